//
// Generated by NVIDIA NVVM Compiler
//
// Compiler Build ID: CL-36424714
// Cuda compilation tools, release 13.0, V13.0.88
// Based on NVVM 20.0.0
//

.version 9.0
.target sm_100
.address_size 64

	// .globl	_Z8getVStar6FieldsS_S_d
.global .align 4 .b8 precalc_xorwow_matrix[102400];
.global .align 4 .b8 precalc_xorwow_offset_matrix[102400];
.global .align 4 .b8 mrg32k3aM1[2304];
.global .align 4 .b8 mrg32k3aM2[2304];
.global .align 4 .b8 mrg32k3aM1SubSeq[2016];
.global .align 4 .b8 mrg32k3aM2SubSeq[2016];
.global .align 4 .b8 mrg32k3aM1Seq[2304];
.global .align 4 .b8 mrg32k3aM2Seq[2304];
.const .align 8 .b8 __cr_lgamma_table[72];
.const .align 8 .b8 p[232];
.extern .shared .align 16 .b8 sdata[];

.visible .entry _Z8getVStar6FieldsS_S_d(
	.param .align 8 .b8 _Z8getVStar6FieldsS_S_d_param_0[472],
	.param .align 8 .b8 _Z8getVStar6FieldsS_S_d_param_1[472],
	.param .align 8 .b8 _Z8getVStar6FieldsS_S_d_param_2[472],
	.param .f64 _Z8getVStar6FieldsS_S_d_param_3
)
{
	.reg .pred 	%p<6>;
	.reg .b32 	%r<25>;
	.reg .b64 	%rd<62>;
	.reg .b64 	%fd<20>;

	mov.b64 	%rd1, _Z8getVStar6FieldsS_S_d_param_0;
	mov.b64 	%rd2, _Z8getVStar6FieldsS_S_d_param_1;
	mov.b64 	%rd3, _Z8getVStar6FieldsS_S_d_param_2;
	ld.param.f64 	%fd1, [_Z8getVStar6FieldsS_S_d_param_3];
	mov.u32 	%r2, %tid.x;
	mov.u32 	%r4, %ctaid.x;
	mov.u32 	%r5, %ctaid.y;
	mov.u32 	%r7, %ntid.x;
	ld.const.v2.u32 	{%r8, %r9}, [p+40];
	shl.b32 	%r12, %r9, 1;
	add.s32 	%r13, %r12, %r7;
	mov.u32 	%r14, %nctaid.x;
	add.s32 	%r15, %r12, %r14;
	add.s32 	%r16, %r9, %r5;
	mul.lo.s32 	%r17, %r15, %r16;
	add.s32 	%r18, %r9, %r4;
	add.s32 	%r19, %r9, %r2;
	mad.lo.s32 	%r20, %r13, %r18, %r19;
	mad.lo.s32 	%r1, %r17, %r13, %r20;
	ld.const.v2.u32 	{%r21, %r22}, [p+32];
	setp.ge.s32 	%p1, %r4, %r22;
	setp.ge.s32 	%p2, %r2, %r21;
	or.pred  	%p3, %p1, %p2;
	setp.ge.s32 	%p4, %r5, %r8;
	or.pred  	%p5, %p3, %p4;
	@%p5 bra 	$L__BB0_2;
	mov.u64 	%rd4, %rd1;
	mov.u64 	%rd5, %rd2;
	mov.u64 	%rd6, %rd3;
	ld.param.u64 	%rd7, [%rd5];
	cvta.to.global.u64 	%rd8, %rd7;
	mul.wide.s32 	%rd9, %r1, 8;
	add.s64 	%rd10, %rd8, %rd9;
	ld.global.f64 	%fd2, [%rd10];
	ld.param.u64 	%rd11, [%rd6+48];
	cvta.to.global.u64 	%rd12, %rd11;
	add.s64 	%rd13, %rd12, %rd9;
	ld.global.f64 	%fd3, [%rd13];
	fma.rn.f64 	%fd4, %fd1, %fd3, %fd2;
	ld.param.u64 	%rd14, [%rd4+24];
	cvta.to.global.u64 	%rd15, %rd14;
	add.s64 	%rd16, %rd15, %rd9;
	st.global.f64 	[%rd16], %fd4;
	ld.param.u64 	%rd17, [%rd5+8];
	cvta.to.global.u64 	%rd18, %rd17;
	add.s64 	%rd19, %rd18, %rd9;
	ld.global.f64 	%fd5, [%rd19];
	ld.param.u64 	%rd20, [%rd6+56];
	cvta.to.global.u64 	%rd21, %rd20;
	add.s64 	%rd22, %rd21, %rd9;
	ld.global.f64 	%fd6, [%rd22];
	fma.rn.f64 	%fd7, %fd1, %fd6, %fd5;
	ld.param.u64 	%rd23, [%rd4+32];
	cvta.to.global.u64 	%rd24, %rd23;
	add.s64 	%rd25, %rd24, %rd9;
	st.global.f64 	[%rd25], %fd7;
	ld.param.u64 	%rd26, [%rd5+16];
	cvta.to.global.u64 	%rd27, %rd26;
	add.s64 	%rd28, %rd27, %rd9;
	ld.global.f64 	%fd8, [%rd28];
	ld.param.u64 	%rd29, [%rd6+64];
	cvta.to.global.u64 	%rd30, %rd29;
	add.s64 	%rd31, %rd30, %rd9;
	ld.global.f64 	%fd9, [%rd31];
	fma.rn.f64 	%fd10, %fd1, %fd9, %fd8;
	ld.param.u64 	%rd32, [%rd4+40];
	cvta.to.global.u64 	%rd33, %rd32;
	add.s64 	%rd34, %rd33, %rd9;
	st.global.f64 	[%rd34], %fd10;
	ld.param.u64 	%rd35, [%rd5+88];
	cvta.to.global.u64 	%rd36, %rd35;
	add.s64 	%rd37, %rd36, %rd9;
	ld.global.f64 	%fd11, [%rd37];
	ld.param.u64 	%rd38, [%rd6+136];
	cvta.to.global.u64 	%rd39, %rd38;
	add.s64 	%rd40, %rd39, %rd9;
	ld.global.f64 	%fd12, [%rd40];
	fma.rn.f64 	%fd13, %fd1, %fd12, %fd11;
	ld.param.u64 	%rd41, [%rd4+112];
	cvta.to.global.u64 	%rd42, %rd41;
	add.s64 	%rd43, %rd42, %rd9;
	st.global.f64 	[%rd43], %fd13;
	ld.param.u64 	%rd44, [%rd5+96];
	cvta.to.global.u64 	%rd45, %rd44;
	add.s64 	%rd46, %rd45, %rd9;
	ld.global.f64 	%fd14, [%rd46];
	ld.param.u64 	%rd47, [%rd6+144];
	cvta.to.global.u64 	%rd48, %rd47;
	add.s64 	%rd49, %rd48, %rd9;
	ld.global.f64 	%fd15, [%rd49];
	fma.rn.f64 	%fd16, %fd1, %fd15, %fd14;
	ld.param.u64 	%rd50, [%rd4+120];
	cvta.to.global.u64 	%rd51, %rd50;
	add.s64 	%rd52, %rd51, %rd9;
	st.global.f64 	[%rd52], %fd16;
	ld.param.u64 	%rd53, [%rd5+104];
	cvta.to.global.u64 	%rd54, %rd53;
	add.s64 	%rd55, %rd54, %rd9;
	ld.global.f64 	%fd17, [%rd55];
	ld.param.u64 	%rd56, [%rd6+152];
	cvta.to.global.u64 	%rd57, %rd56;
	add.s64 	%rd58, %rd57, %rd9;
	ld.global.f64 	%fd18, [%rd58];
	fma.rn.f64 	%fd19, %fd1, %fd18, %fd17;
	ld.param.u64 	%rd59, [%rd4+128];
	cvta.to.global.u64 	%rd60, %rd59;
	add.s64 	%rd61, %rd60, %rd9;
	st.global.f64 	[%rd61], %fd19;
$L__BB0_2:
	ret;

}
	// .globl	_Z7getVNew6FieldsS_S_d
.visible .entry _Z7getVNew6FieldsS_S_d(
	.param .align 8 .b8 _Z7getVNew6FieldsS_S_d_param_0[472],
	.param .align 8 .b8 _Z7getVNew6FieldsS_S_d_param_1[472],
	.param .align 8 .b8 _Z7getVNew6FieldsS_S_d_param_2[472],
	.param .f64 _Z7getVNew6FieldsS_S_d_param_3
)
{
	.reg .pred 	%p<6>;
	.reg .b32 	%r<49>;
	.reg .b64 	%rd<126>;
	.reg .b64 	%fd<249>;

	mov.b64 	%rd1, _Z7getVNew6FieldsS_S_d_param_0;
	mov.b64 	%rd2, _Z7getVNew6FieldsS_S_d_param_1;
	mov.b64 	%rd3, _Z7getVNew6FieldsS_S_d_param_2;
	mov.u32 	%r1, %tid.x;
	mov.u32 	%r3, %ctaid.x;
	mov.u32 	%r4, %ctaid.y;
	ld.const.v2.u32 	{%r6, %r7}, [p+40];
	ld.const.v2.u32 	{%r9, %r10}, [p+32];
	setp.ge.s32 	%p1, %r3, %r10;
	setp.ge.s32 	%p2, %r1, %r9;
	or.pred  	%p3, %p1, %p2;
	setp.ge.s32 	%p4, %r4, %r6;
	or.pred  	%p5, %p3, %p4;
	@%p5 bra 	$L__BB1_2;
	ld.param.f64 	%fd248, [_Z7getVNew6FieldsS_S_d_param_3];
	ld.const.u32 	%r13, [p+44];
	shl.b32 	%r14, %r13, 1;
	mov.u32 	%r15, %ntid.x;
	add.s32 	%r16, %r14, %r15;
	mov.u32 	%r17, %ctaid.y;
	add.s32 	%r18, %r13, %r17;
	mov.u32 	%r19, %ctaid.x;
	add.s32 	%r20, %r13, %r19;
	mov.u32 	%r21, %tid.x;
	add.s32 	%r22, %r13, %r21;
	mov.u64 	%rd4, %rd1;
	mov.u64 	%rd5, %rd2;
	mov.u64 	%rd6, %rd3;
	ld.param.u64 	%rd7, [%rd5+24];
	cvta.to.global.u64 	%rd8, %rd7;
	mad.lo.s32 	%r23, %r16, %r20, %r22;
	mov.u32 	%r24, %nctaid.x;
	add.s32 	%r25, %r14, %r24;
	mul.lo.s32 	%r26, %r25, %r18;
	mad.lo.s32 	%r27, %r26, %r16, %r23;
	mul.wide.s32 	%rd9, %r27, 8;
	add.s64 	%rd10, %rd8, %rd9;
	ld.global.f64 	%fd2, [%rd10];
	ld.param.u64 	%rd11, [%rd6+72];
	cvta.to.global.u64 	%rd12, %rd11;
	ld.const.v2.u32 	{%r28, %r29}, [p+32];
	add.s32 	%r30, %r14, %r28;
	add.s32 	%r31, %r29, %r14;
	mad.lo.s32 	%r32, %r30, %r20, %r22;
	mul.lo.s32 	%r33, %r31, %r30;
	mad.lo.s32 	%r34, %r33, %r18, %r32;
	ld.const.f64 	%fd3, [p+48];
	add.f64 	%fd4, %fd3, %fd3;
	rcp.rn.f64 	%fd5, %fd4;
	add.s32 	%r35, %r34, 1;
	cvt.s64.s32 	%rd13, %r34;
	mul.wide.s32 	%rd14, %r34, 8;
	add.s64 	%rd15, %rd12, %rd14;
	ld.global.f64 	%fd6, [%rd15+8];
	ld.global.f64 	%fd7, [%rd15+-8];
	sub.f64 	%fd8, %fd6, %fd7;
	add.s32 	%r36, %r35, %r33;
	mul.wide.s32 	%rd16, %r36, 8;
	add.s64 	%rd17, %rd12, %rd16;
	ld.global.f64 	%fd9, [%rd17];
	sub.s32 	%r37, %r35, %r33;
	mul.wide.s32 	%rd18, %r37, 8;
	add.s64 	%rd19, %rd12, %rd18;
	ld.global.f64 	%fd10, [%rd19];
	add.f64 	%fd11, %fd9, %fd10;
	add.s32 	%r38, %r35, %r30;
	mul.wide.s32 	%rd20, %r38, 8;
	add.s64 	%rd21, %rd12, %rd20;
	ld.global.f64 	%fd12, [%rd21];
	add.f64 	%fd13, %fd11, %fd12;
	sub.s32 	%r39, %r35, %r30;
	mul.wide.s32 	%rd22, %r39, 8;
	add.s64 	%rd23, %rd12, %rd22;
	ld.global.f64 	%fd14, [%rd23];
	add.f64 	%fd15, %fd13, %fd14;
	cvt.s64.s32 	%rd24, %r33;
	mul.wide.s32 	%rd25, %r33, 8;
	add.s64 	%rd26, %rd15, %rd25;
	ld.global.f64 	%fd16, [%rd26+-8];
	sub.f64 	%fd17, %fd15, %fd16;
	ld.global.f64 	%fd18, [%rd19+-16];
	sub.f64 	%fd19, %fd17, %fd18;
	cvt.s64.s32 	%rd27, %r30;
	add.s64 	%rd28, %rd13, %rd27;
	mul.wide.s32 	%rd29, %r30, 8;
	add.s64 	%rd30, %rd15, %rd29;
	ld.global.f64 	%fd20, [%rd30+-8];
	sub.f64 	%fd21, %fd19, %fd20;
	ld.global.f64 	%fd22, [%rd23+-16];
	sub.f64 	%fd23, %fd21, %fd22;
	mul.f64 	%fd24, %fd23, 0d3FBC71C71C71C71C;
	fma.rn.f64 	%fd25, %fd8, 0d3FDC71C71C71C71C, %fd24;
	add.s64 	%rd31, %rd21, %rd25;
	ld.global.f64 	%fd26, [%rd31];
	add.s64 	%rd32, %rd23, %rd25;
	ld.global.f64 	%fd27, [%rd32];
	add.f64 	%fd28, %fd26, %fd27;
	add.s64 	%rd33, %rd19, %rd29;
	ld.global.f64 	%fd29, [%rd33];
	add.f64 	%fd30, %fd28, %fd29;
	add.s32 	%r40, %r33, %r30;
	sub.s32 	%r41, %r35, %r40;
	mul.wide.s32 	%rd34, %r41, 8;
	add.s64 	%rd35, %rd12, %rd34;
	ld.global.f64 	%fd31, [%rd35];
	add.f64 	%fd32, %fd30, %fd31;
	add.s64 	%rd36, %rd30, %rd25;
	ld.global.f64 	%fd33, [%rd36+-8];
	sub.f64 	%fd34, %fd32, %fd33;
	ld.global.f64 	%fd35, [%rd32+-16];
	sub.f64 	%fd36, %fd34, %fd35;
	sub.s64 	%rd37, %rd28, %rd24;
	shl.b64 	%rd38, %rd37, 3;
	add.s64 	%rd39, %rd12, %rd38;
	ld.global.f64 	%fd37, [%rd39+-8];
	sub.f64 	%fd38, %fd36, %fd37;
	ld.global.f64 	%fd39, [%rd35+-16];
	sub.f64 	%fd40, %fd38, %fd39;
	fma.rn.f64 	%fd41, %fd40, 0d3F9C71C71C71C71C, %fd25;
	mul.f64 	%fd42, %fd5, %fd41;
	mul.f64 	%fd43, %fd248, %fd42;
	sub.f64 	%fd44, %fd2, %fd43;
	ld.param.u64 	%rd40, [%rd4];
	cvta.to.global.u64 	%rd41, %rd40;
	add.s64 	%rd42, %rd41, %rd9;
	st.global.f64 	[%rd42], %fd44;
	ld.param.u64 	%rd43, [%rd5+32];
	cvta.to.global.u64 	%rd44, %rd43;
	add.s64 	%rd45, %rd44, %rd9;
	ld.global.f64 	%fd45, [%rd45];
	add.s32 	%r42, %r34, %r30;
	mul.wide.s32 	%rd46, %r42, 8;
	add.s64 	%rd47, %rd12, %rd46;
	ld.global.f64 	%fd46, [%rd47];
	sub.s32 	%r43, %r34, %r30;
	mul.wide.s32 	%rd48, %r43, 8;
	add.s64 	%rd49, %rd12, %rd48;
	ld.global.f64 	%fd47, [%rd49];
	sub.f64 	%fd48, %fd46, %fd47;
	add.s64 	%rd50, %rd47, %rd25;
	ld.global.f64 	%fd49, [%rd50];
	sub.s32 	%r44, %r42, %r33;
	mul.wide.s32 	%rd51, %r44, 8;
	add.s64 	%rd52, %rd12, %rd51;
	ld.global.f64 	%fd50, [%rd52];
	add.f64 	%fd51, %fd49, %fd50;
	ld.global.f64 	%fd52, [%rd47+8];
	add.f64 	%fd53, %fd51, %fd52;
	ld.global.f64 	%fd54, [%rd47+-8];
	add.f64 	%fd55, %fd53, %fd54;
	add.s64 	%rd53, %rd49, %rd25;
	ld.global.f64 	%fd56, [%rd53];
	sub.f64 	%fd57, %fd55, %fd56;
	sub.s32 	%r45, %r34, %r40;
	mul.wide.s32 	%rd54, %r45, 8;
	add.s64 	%rd55, %rd12, %rd54;
	ld.global.f64 	%fd58, [%rd55];
	sub.f64 	%fd59, %fd57, %fd58;
	ld.global.f64 	%fd60, [%rd49+8];
	sub.f64 	%fd61, %fd59, %fd60;
	ld.global.f64 	%fd62, [%rd49+-8];
	sub.f64 	%fd63, %fd61, %fd62;
	mul.f64 	%fd64, %fd63, 0d3FBC71C71C71C71C;
	fma.rn.f64 	%fd65, %fd48, 0d3FDC71C71C71C71C, %fd64;
	ld.global.f64 	%fd66, [%rd50+8];
	ld.global.f64 	%fd67, [%rd50+-8];
	add.f64 	%fd68, %fd66, %fd67;
	ld.global.f64 	%fd69, [%rd52+8];
	add.f64 	%fd70, %fd68, %fd69;
	ld.global.f64 	%fd71, [%rd52+-8];
	add.f64 	%fd72, %fd70, %fd71;
	ld.global.f64 	%fd73, [%rd53+8];
	sub.f64 	%fd74, %fd72, %fd73;
	ld.global.f64 	%fd75, [%rd53+-8];
	sub.f64 	%fd76, %fd74, %fd75;
	ld.global.f64 	%fd77, [%rd55+8];
	sub.f64 	%fd78, %fd76, %fd77;
	ld.global.f64 	%fd79, [%rd55+-8];
	sub.f64 	%fd80, %fd78, %fd79;
	fma.rn.f64 	%fd81, %fd80, 0d3F9C71C71C71C71C, %fd65;
	mul.f64 	%fd82, %fd5, %fd81;
	mul.f64 	%fd83, %fd248, %fd82;
	sub.f64 	%fd84, %fd45, %fd83;
	ld.param.u64 	%rd56, [%rd4+8];
	cvta.to.global.u64 	%rd57, %rd56;
	add.s64 	%rd58, %rd57, %rd9;
	st.global.f64 	[%rd58], %fd84;
	ld.param.u64 	%rd59, [%rd5+40];
	cvta.to.global.u64 	%rd60, %rd59;
	add.s64 	%rd61, %rd60, %rd9;
	ld.global.f64 	%fd85, [%rd61];
	add.s32 	%r46, %r34, %r33;
	mul.wide.s32 	%rd62, %r46, 8;
	add.s64 	%rd63, %rd12, %rd62;
	ld.global.f64 	%fd86, [%rd63];
	sub.s32 	%r47, %r34, %r33;
	mul.wide.s32 	%rd64, %r47, 8;
	add.s64 	%rd65, %rd12, %rd64;
	ld.global.f64 	%fd87, [%rd65];
	sub.f64 	%fd88, %fd86, %fd87;
	ld.global.f64 	%fd89, [%rd63+8];
	ld.global.f64 	%fd90, [%rd63+-8];
	add.f64 	%fd91, %fd89, %fd90;
	add.s64 	%rd66, %rd63, %rd29;
	ld.global.f64 	%fd92, [%rd66];
	add.f64 	%fd93, %fd91, %fd92;
	sub.s32 	%r48, %r46, %r30;
	mul.wide.s32 	%rd67, %r48, 8;
	add.s64 	%rd68, %rd12, %rd67;
	ld.global.f64 	%fd94, [%rd68];
	add.f64 	%fd95, %fd93, %fd94;
	ld.global.f64 	%fd96, [%rd65+8];
	sub.f64 	%fd97, %fd95, %fd96;
	ld.global.f64 	%fd98, [%rd65+-8];
	sub.f64 	%fd99, %fd97, %fd98;
	add.s64 	%rd69, %rd65, %rd29;
	ld.global.f64 	%fd100, [%rd69];
	sub.f64 	%fd101, %fd99, %fd100;
	ld.global.f64 	%fd102, [%rd55];
	sub.f64 	%fd103, %fd101, %fd102;
	mul.f64 	%fd104, %fd103, 0d3FBC71C71C71C71C;
	fma.rn.f64 	%fd105, %fd88, 0d3FDC71C71C71C71C, %fd104;
	ld.global.f64 	%fd106, [%rd66+8];
	ld.global.f64 	%fd107, [%rd68+8];
	add.f64 	%fd108, %fd106, %fd107;
	ld.global.f64 	%fd109, [%rd66+-8];
	add.f64 	%fd110, %fd108, %fd109;
	ld.global.f64 	%fd111, [%rd68+-8];
	add.f64 	%fd112, %fd110, %fd111;
	ld.global.f64 	%fd113, [%rd69+8];
	sub.f64 	%fd114, %fd112, %fd113;
	ld.global.f64 	%fd115, [%rd55+8];
	sub.f64 	%fd116, %fd114, %fd115;
	ld.global.f64 	%fd117, [%rd69+-8];
	sub.f64 	%fd118, %fd116, %fd117;
	ld.global.f64 	%fd119, [%rd55+-8];
	sub.f64 	%fd120, %fd118, %fd119;
	fma.rn.f64 	%fd121, %fd120, 0d3F9C71C71C71C71C, %fd105;
	mul.f64 	%fd122, %fd5, %fd121;
	mul.f64 	%fd123, %fd248, %fd122;
	sub.f64 	%fd124, %fd85, %fd123;
	ld.param.u64 	%rd70, [%rd4+16];
	cvta.to.global.u64 	%rd71, %rd70;
	add.s64 	%rd72, %rd71, %rd9;
	st.global.f64 	[%rd72], %fd124;
	ld.param.u64 	%rd73, [%rd5+112];
	cvta.to.global.u64 	%rd74, %rd73;
	add.s64 	%rd75, %rd74, %rd9;
	ld.global.f64 	%fd125, [%rd75];
	ld.param.u64 	%rd76, [%rd6+376];
	cvta.to.global.u64 	%rd77, %rd76;
	add.s64 	%rd78, %rd77, %rd14;
	ld.global.f64 	%fd126, [%rd78+8];
	ld.global.f64 	%fd127, [%rd78+-8];
	sub.f64 	%fd128, %fd126, %fd127;
	add.s64 	%rd79, %rd77, %rd16;
	ld.global.f64 	%fd129, [%rd79];
	add.s64 	%rd80, %rd77, %rd18;
	ld.global.f64 	%fd130, [%rd80];
	add.f64 	%fd131, %fd129, %fd130;
	add.s64 	%rd81, %rd77, %rd20;
	ld.global.f64 	%fd132, [%rd81];
	add.f64 	%fd133, %fd131, %fd132;
	add.s64 	%rd82, %rd77, %rd22;
	ld.global.f64 	%fd134, [%rd82];
	add.f64 	%fd135, %fd133, %fd134;
	add.s64 	%rd83, %rd78, %rd25;
	ld.global.f64 	%fd136, [%rd83+-8];
	sub.f64 	%fd137, %fd135, %fd136;
	ld.global.f64 	%fd138, [%rd80+-16];
	sub.f64 	%fd139, %fd137, %fd138;
	add.s64 	%rd84, %rd78, %rd29;
	ld.global.f64 	%fd140, [%rd84+-8];
	sub.f64 	%fd141, %fd139, %fd140;
	ld.global.f64 	%fd142, [%rd82+-16];
	sub.f64 	%fd143, %fd141, %fd142;
	mul.f64 	%fd144, %fd143, 0d3FBC71C71C71C71C;
	fma.rn.f64 	%fd145, %fd128, 0d3FDC71C71C71C71C, %fd144;
	add.s64 	%rd85, %rd81, %rd25;
	ld.global.f64 	%fd146, [%rd85];
	add.s64 	%rd86, %rd82, %rd25;
	ld.global.f64 	%fd147, [%rd86];
	add.f64 	%fd148, %fd146, %fd147;
	add.s64 	%rd87, %rd80, %rd29;
	ld.global.f64 	%fd149, [%rd87];
	add.f64 	%fd150, %fd148, %fd149;
	add.s64 	%rd88, %rd77, %rd34;
	ld.global.f64 	%fd151, [%rd88];
	add.f64 	%fd152, %fd150, %fd151;
	add.s64 	%rd89, %rd84, %rd25;
	ld.global.f64 	%fd153, [%rd89+-8];
	sub.f64 	%fd154, %fd152, %fd153;
	ld.global.f64 	%fd155, [%rd86+-16];
	sub.f64 	%fd156, %fd154, %fd155;
	add.s64 	%rd90, %rd77, %rd38;
	ld.global.f64 	%fd157, [%rd90+-8];
	sub.f64 	%fd158, %fd156, %fd157;
	ld.global.f64 	%fd159, [%rd88+-16];
	sub.f64 	%fd160, %fd158, %fd159;
	fma.rn.f64 	%fd161, %fd160, 0d3F9C71C71C71C71C, %fd145;
	mul.f64 	%fd162, %fd5, %fd161;
	mul.f64 	%fd163, %fd248, %fd162;
	sub.f64 	%fd164, %fd125, %fd163;
	ld.param.u64 	%rd91, [%rd4+88];
	cvta.to.global.u64 	%rd92, %rd91;
	add.s64 	%rd93, %rd92, %rd9;
	st.global.f64 	[%rd93], %fd164;
	ld.param.u64 	%rd94, [%rd5+120];
	cvta.to.global.u64 	%rd95, %rd94;
	add.s64 	%rd96, %rd95, %rd9;
	ld.global.f64 	%fd165, [%rd96];
	add.s64 	%rd97, %rd77, %rd46;
	ld.global.f64 	%fd166, [%rd97];
	add.s64 	%rd98, %rd77, %rd48;
	ld.global.f64 	%fd167, [%rd98];
	sub.f64 	%fd168, %fd166, %fd167;
	add.s64 	%rd99, %rd97, %rd25;
	ld.global.f64 	%fd169, [%rd99];
	add.s64 	%rd100, %rd77, %rd51;
	ld.global.f64 	%fd170, [%rd100];
	add.f64 	%fd171, %fd169, %fd170;
	ld.global.f64 	%fd172, [%rd97+8];
	add.f64 	%fd173, %fd171, %fd172;
	ld.global.f64 	%fd174, [%rd97+-8];
	add.f64 	%fd175, %fd173, %fd174;
	add.s64 	%rd101, %rd98, %rd25;
	ld.global.f64 	%fd176, [%rd101];
	sub.f64 	%fd177, %fd175, %fd176;
	add.s64 	%rd102, %rd77, %rd54;
	ld.global.f64 	%fd178, [%rd102];
	sub.f64 	%fd179, %fd177, %fd178;
	ld.global.f64 	%fd180, [%rd98+8];
	sub.f64 	%fd181, %fd179, %fd180;
	ld.global.f64 	%fd182, [%rd98+-8];
	sub.f64 	%fd183, %fd181, %fd182;
	mul.f64 	%fd184, %fd183, 0d3FBC71C71C71C71C;
	fma.rn.f64 	%fd185, %fd168, 0d3FDC71C71C71C71C, %fd184;
	ld.global.f64 	%fd186, [%rd99+8];
	ld.global.f64 	%fd187, [%rd99+-8];
	add.f64 	%fd188, %fd186, %fd187;
	ld.global.f64 	%fd189, [%rd100+8];
	add.f64 	%fd190, %fd188, %fd189;
	ld.global.f64 	%fd191, [%rd100+-8];
	add.f64 	%fd192, %fd190, %fd191;
	ld.global.f64 	%fd193, [%rd101+8];
	sub.f64 	%fd194, %fd192, %fd193;
	ld.global.f64 	%fd195, [%rd101+-8];
	sub.f64 	%fd196, %fd194, %fd195;
	ld.global.f64 	%fd197, [%rd102+8];
	sub.f64 	%fd198, %fd196, %fd197;
	ld.global.f64 	%fd199, [%rd102+-8];
	sub.f64 	%fd200, %fd198, %fd199;
	fma.rn.f64 	%fd201, %fd200, 0d3F9C71C71C71C71C, %fd185;
	mul.f64 	%fd202, %fd5, %fd201;
	mul.f64 	%fd203, %fd248, %fd202;
	sub.f64 	%fd204, %fd165, %fd203;
	ld.param.u64 	%rd103, [%rd4+96];
	cvta.to.global.u64 	%rd104, %rd103;
	add.s64 	%rd105, %rd104, %rd9;
	st.global.f64 	[%rd105], %fd204;
	ld.param.u64 	%rd106, [%rd5+128];
	cvta.to.global.u64 	%rd107, %rd106;
	add.s64 	%rd108, %rd107, %rd9;
	ld.global.f64 	%fd205, [%rd108];
	add.s64 	%rd109, %rd77, %rd62;
	ld.global.f64 	%fd206, [%rd109];
	add.s64 	%rd110, %rd77, %rd64;
	ld.global.f64 	%fd207, [%rd110];
	sub.f64 	%fd208, %fd206, %fd207;
	ld.global.f64 	%fd209, [%rd109+8];
	ld.global.f64 	%fd210, [%rd109+-8];
	add.f64 	%fd211, %fd209, %fd210;
	add.s64 	%rd111, %rd109, %rd29;
	ld.global.f64 	%fd212, [%rd111];
	add.f64 	%fd213, %fd211, %fd212;
	add.s64 	%rd112, %rd77, %rd67;
	ld.global.f64 	%fd214, [%rd112];
	add.f64 	%fd215, %fd213, %fd214;
	ld.global.f64 	%fd216, [%rd110+8];
	sub.f64 	%fd217, %fd215, %fd216;
	ld.global.f64 	%fd218, [%rd110+-8];
	sub.f64 	%fd219, %fd217, %fd218;
	add.s64 	%rd113, %rd110, %rd29;
	ld.global.f64 	%fd220, [%rd113];
	sub.f64 	%fd221, %fd219, %fd220;
	ld.global.f64 	%fd222, [%rd102];
	sub.f64 	%fd223, %fd221, %fd222;
	mul.f64 	%fd224, %fd223, 0d3FBC71C71C71C71C;
	fma.rn.f64 	%fd225, %fd208, 0d3FDC71C71C71C71C, %fd224;
	ld.global.f64 	%fd226, [%rd111+8];
	ld.global.f64 	%fd227, [%rd112+8];
	add.f64 	%fd228, %fd226, %fd227;
	ld.global.f64 	%fd229, [%rd111+-8];
	add.f64 	%fd230, %fd228, %fd229;
	ld.global.f64 	%fd231, [%rd112+-8];
	add.f64 	%fd232, %fd230, %fd231;
	ld.global.f64 	%fd233, [%rd113+8];
	sub.f64 	%fd234, %fd232, %fd233;
	ld.global.f64 	%fd235, [%rd102+8];
	sub.f64 	%fd236, %fd234, %fd235;
	ld.global.f64 	%fd237, [%rd113+-8];
	sub.f64 	%fd238, %fd236, %fd237;
	ld.global.f64 	%fd239, [%rd102+-8];
	sub.f64 	%fd240, %fd238, %fd239;
	fma.rn.f64 	%fd241, %fd240, 0d3F9C71C71C71C71C, %fd225;
	mul.f64 	%fd242, %fd5, %fd241;
	mul.f64 	%fd243, %fd248, %fd242;
	sub.f64 	%fd244, %fd205, %fd243;
	ld.param.u64 	%rd114, [%rd4+104];
	cvta.to.global.u64 	%rd115, %rd114;
	add.s64 	%rd116, %rd115, %rd9;
	st.global.f64 	[%rd116], %fd244;
	ld.param.u64 	%rd117, [%rd5+432];
	cvta.to.global.u64 	%rd118, %rd117;
	add.s64 	%rd119, %rd118, %rd9;
	ld.global.f64 	%fd245, [%rd119];
	ld.param.u64 	%rd120, [%rd6+440];
	cvta.to.global.u64 	%rd121, %rd120;
	add.s64 	%rd122, %rd121, %rd9;
	ld.global.f64 	%fd246, [%rd122];
	fma.rn.f64 	%fd247, %fd248, %fd246, %fd245;
	ld.param.u64 	%rd123, [%rd4+432];
	cvta.to.global.u64 	%rd124, %rd123;
	add.s64 	%rd125, %rd124, %rd9;
	st.global.f64 	[%rd125], %fd247;
$L__BB1_2:
	ret;

}
	// .globl	_Z5copyF6FieldsS_
.visible .entry _Z5copyF6FieldsS_(
	.param .align 8 .b8 _Z5copyF6FieldsS__param_0[472],
	.param .align 8 .b8 _Z5copyF6FieldsS__param_1[472]
)
{
	.reg .pred 	%p<6>;
	.reg .b32 	%r<25>;
	.reg .b64 	%rd<18>;
	.reg .b64 	%fd<3>;

	mov.b64 	%rd1, _Z5copyF6FieldsS__param_0;
	mov.b64 	%rd2, _Z5copyF6FieldsS__param_1;
	mov.u32 	%r2, %tid.x;
	mov.u32 	%r4, %ctaid.x;
	mov.u32 	%r5, %ctaid.y;
	mov.u32 	%r7, %ntid.x;
	ld.const.v2.u32 	{%r8, %r9}, [p+40];
	shl.b32 	%r12, %r9, 1;
	add.s32 	%r13, %r12, %r7;
	mov.u32 	%r14, %nctaid.x;
	add.s32 	%r15, %r12, %r14;
	add.s32 	%r16, %r9, %r5;
	mul.lo.s32 	%r17, %r15, %r16;
	add.s32 	%r18, %r9, %r4;
	add.s32 	%r19, %r9, %r2;
	mad.lo.s32 	%r20, %r13, %r18, %r19;
	mad.lo.s32 	%r1, %r17, %r13, %r20;
	ld.const.v2.u32 	{%r21, %r22}, [p+32];
	setp.ge.s32 	%p1, %r4, %r22;
	setp.ge.s32 	%p2, %r2, %r21;
	or.pred  	%p3, %p1, %p2;
	setp.ge.s32 	%p4, %r5, %r8;
	or.pred  	%p5, %p3, %p4;
	@%p5 bra 	$L__BB2_2;
	mov.u64 	%rd3, %rd1;
	mov.u64 	%rd4, %rd2;
	ld.param.u64 	%rd5, [%rd4+72];
	cvta.to.global.u64 	%rd6, %rd5;
	mul.wide.s32 	%rd7, %r1, 8;
	add.s64 	%rd8, %rd6, %rd7;
	ld.global.f64 	%fd1, [%rd8];
	ld.param.u64 	%rd9, [%rd3+72];
	cvta.to.global.u64 	%rd10, %rd9;
	add.s64 	%rd11, %rd10, %rd7;
	st.global.f64 	[%rd11], %fd1;
	ld.param.u64 	%rd12, [%rd4+376];
	cvta.to.global.u64 	%rd13, %rd12;
	add.s64 	%rd14, %rd13, %rd7;
	ld.global.f64 	%fd2, [%rd14];
	ld.param.u64 	%rd15, [%rd3+376];
	cvta.to.global.u64 	%rd16, %rd15;
	add.s64 	%rd17, %rd16, %rd7;
	st.global.f64 	[%rd17], %fd2;
$L__BB2_2:
	ret;

}
	// .globl	_Z13getTempVari_16Fields
.visible .entry _Z13getTempVari_16Fields(
	.param .align 8 .b8 _Z13getTempVari_16Fields_param_0[472]
)
{
	.reg .pred 	%p<6>;
	.reg .b32 	%r<49>;
	.reg .b64 	%rd<154>;
	.reg .b64 	%fd<442>;

	mov.b64 	%rd1, _Z13getTempVari_16Fields_param_0;
	mov.u32 	%r1, %tid.x;
	mov.u32 	%r3, %ctaid.x;
	mov.u32 	%r4, %ctaid.y;
	ld.const.v2.u32 	{%r6, %r7}, [p+40];
	ld.const.v2.u32 	{%r9, %r10}, [p+32];
	setp.ge.s32 	%p1, %r3, %r10;
	setp.ge.s32 	%p2, %r1, %r9;
	or.pred  	%p3, %p1, %p2;
	setp.ge.s32 	%p4, %r4, %r6;
	or.pred  	%p5, %p3, %p4;
	@%p5 bra 	$L__BB3_2;
	ld.const.u32 	%r13, [p+44];
	shl.b32 	%r14, %r13, 1;
	mov.u32 	%r15, %ntid.x;
	add.s32 	%r16, %r14, %r15;
	mov.u32 	%r17, %ctaid.y;
	add.s32 	%r18, %r13, %r17;
	mov.u32 	%r19, %ctaid.x;
	add.s32 	%r20, %r13, %r19;
	mov.u32 	%r21, %tid.x;
	add.s32 	%r22, %r13, %r21;
	mov.u64 	%rd2, %rd1;
	ld.param.u64 	%rd3, [%rd2+88];
	cvta.to.global.u64 	%rd4, %rd3;
	ld.const.v2.u32 	{%r23, %r24}, [p+32];
	add.s32 	%r25, %r14, %r23;
	add.s32 	%r26, %r24, %r14;
	mad.lo.s32 	%r27, %r25, %r20, %r22;
	mul.lo.s32 	%r28, %r26, %r25;
	mad.lo.s32 	%r29, %r28, %r18, %r27;
	ld.const.f64 	%fd1, [p+48];
	add.f64 	%fd2, %fd1, %fd1;
	rcp.rn.f64 	%fd3, %fd2;
	add.s32 	%r30, %r29, 1;
	cvt.s64.s32 	%rd5, %r29;
	mul.wide.s32 	%rd6, %r29, 8;
	add.s64 	%rd7, %rd4, %rd6;
	ld.global.f64 	%fd4, [%rd7+8];
	ld.global.f64 	%fd5, [%rd7+-8];
	sub.f64 	%fd6, %fd4, %fd5;
	add.s32 	%r31, %r30, %r28;
	mul.wide.s32 	%rd8, %r31, 8;
	add.s64 	%rd9, %rd4, %rd8;
	ld.global.f64 	%fd7, [%rd9];
	sub.s32 	%r32, %r30, %r28;
	mul.wide.s32 	%rd10, %r32, 8;
	add.s64 	%rd11, %rd4, %rd10;
	ld.global.f64 	%fd8, [%rd11];
	add.f64 	%fd9, %fd7, %fd8;
	add.s32 	%r33, %r30, %r25;
	mul.wide.s32 	%rd12, %r33, 8;
	add.s64 	%rd13, %rd4, %rd12;
	ld.global.f64 	%fd10, [%rd13];
	add.f64 	%fd11, %fd9, %fd10;
	sub.s32 	%r34, %r30, %r25;
	mul.wide.s32 	%rd14, %r34, 8;
	add.s64 	%rd15, %rd4, %rd14;
	ld.global.f64 	%fd12, [%rd15];
	add.f64 	%fd13, %fd11, %fd12;
	cvt.s64.s32 	%rd16, %r28;
	mul.wide.s32 	%rd17, %r28, 8;
	add.s64 	%rd18, %rd7, %rd17;
	ld.global.f64 	%fd14, [%rd18+-8];
	sub.f64 	%fd15, %fd13, %fd14;
	ld.global.f64 	%fd16, [%rd11+-16];
	sub.f64 	%fd17, %fd15, %fd16;
	cvt.s64.s32 	%rd19, %r25;
	add.s64 	%rd20, %rd5, %rd19;
	mul.wide.s32 	%rd21, %r25, 8;
	add.s64 	%rd22, %rd7, %rd21;
	ld.global.f64 	%fd18, [%rd22+-8];
	sub.f64 	%fd19, %fd17, %fd18;
	ld.global.f64 	%fd20, [%rd15+-16];
	sub.f64 	%fd21, %fd19, %fd20;
	mul.f64 	%fd22, %fd21, 0d3FBC71C71C71C71C;
	fma.rn.f64 	%fd23, %fd6, 0d3FDC71C71C71C71C, %fd22;
	add.s64 	%rd23, %rd13, %rd17;
	ld.global.f64 	%fd24, [%rd23];
	add.s64 	%rd24, %rd15, %rd17;
	ld.global.f64 	%fd25, [%rd24];
	add.f64 	%fd26, %fd24, %fd25;
	add.s64 	%rd25, %rd11, %rd21;
	ld.global.f64 	%fd27, [%rd25];
	add.f64 	%fd28, %fd26, %fd27;
	add.s32 	%r35, %r28, %r25;
	sub.s32 	%r36, %r30, %r35;
	mul.wide.s32 	%rd26, %r36, 8;
	add.s64 	%rd27, %rd4, %rd26;
	ld.global.f64 	%fd29, [%rd27];
	add.f64 	%fd30, %fd28, %fd29;
	add.s64 	%rd28, %rd22, %rd17;
	ld.global.f64 	%fd31, [%rd28+-8];
	sub.f64 	%fd32, %fd30, %fd31;
	ld.global.f64 	%fd33, [%rd24+-16];
	sub.f64 	%fd34, %fd32, %fd33;
	sub.s64 	%rd29, %rd20, %rd16;
	shl.b64 	%rd30, %rd29, 3;
	add.s64 	%rd31, %rd4, %rd30;
	ld.global.f64 	%fd35, [%rd31+-8];
	sub.f64 	%fd36, %fd34, %fd35;
	ld.global.f64 	%fd37, [%rd27+-16];
	sub.f64 	%fd38, %fd36, %fd37;
	fma.rn.f64 	%fd39, %fd38, 0d3F9C71C71C71C71C, %fd23;
	mul.f64 	%fd40, %fd3, %fd39;
	ld.param.u64 	%rd32, [%rd2+184];
	cvta.to.global.u64 	%rd33, %rd32;
	mad.lo.s32 	%r37, %r16, %r20, %r22;
	mov.u32 	%r38, %nctaid.x;
	add.s32 	%r39, %r14, %r38;
	mul.lo.s32 	%r40, %r39, %r18;
	mad.lo.s32 	%r41, %r40, %r16, %r37;
	mul.wide.s32 	%rd34, %r41, 8;
	add.s64 	%rd35, %rd33, %rd34;
	st.global.f64 	[%rd35], %fd40;
	add.s32 	%r42, %r29, %r25;
	mul.wide.s32 	%rd36, %r42, 8;
	add.s64 	%rd37, %rd4, %rd36;
	ld.global.f64 	%fd41, [%rd37];
	sub.s32 	%r43, %r29, %r25;
	mul.wide.s32 	%rd38, %r43, 8;
	add.s64 	%rd39, %rd4, %rd38;
	ld.global.f64 	%fd42, [%rd39];
	sub.f64 	%fd43, %fd41, %fd42;
	add.s64 	%rd40, %rd37, %rd17;
	ld.global.f64 	%fd44, [%rd40];
	sub.s32 	%r44, %r42, %r28;
	mul.wide.s32 	%rd41, %r44, 8;
	add.s64 	%rd42, %rd4, %rd41;
	ld.global.f64 	%fd45, [%rd42];
	add.f64 	%fd46, %fd44, %fd45;
	ld.global.f64 	%fd47, [%rd37+8];
	add.f64 	%fd48, %fd46, %fd47;
	ld.global.f64 	%fd49, [%rd37+-8];
	add.f64 	%fd50, %fd48, %fd49;
	add.s64 	%rd43, %rd39, %rd17;
	ld.global.f64 	%fd51, [%rd43];
	sub.f64 	%fd52, %fd50, %fd51;
	sub.s32 	%r45, %r29, %r35;
	mul.wide.s32 	%rd44, %r45, 8;
	add.s64 	%rd45, %rd4, %rd44;
	ld.global.f64 	%fd53, [%rd45];
	sub.f64 	%fd54, %fd52, %fd53;
	ld.global.f64 	%fd55, [%rd39+8];
	sub.f64 	%fd56, %fd54, %fd55;
	ld.global.f64 	%fd57, [%rd39+-8];
	sub.f64 	%fd58, %fd56, %fd57;
	mul.f64 	%fd59, %fd58, 0d3FBC71C71C71C71C;
	fma.rn.f64 	%fd60, %fd43, 0d3FDC71C71C71C71C, %fd59;
	ld.global.f64 	%fd61, [%rd40+8];
	ld.global.f64 	%fd62, [%rd40+-8];
	add.f64 	%fd63, %fd61, %fd62;
	ld.global.f64 	%fd64, [%rd42+8];
	add.f64 	%fd65, %fd63, %fd64;
	ld.global.f64 	%fd66, [%rd42+-8];
	add.f64 	%fd67, %fd65, %fd66;
	ld.global.f64 	%fd68, [%rd43+8];
	sub.f64 	%fd69, %fd67, %fd68;
	ld.global.f64 	%fd70, [%rd43+-8];
	sub.f64 	%fd71, %fd69, %fd70;
	ld.global.f64 	%fd72, [%rd45+8];
	sub.f64 	%fd73, %fd71, %fd72;
	ld.global.f64 	%fd74, [%rd45+-8];
	sub.f64 	%fd75, %fd73, %fd74;
	fma.rn.f64 	%fd76, %fd75, 0d3F9C71C71C71C71C, %fd60;
	mul.f64 	%fd77, %fd3, %fd76;
	ld.param.u64 	%rd46, [%rd2+192];
	cvta.to.global.u64 	%rd47, %rd46;
	add.s64 	%rd48, %rd47, %rd34;
	st.global.f64 	[%rd48], %fd77;
	add.s32 	%r46, %r29, %r28;
	mul.wide.s32 	%rd49, %r46, 8;
	add.s64 	%rd50, %rd4, %rd49;
	ld.global.f64 	%fd78, [%rd50];
	sub.s32 	%r47, %r29, %r28;
	mul.wide.s32 	%rd51, %r47, 8;
	add.s64 	%rd52, %rd4, %rd51;
	ld.global.f64 	%fd79, [%rd52];
	sub.f64 	%fd80, %fd78, %fd79;
	ld.global.f64 	%fd81, [%rd50+8];
	ld.global.f64 	%fd82, [%rd50+-8];
	add.f64 	%fd83, %fd81, %fd82;
	add.s64 	%rd53, %rd50, %rd21;
	ld.global.f64 	%fd84, [%rd53];
	add.f64 	%fd85, %fd83, %fd84;
	sub.s32 	%r48, %r46, %r25;
	mul.wide.s32 	%rd54, %r48, 8;
	add.s64 	%rd55, %rd4, %rd54;
	ld.global.f64 	%fd86, [%rd55];
	add.f64 	%fd87, %fd85, %fd86;
	ld.global.f64 	%fd88, [%rd52+8];
	sub.f64 	%fd89, %fd87, %fd88;
	ld.global.f64 	%fd90, [%rd52+-8];
	sub.f64 	%fd91, %fd89, %fd90;
	add.s64 	%rd56, %rd52, %rd21;
	ld.global.f64 	%fd92, [%rd56];
	sub.f64 	%fd93, %fd91, %fd92;
	ld.global.f64 	%fd94, [%rd45];
	sub.f64 	%fd95, %fd93, %fd94;
	mul.f64 	%fd96, %fd95, 0d3FBC71C71C71C71C;
	fma.rn.f64 	%fd97, %fd80, 0d3FDC71C71C71C71C, %fd96;
	ld.global.f64 	%fd98, [%rd53+8];
	ld.global.f64 	%fd99, [%rd55+8];
	add.f64 	%fd100, %fd98, %fd99;
	ld.global.f64 	%fd101, [%rd53+-8];
	add.f64 	%fd102, %fd100, %fd101;
	ld.global.f64 	%fd103, [%rd55+-8];
	add.f64 	%fd104, %fd102, %fd103;
	ld.global.f64 	%fd105, [%rd56+8];
	sub.f64 	%fd106, %fd104, %fd105;
	ld.global.f64 	%fd107, [%rd45+8];
	sub.f64 	%fd108, %fd106, %fd107;
	ld.global.f64 	%fd109, [%rd56+-8];
	sub.f64 	%fd110, %fd108, %fd109;
	ld.global.f64 	%fd111, [%rd45+-8];
	sub.f64 	%fd112, %fd110, %fd111;
	fma.rn.f64 	%fd113, %fd112, 0d3F9C71C71C71C71C, %fd97;
	mul.f64 	%fd114, %fd3, %fd113;
	ld.param.u64 	%rd57, [%rd2+200];
	cvta.to.global.u64 	%rd58, %rd57;
	add.s64 	%rd59, %rd58, %rd34;
	st.global.f64 	[%rd59], %fd114;
	ld.param.u64 	%rd60, [%rd2+96];
	cvta.to.global.u64 	%rd61, %rd60;
	add.s64 	%rd62, %rd61, %rd6;
	ld.global.f64 	%fd115, [%rd62+8];
	ld.global.f64 	%fd116, [%rd62+-8];
	sub.f64 	%fd117, %fd115, %fd116;
	add.s64 	%rd63, %rd61, %rd8;
	ld.global.f64 	%fd118, [%rd63];
	add.s64 	%rd64, %rd61, %rd10;
	ld.global.f64 	%fd119, [%rd64];
	add.f64 	%fd120, %fd118, %fd119;
	add.s64 	%rd65, %rd61, %rd12;
	ld.global.f64 	%fd121, [%rd65];
	add.f64 	%fd122, %fd120, %fd121;
	add.s64 	%rd66, %rd61, %rd14;
	ld.global.f64 	%fd123, [%rd66];
	add.f64 	%fd124, %fd122, %fd123;
	add.s64 	%rd67, %rd62, %rd17;
	ld.global.f64 	%fd125, [%rd67+-8];
	sub.f64 	%fd126, %fd124, %fd125;
	ld.global.f64 	%fd127, [%rd64+-16];
	sub.f64 	%fd128, %fd126, %fd127;
	add.s64 	%rd68, %rd62, %rd21;
	ld.global.f64 	%fd129, [%rd68+-8];
	sub.f64 	%fd130, %fd128, %fd129;
	ld.global.f64 	%fd131, [%rd66+-16];
	sub.f64 	%fd132, %fd130, %fd131;
	mul.f64 	%fd133, %fd132, 0d3FBC71C71C71C71C;
	fma.rn.f64 	%fd134, %fd117, 0d3FDC71C71C71C71C, %fd133;
	add.s64 	%rd69, %rd65, %rd17;
	ld.global.f64 	%fd135, [%rd69];
	add.s64 	%rd70, %rd66, %rd17;
	ld.global.f64 	%fd136, [%rd70];
	add.f64 	%fd137, %fd135, %fd136;
	add.s64 	%rd71, %rd64, %rd21;
	ld.global.f64 	%fd138, [%rd71];
	add.f64 	%fd139, %fd137, %fd138;
	add.s64 	%rd72, %rd61, %rd26;
	ld.global.f64 	%fd140, [%rd72];
	add.f64 	%fd141, %fd139, %fd140;
	add.s64 	%rd73, %rd68, %rd17;
	ld.global.f64 	%fd142, [%rd73+-8];
	sub.f64 	%fd143, %fd141, %fd142;
	ld.global.f64 	%fd144, [%rd70+-16];
	sub.f64 	%fd145, %fd143, %fd144;
	add.s64 	%rd74, %rd61, %rd30;
	ld.global.f64 	%fd146, [%rd74+-8];
	sub.f64 	%fd147, %fd145, %fd146;
	ld.global.f64 	%fd148, [%rd72+-16];
	sub.f64 	%fd149, %fd147, %fd148;
	fma.rn.f64 	%fd150, %fd149, 0d3F9C71C71C71C71C, %fd134;
	mul.f64 	%fd151, %fd3, %fd150;
	ld.param.u64 	%rd75, [%rd2+208];
	cvta.to.global.u64 	%rd76, %rd75;
	add.s64 	%rd77, %rd76, %rd34;
	st.global.f64 	[%rd77], %fd151;
	add.s64 	%rd78, %rd61, %rd36;
	ld.global.f64 	%fd152, [%rd78];
	add.s64 	%rd79, %rd61, %rd38;
	ld.global.f64 	%fd153, [%rd79];
	sub.f64 	%fd154, %fd152, %fd153;
	add.s64 	%rd80, %rd78, %rd17;
	ld.global.f64 	%fd155, [%rd80];
	add.s64 	%rd81, %rd61, %rd41;
	ld.global.f64 	%fd156, [%rd81];
	add.f64 	%fd157, %fd155, %fd156;
	ld.global.f64 	%fd158, [%rd78+8];
	add.f64 	%fd159, %fd157, %fd158;
	ld.global.f64 	%fd160, [%rd78+-8];
	add.f64 	%fd161, %fd159, %fd160;
	add.s64 	%rd82, %rd79, %rd17;
	ld.global.f64 	%fd162, [%rd82];
	sub.f64 	%fd163, %fd161, %fd162;
	add.s64 	%rd83, %rd61, %rd44;
	ld.global.f64 	%fd164, [%rd83];
	sub.f64 	%fd165, %fd163, %fd164;
	ld.global.f64 	%fd166, [%rd79+8];
	sub.f64 	%fd167, %fd165, %fd166;
	ld.global.f64 	%fd168, [%rd79+-8];
	sub.f64 	%fd169, %fd167, %fd168;
	mul.f64 	%fd170, %fd169, 0d3FBC71C71C71C71C;
	fma.rn.f64 	%fd171, %fd154, 0d3FDC71C71C71C71C, %fd170;
	ld.global.f64 	%fd172, [%rd80+8];
	ld.global.f64 	%fd173, [%rd80+-8];
	add.f64 	%fd174, %fd172, %fd173;
	ld.global.f64 	%fd175, [%rd81+8];
	add.f64 	%fd176, %fd174, %fd175;
	ld.global.f64 	%fd177, [%rd81+-8];
	add.f64 	%fd178, %fd176, %fd177;
	ld.global.f64 	%fd179, [%rd82+8];
	sub.f64 	%fd180, %fd178, %fd179;
	ld.global.f64 	%fd181, [%rd82+-8];
	sub.f64 	%fd182, %fd180, %fd181;
	ld.global.f64 	%fd183, [%rd83+8];
	sub.f64 	%fd184, %fd182, %fd183;
	ld.global.f64 	%fd185, [%rd83+-8];
	sub.f64 	%fd186, %fd184, %fd185;
	fma.rn.f64 	%fd187, %fd186, 0d3F9C71C71C71C71C, %fd171;
	mul.f64 	%fd188, %fd3, %fd187;
	ld.param.u64 	%rd84, [%rd2+216];
	cvta.to.global.u64 	%rd85, %rd84;
	add.s64 	%rd86, %rd85, %rd34;
	st.global.f64 	[%rd86], %fd188;
	add.s64 	%rd87, %rd61, %rd49;
	ld.global.f64 	%fd189, [%rd87];
	add.s64 	%rd88, %rd61, %rd51;
	ld.global.f64 	%fd190, [%rd88];
	sub.f64 	%fd191, %fd189, %fd190;
	ld.global.f64 	%fd192, [%rd87+8];
	ld.global.f64 	%fd193, [%rd87+-8];
	add.f64 	%fd194, %fd192, %fd193;
	add.s64 	%rd89, %rd87, %rd21;
	ld.global.f64 	%fd195, [%rd89];
	add.f64 	%fd196, %fd194, %fd195;
	add.s64 	%rd90, %rd61, %rd54;
	ld.global.f64 	%fd197, [%rd90];
	add.f64 	%fd198, %fd196, %fd197;
	ld.global.f64 	%fd199, [%rd88+8];
	sub.f64 	%fd200, %fd198, %fd199;
	ld.global.f64 	%fd201, [%rd88+-8];
	sub.f64 	%fd202, %fd200, %fd201;
	add.s64 	%rd91, %rd88, %rd21;
	ld.global.f64 	%fd203, [%rd91];
	sub.f64 	%fd204, %fd202, %fd203;
	ld.global.f64 	%fd205, [%rd83];
	sub.f64 	%fd206, %fd204, %fd205;
	mul.f64 	%fd207, %fd206, 0d3FBC71C71C71C71C;
	fma.rn.f64 	%fd208, %fd191, 0d3FDC71C71C71C71C, %fd207;
	ld.global.f64 	%fd209, [%rd89+8];
	ld.global.f64 	%fd210, [%rd90+8];
	add.f64 	%fd211, %fd209, %fd210;
	ld.global.f64 	%fd212, [%rd89+-8];
	add.f64 	%fd213, %fd211, %fd212;
	ld.global.f64 	%fd214, [%rd90+-8];
	add.f64 	%fd215, %fd213, %fd214;
	ld.global.f64 	%fd216, [%rd91+8];
	sub.f64 	%fd217, %fd215, %fd216;
	ld.global.f64 	%fd218, [%rd83+8];
	sub.f64 	%fd219, %fd217, %fd218;
	ld.global.f64 	%fd220, [%rd91+-8];
	sub.f64 	%fd221, %fd219, %fd220;
	ld.global.f64 	%fd222, [%rd83+-8];
	sub.f64 	%fd223, %fd221, %fd222;
	fma.rn.f64 	%fd224, %fd223, 0d3F9C71C71C71C71C, %fd208;
	mul.f64 	%fd225, %fd3, %fd224;
	ld.param.u64 	%rd92, [%rd2+224];
	cvta.to.global.u64 	%rd93, %rd92;
	add.s64 	%rd94, %rd93, %rd34;
	st.global.f64 	[%rd94], %fd225;
	ld.param.u64 	%rd95, [%rd2+104];
	cvta.to.global.u64 	%rd96, %rd95;
	add.s64 	%rd97, %rd96, %rd6;
	ld.global.f64 	%fd226, [%rd97+8];
	ld.global.f64 	%fd227, [%rd97+-8];
	sub.f64 	%fd228, %fd226, %fd227;
	add.s64 	%rd98, %rd96, %rd8;
	ld.global.f64 	%fd229, [%rd98];
	add.s64 	%rd99, %rd96, %rd10;
	ld.global.f64 	%fd230, [%rd99];
	add.f64 	%fd231, %fd229, %fd230;
	add.s64 	%rd100, %rd96, %rd12;
	ld.global.f64 	%fd232, [%rd100];
	add.f64 	%fd233, %fd231, %fd232;
	add.s64 	%rd101, %rd96, %rd14;
	ld.global.f64 	%fd234, [%rd101];
	add.f64 	%fd235, %fd233, %fd234;
	add.s64 	%rd102, %rd97, %rd17;
	ld.global.f64 	%fd236, [%rd102+-8];
	sub.f64 	%fd237, %fd235, %fd236;
	ld.global.f64 	%fd238, [%rd99+-16];
	sub.f64 	%fd239, %fd237, %fd238;
	add.s64 	%rd103, %rd97, %rd21;
	ld.global.f64 	%fd240, [%rd103+-8];
	sub.f64 	%fd241, %fd239, %fd240;
	ld.global.f64 	%fd242, [%rd101+-16];
	sub.f64 	%fd243, %fd241, %fd242;
	mul.f64 	%fd244, %fd243, 0d3FBC71C71C71C71C;
	fma.rn.f64 	%fd245, %fd228, 0d3FDC71C71C71C71C, %fd244;
	add.s64 	%rd104, %rd100, %rd17;
	ld.global.f64 	%fd246, [%rd104];
	add.s64 	%rd105, %rd101, %rd17;
	ld.global.f64 	%fd247, [%rd105];
	add.f64 	%fd248, %fd246, %fd247;
	add.s64 	%rd106, %rd99, %rd21;
	ld.global.f64 	%fd249, [%rd106];
	add.f64 	%fd250, %fd248, %fd249;
	add.s64 	%rd107, %rd96, %rd26;
	ld.global.f64 	%fd251, [%rd107];
	add.f64 	%fd252, %fd250, %fd251;
	add.s64 	%rd108, %rd103, %rd17;
	ld.global.f64 	%fd253, [%rd108+-8];
	sub.f64 	%fd254, %fd252, %fd253;
	ld.global.f64 	%fd255, [%rd105+-16];
	sub.f64 	%fd256, %fd254, %fd255;
	add.s64 	%rd109, %rd96, %rd30;
	ld.global.f64 	%fd257, [%rd109+-8];
	sub.f64 	%fd258, %fd256, %fd257;
	ld.global.f64 	%fd259, [%rd107+-16];
	sub.f64 	%fd260, %fd258, %fd259;
	fma.rn.f64 	%fd261, %fd260, 0d3F9C71C71C71C71C, %fd245;
	mul.f64 	%fd262, %fd3, %fd261;
	ld.param.u64 	%rd110, [%rd2+232];
	cvta.to.global.u64 	%rd111, %rd110;
	add.s64 	%rd112, %rd111, %rd34;
	st.global.f64 	[%rd112], %fd262;
	add.s64 	%rd113, %rd96, %rd36;
	ld.global.f64 	%fd263, [%rd113];
	add.s64 	%rd114, %rd96, %rd38;
	ld.global.f64 	%fd264, [%rd114];
	sub.f64 	%fd265, %fd263, %fd264;
	add.s64 	%rd115, %rd113, %rd17;
	ld.global.f64 	%fd266, [%rd115];
	add.s64 	%rd116, %rd96, %rd41;
	ld.global.f64 	%fd267, [%rd116];
	add.f64 	%fd268, %fd266, %fd267;
	ld.global.f64 	%fd269, [%rd113+8];
	add.f64 	%fd270, %fd268, %fd269;
	ld.global.f64 	%fd271, [%rd113+-8];
	add.f64 	%fd272, %fd270, %fd271;
	add.s64 	%rd117, %rd114, %rd17;
	ld.global.f64 	%fd273, [%rd117];
	sub.f64 	%fd274, %fd272, %fd273;
	add.s64 	%rd118, %rd96, %rd44;
	ld.global.f64 	%fd275, [%rd118];
	sub.f64 	%fd276, %fd274, %fd275;
	ld.global.f64 	%fd277, [%rd114+8];
	sub.f64 	%fd278, %fd276, %fd277;
	ld.global.f64 	%fd279, [%rd114+-8];
	sub.f64 	%fd280, %fd278, %fd279;
	mul.f64 	%fd281, %fd280, 0d3FBC71C71C71C71C;
	fma.rn.f64 	%fd282, %fd265, 0d3FDC71C71C71C71C, %fd281;
	ld.global.f64 	%fd283, [%rd115+8];
	ld.global.f64 	%fd284, [%rd115+-8];
	add.f64 	%fd285, %fd283, %fd284;
	ld.global.f64 	%fd286, [%rd116+8];
	add.f64 	%fd287, %fd285, %fd286;
	ld.global.f64 	%fd288, [%rd116+-8];
	add.f64 	%fd289, %fd287, %fd288;
	ld.global.f64 	%fd290, [%rd117+8];
	sub.f64 	%fd291, %fd289, %fd290;
	ld.global.f64 	%fd292, [%rd117+-8];
	sub.f64 	%fd293, %fd291, %fd292;
	ld.global.f64 	%fd294, [%rd118+8];
	sub.f64 	%fd295, %fd293, %fd294;
	ld.global.f64 	%fd296, [%rd118+-8];
	sub.f64 	%fd297, %fd295, %fd296;
	fma.rn.f64 	%fd298, %fd297, 0d3F9C71C71C71C71C, %fd282;
	mul.f64 	%fd299, %fd3, %fd298;
	ld.param.u64 	%rd119, [%rd2+240];
	cvta.to.global.u64 	%rd120, %rd119;
	add.s64 	%rd121, %rd120, %rd34;
	st.global.f64 	[%rd121], %fd299;
	add.s64 	%rd122, %rd96, %rd49;
	ld.global.f64 	%fd300, [%rd122];
	add.s64 	%rd123, %rd96, %rd51;
	ld.global.f64 	%fd301, [%rd123];
	sub.f64 	%fd302, %fd300, %fd301;
	ld.global.f64 	%fd303, [%rd122+8];
	ld.global.f64 	%fd304, [%rd122+-8];
	add.f64 	%fd305, %fd303, %fd304;
	add.s64 	%rd124, %rd122, %rd21;
	ld.global.f64 	%fd306, [%rd124];
	add.f64 	%fd307, %fd305, %fd306;
	add.s64 	%rd125, %rd96, %rd54;
	ld.global.f64 	%fd308, [%rd125];
	add.f64 	%fd309, %fd307, %fd308;
	ld.global.f64 	%fd310, [%rd123+8];
	sub.f64 	%fd311, %fd309, %fd310;
	ld.global.f64 	%fd312, [%rd123+-8];
	sub.f64 	%fd313, %fd311, %fd312;
	add.s64 	%rd126, %rd123, %rd21;
	ld.global.f64 	%fd314, [%rd126];
	sub.f64 	%fd315, %fd313, %fd314;
	ld.global.f64 	%fd316, [%rd118];
	sub.f64 	%fd317, %fd315, %fd316;
	mul.f64 	%fd318, %fd317, 0d3FBC71C71C71C71C;
	fma.rn.f64 	%fd319, %fd302, 0d3FDC71C71C71C71C, %fd318;
	ld.global.f64 	%fd320, [%rd124+8];
	ld.global.f64 	%fd321, [%rd125+8];
	add.f64 	%fd322, %fd320, %fd321;
	ld.global.f64 	%fd323, [%rd124+-8];
	add.f64 	%fd324, %fd322, %fd323;
	ld.global.f64 	%fd325, [%rd125+-8];
	add.f64 	%fd326, %fd324, %fd325;
	ld.global.f64 	%fd327, [%rd126+8];
	sub.f64 	%fd328, %fd326, %fd327;
	ld.global.f64 	%fd329, [%rd118+8];
	sub.f64 	%fd330, %fd328, %fd329;
	ld.global.f64 	%fd331, [%rd126+-8];
	sub.f64 	%fd332, %fd330, %fd331;
	ld.global.f64 	%fd333, [%rd118+-8];
	sub.f64 	%fd334, %fd332, %fd333;
	fma.rn.f64 	%fd335, %fd334, 0d3F9C71C71C71C71C, %fd319;
	mul.f64 	%fd336, %fd3, %fd335;
	ld.param.u64 	%rd127, [%rd2+248];
	cvta.to.global.u64 	%rd128, %rd127;
	add.s64 	%rd129, %rd128, %rd34;
	st.global.f64 	[%rd129], %fd336;
	ld.param.u64 	%rd130, [%rd2+432];
	cvta.to.global.u64 	%rd131, %rd130;
	add.s64 	%rd132, %rd131, %rd6;
	ld.global.f64 	%fd337, [%rd132+8];
	ld.global.f64 	%fd338, [%rd132+-8];
	sub.f64 	%fd339, %fd337, %fd338;
	add.s64 	%rd133, %rd131, %rd8;
	ld.global.f64 	%fd340, [%rd133];
	add.s64 	%rd134, %rd131, %rd10;
	ld.global.f64 	%fd341, [%rd134];
	add.f64 	%fd342, %fd340, %fd341;
	add.s64 	%rd135, %rd131, %rd12;
	ld.global.f64 	%fd343, [%rd135];
	add.f64 	%fd344, %fd342, %fd343;
	add.s64 	%rd136, %rd131, %rd14;
	ld.global.f64 	%fd345, [%rd136];
	add.f64 	%fd346, %fd344, %fd345;
	add.s64 	%rd137, %rd132, %rd17;
	ld.global.f64 	%fd347, [%rd137+-8];
	sub.f64 	%fd348, %fd346, %fd347;
	ld.global.f64 	%fd349, [%rd134+-16];
	sub.f64 	%fd350, %fd348, %fd349;
	add.s64 	%rd138, %rd132, %rd21;
	ld.global.f64 	%fd351, [%rd138+-8];
	sub.f64 	%fd352, %fd350, %fd351;
	ld.global.f64 	%fd353, [%rd136+-16];
	sub.f64 	%fd354, %fd352, %fd353;
	mul.f64 	%fd355, %fd354, 0d3FBC71C71C71C71C;
	fma.rn.f64 	%fd356, %fd339, 0d3FDC71C71C71C71C, %fd355;
	add.s64 	%rd139, %rd135, %rd17;
	ld.global.f64 	%fd357, [%rd139];
	add.s64 	%rd140, %rd136, %rd17;
	ld.global.f64 	%fd358, [%rd140];
	add.f64 	%fd359, %fd357, %fd358;
	add.s64 	%rd141, %rd134, %rd21;
	ld.global.f64 	%fd360, [%rd141];
	add.f64 	%fd361, %fd359, %fd360;
	add.s64 	%rd142, %rd131, %rd26;
	ld.global.f64 	%fd362, [%rd142];
	add.f64 	%fd363, %fd361, %fd362;
	add.s64 	%rd143, %rd138, %rd17;
	ld.global.f64 	%fd364, [%rd143+-8];
	sub.f64 	%fd365, %fd363, %fd364;
	ld.global.f64 	%fd366, [%rd140+-16];
	sub.f64 	%fd367, %fd365, %fd366;
	add.s64 	%rd144, %rd131, %rd30;
	ld.global.f64 	%fd368, [%rd144+-8];
	sub.f64 	%fd369, %fd367, %fd368;
	ld.global.f64 	%fd370, [%rd142+-16];
	sub.f64 	%fd371, %fd369, %fd370;
	fma.rn.f64 	%fd372, %fd371, 0d3F9C71C71C71C71C, %fd356;
	mul.f64 	%fd373, %fd3, %fd372;
	ld.global.f64 	%fd374, [%rd135+-8];
	ld.global.f64 	%fd375, [%rd136+-8];
	sub.f64 	%fd376, %fd374, %fd375;
	ld.global.f64 	%fd377, [%rd139+-8];
	ld.global.f64 	%fd378, [%rd141+-8];
	add.f64 	%fd379, %fd377, %fd378;
	add.f64 	%fd380, %fd379, %fd343;
	ld.global.f64 	%fd381, [%rd135+-16];
	add.f64 	%fd382, %fd380, %fd381;
	ld.global.f64 	%fd383, [%rd140+-8];
	sub.f64 	%fd384, %fd382, %fd383;
	ld.global.f64 	%fd385, [%rd142+-8];
	sub.f64 	%fd386, %fd384, %fd385;
	sub.f64 	%fd387, %fd386, %fd345;
	sub.f64 	%fd388, %fd387, %fd353;
	mul.f64 	%fd389, %fd388, 0d3FBC71C71C71C71C;
	fma.rn.f64 	%fd390, %fd376, 0d3FDC71C71C71C71C, %fd389;
	ld.global.f64 	%fd391, [%rd139+-16];
	add.f64 	%fd392, %fd357, %fd391;
	add.f64 	%fd393, %fd392, %fd360;
	ld.global.f64 	%fd394, [%rd141+-16];
	add.f64 	%fd395, %fd393, %fd394;
	sub.f64 	%fd396, %fd395, %fd358;
	sub.f64 	%fd397, %fd396, %fd366;
	sub.f64 	%fd398, %fd397, %fd362;
	sub.f64 	%fd399, %fd398, %fd370;
	fma.rn.f64 	%fd400, %fd399, 0d3F9C71C71C71C71C, %fd390;
	mul.f64 	%fd401, %fd3, %fd400;
	mul.f64 	%fd402, %fd401, %fd401;
	fma.rn.f64 	%fd403, %fd373, %fd373, %fd402;
	add.s64 	%rd145, %rd131, %rd49;
	ld.global.f64 	%fd404, [%rd145];
	add.s64 	%rd146, %rd131, %rd51;
	ld.global.f64 	%fd405, [%rd146];
	sub.f64 	%fd406, %fd404, %fd405;
	ld.global.f64 	%fd407, [%rd145+8];
	ld.global.f64 	%fd408, [%rd145+-8];
	add.f64 	%fd409, %fd407, %fd408;
	add.s64 	%rd147, %rd145, %rd21;
	ld.global.f64 	%fd410, [%rd147];
	add.f64 	%fd411, %fd409, %fd410;
	add.s64 	%rd148, %rd131, %rd54;
	ld.global.f64 	%fd412, [%rd148];
	add.f64 	%fd413, %fd411, %fd412;
	ld.global.f64 	%fd414, [%rd146+8];
	sub.f64 	%fd415, %fd413, %fd414;
	ld.global.f64 	%fd416, [%rd146+-8];
	sub.f64 	%fd417, %fd415, %fd416;
	add.s64 	%rd149, %rd146, %rd21;
	ld.global.f64 	%fd418, [%rd149];
	sub.f64 	%fd419, %fd417, %fd418;
	add.s64 	%rd150, %rd131, %rd44;
	ld.global.f64 	%fd420, [%rd150];
	sub.f64 	%fd421, %fd419, %fd420;
	mul.f64 	%fd422, %fd421, 0d3FBC71C71C71C71C;
	fma.rn.f64 	%fd423, %fd406, 0d3FDC71C71C71C71C, %fd422;
	ld.global.f64 	%fd424, [%rd147+8];
	ld.global.f64 	%fd425, [%rd148+8];
	add.f64 	%fd426, %fd424, %fd425;
	ld.global.f64 	%fd427, [%rd147+-8];
	add.f64 	%fd428, %fd426, %fd427;
	ld.global.f64 	%fd429, [%rd148+-8];
	add.f64 	%fd430, %fd428, %fd429;
	ld.global.f64 	%fd431, [%rd149+8];
	sub.f64 	%fd432, %fd430, %fd431;
	ld.global.f64 	%fd433, [%rd150+8];
	sub.f64 	%fd434, %fd432, %fd433;
	ld.global.f64 	%fd435, [%rd149+-8];
	sub.f64 	%fd436, %fd434, %fd435;
	ld.global.f64 	%fd437, [%rd150+-8];
	sub.f64 	%fd438, %fd436, %fd437;
	fma.rn.f64 	%fd439, %fd438, 0d3F9C71C71C71C71C, %fd423;
	mul.f64 	%fd440, %fd3, %fd439;
	fma.rn.f64 	%fd441, %fd440, %fd440, %fd403;
	ld.param.u64 	%rd151, [%rd2+456];
	cvta.to.global.u64 	%rd152, %rd151;
	add.s64 	%rd153, %rd152, %rd34;
	st.global.f64 	[%rd153], %fd441;
$L__BB3_2:
	ret;

}
	// .globl	_Z13getTempVari_26Fields
.visible .entry _Z13getTempVari_26Fields(
	.param .align 8 .b8 _Z13getTempVari_26Fields_param_0[472]
)
{
	.reg .pred 	%p<6>;
	.reg .b32 	%r<70>;
	.reg .b64 	%rd<415>;
	.reg .b64 	%fd<1833>;

	mov.b64 	%rd1, _Z13getTempVari_26Fields_param_0;
	mov.u32 	%r1, %tid.x;
	mov.u32 	%r3, %ctaid.x;
	mov.u32 	%r4, %ctaid.y;
	ld.const.v2.u32 	{%r6, %r7}, [p+40];
	ld.const.v2.u32 	{%r9, %r10}, [p+32];
	setp.ge.s32 	%p1, %r3, %r10;
	setp.ge.s32 	%p2, %r1, %r9;
	or.pred  	%p3, %p1, %p2;
	setp.ge.s32 	%p4, %r4, %r6;
	or.pred  	%p5, %p3, %p4;
	@%p5 bra 	$L__BB4_2;
	mov.u64 	%rd2, %rd1;
	ld.const.v2.u32 	{%r13, %r14}, [p+40];
	mov.b64 	%rd3, {%r13, %r14};
	mov.u32 	%r15, %ctaid.y;
	add.s32 	%r16, %r14, %r15;
	mov.u32 	%r17, %ctaid.x;
	add.s32 	%r18, %r14, %r17;
	mov.u32 	%r19, %tid.x;
	add.s32 	%r20, %r14, %r19;
	{ .reg .b32 tmp; mov.b64 {tmp, %r21}, %rd3; }
	ld.const.f64 	%fd1, [p+184];
	add.f64 	%fd2, %fd1, %fd1;
	ld.param.u64 	%rd4, [%rd2+432];
	cvta.to.global.u64 	%rd5, %rd4;
	mov.u32 	%r22, %ntid.x;
	shl.b32 	%r23, %r14, 1;
	add.s32 	%r24, %r23, %r22;
	mad.lo.s32 	%r25, %r24, %r18, %r20;
	mov.u32 	%r26, %nctaid.x;
	add.s32 	%r27, %r23, %r26;
	mul.lo.s32 	%r28, %r27, %r16;
	mad.lo.s32 	%r29, %r28, %r24, %r25;
	mul.wide.s32 	%rd6, %r29, 8;
	add.s64 	%rd7, %rd5, %rd6;
	ld.global.f64 	%fd3, [%rd7];
	mul.f64 	%fd4, %fd3, 0d4008000000000000;
	mul.f64 	%fd5, %fd4, %fd3;
	sub.f64 	%fd6, %fd3, %fd5;
	add.f64 	%fd7, %fd3, %fd3;
	mul.f64 	%fd8, %fd3, %fd7;
	fma.rn.f64 	%fd9, %fd3, %fd8, %fd6;
	mul.f64 	%fd10, %fd2, %fd9;
	ld.const.f64 	%fd11, [p+192];
	ld.const.v2.u32 	{%r30, %r31}, [p+32];
	add.s32 	%r32, %r23, %r30;
	add.s32 	%r33, %r31, %r23;
	mad.lo.s32 	%r34, %r32, %r18, %r20;
	mul.lo.s32 	%r35, %r33, %r32;
	mad.lo.s32 	%r36, %r35, %r16, %r34;
	ld.const.f64 	%fd12, [p+48];
	mul.f64 	%fd13, %fd12, 0d4028000000000000;
	mul.f64 	%fd14, %fd12, %fd13;
	rcp.rn.f64 	%fd15, %fd14;
	add.s32 	%r37, %r36, %r32;
	cvt.s64.s32 	%rd8, %r35;
	cvt.s64.s32 	%rd9, %r37;
	sub.s64 	%rd10, %rd9, %rd8;
	shl.b64 	%rd11, %rd10, 3;
	add.s64 	%rd12, %rd5, %rd11;
	ld.global.f64 	%fd16, [%rd12+8];
	add.s32 	%r38, %r36, 1;
	add.s32 	%r39, %r35, %r32;
	sub.s32 	%r40, %r38, %r39;
	mul.wide.s32 	%rd13, %r40, 8;
	add.s64 	%rd14, %rd5, %rd13;
	ld.global.f64 	%fd17, [%rd14];
	add.f64 	%fd18, %fd16, %fd17;
	not.b32 	%r41, %r35;
	add.s32 	%r42, %r37, %r41;
	mul.wide.s32 	%rd15, %r42, 8;
	add.s64 	%rd16, %rd5, %rd15;
	ld.global.f64 	%fd19, [%rd16];
	add.f64 	%fd20, %fd18, %fd19;
	add.s64 	%rd17, %rd14, -16;
	ld.global.f64 	%fd21, [%rd14+-16];
	add.f64 	%fd22, %fd20, %fd21;
	add.s64 	%rd18, %rd9, %rd8;
	shl.b64 	%rd19, %rd18, 3;
	add.s64 	%rd20, %rd5, %rd19;
	ld.global.f64 	%fd23, [%rd20+8];
	add.f64 	%fd24, %fd22, %fd23;
	sub.s32 	%r43, %r36, %r32;
	add.s32 	%r44, %r35, 1;
	add.s32 	%r45, %r44, %r43;
	mul.wide.s32 	%rd21, %r45, 8;
	add.s64 	%rd22, %rd5, %rd21;
	ld.global.f64 	%fd25, [%rd22];
	add.f64 	%fd26, %fd24, %fd25;
	add.s32 	%r46, %r35, %r37;
	add.s32 	%r47, %r46, -1;
	mul.wide.s32 	%rd23, %r47, 8;
	add.s64 	%rd24, %rd5, %rd23;
	ld.global.f64 	%fd27, [%rd24];
	add.f64 	%fd28, %fd26, %fd27;
	ld.global.f64 	%fd29, [%rd22+-16];
	add.f64 	%fd30, %fd28, %fd29;
	mul.f64 	%fd31, %fd12, 0d4008000000000000;
	mul.f64 	%fd32, %fd12, %fd31;
	mov.f64 	%fd33, 0d4000000000000000;
	div.rn.f64 	%fd34, %fd33, %fd32;
	sub.s32 	%r48, %r36, %r35;
	mul.wide.s32 	%rd25, %r48, 8;
	add.s64 	%rd26, %rd5, %rd25;
	ld.global.f64 	%fd35, [%rd26];
	add.s32 	%r49, %r36, %r35;
	mul.wide.s32 	%rd27, %r49, 8;
	add.s64 	%rd28, %rd5, %rd27;
	ld.global.f64 	%fd36, [%rd28];
	add.f64 	%fd37, %fd35, %fd36;
	mul.wide.s32 	%rd29, %r35, 8;
	add.s64 	%rd30, %rd26, %rd29;
	ld.global.f64 	%fd38, [%rd30+-8];
	add.f64 	%fd39, %fd37, %fd38;
	cvt.s64.s32 	%rd31, %r36;
	ld.global.f64 	%fd40, [%rd30+8];
	add.f64 	%fd41, %fd39, %fd40;
	mul.wide.s32 	%rd32, %r44, 8;
	add.s64 	%rd33, %rd17, %rd32;
	ld.global.f64 	%fd42, [%rd33];
	add.f64 	%fd43, %fd41, %fd42;
	cvt.s64.s32 	%rd34, %r32;
	mul.wide.s32 	%rd35, %r32, 8;
	add.s64 	%rd36, %rd30, %rd35;
	ld.global.f64 	%fd44, [%rd36];
	add.f64 	%fd45, %fd43, %fd44;
	mul.f64 	%fd46, %fd34, %fd45;
	fma.rn.f64 	%fd47, %fd15, %fd30, %fd46;
	mov.f64 	%fd48, 0d402C000000000000;
	div.rn.f64 	%fd49, %fd48, %fd32;
	ld.global.f64 	%fd50, [%rd30];
	mul.f64 	%fd51, %fd50, %fd49;
	sub.f64 	%fd52, %fd47, %fd51;
	mul.f64 	%fd53, %fd11, %fd52;
	sub.f64 	%fd54, %fd10, %fd53;
	ld.param.u64 	%rd37, [%rd2+448];
	cvta.to.global.u64 	%rd38, %rd37;
	add.s64 	%rd39, %rd38, %rd6;
	st.global.f64 	[%rd39], %fd54;
	ld.param.u64 	%rd40, [%rd2+88];
	cvta.to.global.u64 	%rd41, %rd40;
	add.s64 	%rd42, %rd41, %rd6;
	ld.global.f64 	%fd55, [%rd42];
	ld.param.u64 	%rd43, [%rd2+96];
	cvta.to.global.u64 	%rd44, %rd43;
	add.s64 	%rd45, %rd44, %rd6;
	ld.global.f64 	%fd56, [%rd45];
	mul.f64 	%fd57, %fd56, %fd56;
	fma.rn.f64 	%fd58, %fd55, %fd55, %fd57;
	ld.param.u64 	%rd46, [%rd2+104];
	cvta.to.global.u64 	%rd47, %rd46;
	add.s64 	%rd48, %rd47, %rd6;
	ld.global.f64 	%fd59, [%rd48];
	fma.rn.f64 	%fd60, %fd59, %fd59, %fd58;
	ld.param.u64 	%rd49, [%rd2+80];
	cvta.to.global.u64 	%rd50, %rd49;
	add.s64 	%rd51, %rd50, %rd6;
	st.global.f64 	[%rd51], %fd60;
	ld.global.f64 	%fd61, [%rd7];
	ld.global.f64 	%fd62, [%rd42];
	ld.const.f64 	%fd63, [p+136];
	mul.f64 	%fd64, %fd63, %fd63;
	add.s64 	%rd52, %rd41, %rd11;
	ld.global.f64 	%fd65, [%rd52+8];
	add.s64 	%rd53, %rd41, %rd13;
	ld.global.f64 	%fd66, [%rd53];
	add.f64 	%fd67, %fd65, %fd66;
	add.s64 	%rd54, %rd41, %rd15;
	ld.global.f64 	%fd68, [%rd54];
	add.f64 	%fd69, %fd67, %fd68;
	add.s64 	%rd55, %rd53, -16;
	ld.global.f64 	%fd70, [%rd53+-16];
	add.f64 	%fd71, %fd69, %fd70;
	add.s64 	%rd56, %rd41, %rd19;
	ld.global.f64 	%fd72, [%rd56+8];
	add.f64 	%fd73, %fd71, %fd72;
	add.s64 	%rd57, %rd41, %rd21;
	ld.global.f64 	%fd74, [%rd57];
	add.f64 	%fd75, %fd73, %fd74;
	add.s64 	%rd58, %rd41, %rd23;
	ld.global.f64 	%fd76, [%rd58];
	add.f64 	%fd77, %fd75, %fd76;
	ld.global.f64 	%fd78, [%rd57+-16];
	add.f64 	%fd79, %fd77, %fd78;
	add.s64 	%rd59, %rd41, %rd25;
	ld.global.f64 	%fd80, [%rd59];
	add.s64 	%rd60, %rd41, %rd27;
	ld.global.f64 	%fd81, [%rd60];
	add.f64 	%fd82, %fd80, %fd81;
	add.s64 	%rd61, %rd59, %rd29;
	ld.global.f64 	%fd83, [%rd61+-8];
	add.f64 	%fd84, %fd82, %fd83;
	ld.global.f64 	%fd85, [%rd61+8];
	add.f64 	%fd86, %fd84, %fd85;
	add.s64 	%rd62, %rd55, %rd32;
	ld.global.f64 	%fd87, [%rd62];
	add.f64 	%fd88, %fd86, %fd87;
	add.s64 	%rd63, %rd61, %rd35;
	ld.global.f64 	%fd89, [%rd63];
	add.f64 	%fd90, %fd88, %fd89;
	mul.f64 	%fd91, %fd34, %fd90;
	fma.rn.f64 	%fd92, %fd15, %fd79, %fd91;
	ld.global.f64 	%fd93, [%rd61];
	mul.f64 	%fd94, %fd93, %fd49;
	sub.f64 	%fd95, %fd92, %fd94;
	mul.f64 	%fd96, %fd64, %fd95;
	fma.rn.f64 	%fd97, %fd61, %fd62, %fd96;
	ld.param.u64 	%rd64, [%rd2+160];
	cvta.to.global.u64 	%rd65, %rd64;
	add.s64 	%rd66, %rd65, %rd6;
	st.global.f64 	[%rd66], %fd97;
	ld.global.f64 	%fd98, [%rd7];
	ld.global.f64 	%fd99, [%rd45];
	add.s64 	%rd67, %rd44, %rd11;
	ld.global.f64 	%fd100, [%rd67+8];
	add.s64 	%rd68, %rd44, %rd13;
	ld.global.f64 	%fd101, [%rd68];
	add.f64 	%fd102, %fd100, %fd101;
	add.s64 	%rd69, %rd44, %rd15;
	ld.global.f64 	%fd103, [%rd69];
	add.f64 	%fd104, %fd102, %fd103;
	add.s64 	%rd70, %rd68, -16;
	ld.global.f64 	%fd105, [%rd68+-16];
	add.f64 	%fd106, %fd104, %fd105;
	add.s64 	%rd71, %rd44, %rd19;
	ld.global.f64 	%fd107, [%rd71+8];
	add.f64 	%fd108, %fd106, %fd107;
	add.s64 	%rd72, %rd44, %rd21;
	ld.global.f64 	%fd109, [%rd72];
	add.f64 	%fd110, %fd108, %fd109;
	add.s64 	%rd73, %rd44, %rd23;
	ld.global.f64 	%fd111, [%rd73];
	add.f64 	%fd112, %fd110, %fd111;
	ld.global.f64 	%fd113, [%rd72+-16];
	add.f64 	%fd114, %fd112, %fd113;
	add.s64 	%rd74, %rd44, %rd25;
	ld.global.f64 	%fd115, [%rd74];
	add.s64 	%rd75, %rd44, %rd27;
	ld.global.f64 	%fd116, [%rd75];
	add.f64 	%fd117, %fd115, %fd116;
	add.s64 	%rd76, %rd74, %rd29;
	ld.global.f64 	%fd118, [%rd76+-8];
	add.f64 	%fd119, %fd117, %fd118;
	ld.global.f64 	%fd120, [%rd76+8];
	add.f64 	%fd121, %fd119, %fd120;
	add.s64 	%rd77, %rd70, %rd32;
	ld.global.f64 	%fd122, [%rd77];
	add.f64 	%fd123, %fd121, %fd122;
	add.s64 	%rd78, %rd76, %rd35;
	ld.global.f64 	%fd124, [%rd78];
	add.f64 	%fd125, %fd123, %fd124;
	mul.f64 	%fd126, %fd34, %fd125;
	fma.rn.f64 	%fd127, %fd15, %fd114, %fd126;
	ld.global.f64 	%fd128, [%rd76];
	mul.f64 	%fd129, %fd128, %fd49;
	sub.f64 	%fd130, %fd127, %fd129;
	mul.f64 	%fd131, %fd64, %fd130;
	fma.rn.f64 	%fd132, %fd98, %fd99, %fd131;
	ld.param.u64 	%rd79, [%rd2+168];
	cvta.to.global.u64 	%rd80, %rd79;
	add.s64 	%rd81, %rd80, %rd6;
	st.global.f64 	[%rd81], %fd132;
	ld.global.f64 	%fd133, [%rd7];
	ld.global.f64 	%fd134, [%rd48];
	add.s64 	%rd82, %rd47, %rd11;
	ld.global.f64 	%fd135, [%rd82+8];
	add.s64 	%rd83, %rd47, %rd13;
	ld.global.f64 	%fd136, [%rd83];
	add.f64 	%fd137, %fd135, %fd136;
	add.s64 	%rd84, %rd47, %rd15;
	ld.global.f64 	%fd138, [%rd84];
	add.f64 	%fd139, %fd137, %fd138;
	add.s64 	%rd85, %rd83, -16;
	ld.global.f64 	%fd140, [%rd83+-16];
	add.f64 	%fd141, %fd139, %fd140;
	add.s64 	%rd86, %rd47, %rd19;
	ld.global.f64 	%fd142, [%rd86+8];
	add.f64 	%fd143, %fd141, %fd142;
	add.s64 	%rd87, %rd47, %rd21;
	ld.global.f64 	%fd144, [%rd87];
	add.f64 	%fd145, %fd143, %fd144;
	add.s64 	%rd88, %rd47, %rd23;
	ld.global.f64 	%fd146, [%rd88];
	add.f64 	%fd147, %fd145, %fd146;
	ld.global.f64 	%fd148, [%rd87+-16];
	add.f64 	%fd149, %fd147, %fd148;
	add.s64 	%rd89, %rd47, %rd25;
	ld.global.f64 	%fd150, [%rd89];
	add.s64 	%rd90, %rd47, %rd27;
	ld.global.f64 	%fd151, [%rd90];
	add.f64 	%fd152, %fd150, %fd151;
	add.s64 	%rd91, %rd89, %rd29;
	ld.global.f64 	%fd153, [%rd91+-8];
	add.f64 	%fd154, %fd152, %fd153;
	ld.global.f64 	%fd155, [%rd91+8];
	add.f64 	%fd156, %fd154, %fd155;
	add.s64 	%rd92, %rd85, %rd32;
	ld.global.f64 	%fd157, [%rd92];
	add.f64 	%fd158, %fd156, %fd157;
	add.s64 	%rd93, %rd91, %rd35;
	ld.global.f64 	%fd159, [%rd93];
	add.f64 	%fd160, %fd158, %fd159;
	mul.f64 	%fd161, %fd34, %fd160;
	fma.rn.f64 	%fd162, %fd15, %fd149, %fd161;
	ld.global.f64 	%fd163, [%rd91];
	mul.f64 	%fd164, %fd163, %fd49;
	sub.f64 	%fd165, %fd162, %fd164;
	mul.f64 	%fd166, %fd64, %fd165;
	fma.rn.f64 	%fd167, %fd133, %fd134, %fd166;
	ld.param.u64 	%rd94, [%rd2+176];
	cvta.to.global.u64 	%rd95, %rd94;
	add.s64 	%rd96, %rd95, %rd6;
	st.global.f64 	[%rd96], %fd167;
	ld.global.f64 	%fd168, [%rd42];
	add.f64 	%fd169, %fd168, %fd168;
	ld.param.u64 	%rd97, [%rd2];
	cvta.to.global.u64 	%rd98, %rd97;
	add.f64 	%fd170, %fd12, %fd12;
	rcp.rn.f64 	%fd171, %fd170;
	mul.wide.s32 	%rd99, %r36, 8;
	add.s64 	%rd100, %rd98, %rd99;
	ld.global.f64 	%fd172, [%rd100+8];
	ld.global.f64 	%fd173, [%rd100+-8];
	sub.f64 	%fd174, %fd172, %fd173;
	add.s64 	%rd101, %rd100, %rd32;
	ld.global.f64 	%fd175, [%rd101];
	sub.s32 	%r50, %r38, %r35;
	mul.wide.s32 	%rd102, %r50, 8;
	add.s64 	%rd103, %rd98, %rd102;
	ld.global.f64 	%fd176, [%rd103];
	add.f64 	%fd177, %fd175, %fd176;
	add.s32 	%r51, %r37, 1;
	mul.wide.s32 	%rd104, %r51, 8;
	add.s64 	%rd105, %rd98, %rd104;
	ld.global.f64 	%fd178, [%rd105];
	add.f64 	%fd179, %fd177, %fd178;
	sub.s32 	%r52, %r38, %r32;
	mul.wide.s32 	%rd106, %r52, 8;
	add.s64 	%rd107, %rd98, %rd106;
	ld.global.f64 	%fd180, [%rd107];
	add.f64 	%fd181, %fd179, %fd180;
	ld.global.f64 	%fd182, [%rd101+-16];
	sub.f64 	%fd183, %fd181, %fd182;
	ld.global.f64 	%fd184, [%rd103+-16];
	sub.f64 	%fd185, %fd183, %fd184;
	add.s64 	%rd108, %rd31, %rd34;
	add.s64 	%rd109, %rd100, %rd35;
	ld.global.f64 	%fd186, [%rd109+-8];
	sub.f64 	%fd187, %fd185, %fd186;
	ld.global.f64 	%fd188, [%rd107+-16];
	sub.f64 	%fd189, %fd187, %fd188;
	mul.f64 	%fd190, %fd189, 0d3FBC71C71C71C71C;
	fma.rn.f64 	%fd191, %fd174, 0d3FDC71C71C71C71C, %fd190;
	add.s64 	%rd110, %rd105, %rd29;
	ld.global.f64 	%fd192, [%rd110];
	add.s64 	%rd111, %rd107, %rd29;
	ld.global.f64 	%fd193, [%rd111];
	add.f64 	%fd194, %fd192, %fd193;
	add.s64 	%rd112, %rd103, %rd35;
	ld.global.f64 	%fd195, [%rd112];
	add.f64 	%fd196, %fd194, %fd195;
	add.s64 	%rd113, %rd98, %rd13;
	ld.global.f64 	%fd197, [%rd113];
	add.f64 	%fd198, %fd196, %fd197;
	add.s64 	%rd114, %rd109, %rd29;
	ld.global.f64 	%fd199, [%rd114+-8];
	sub.f64 	%fd200, %fd198, %fd199;
	ld.global.f64 	%fd201, [%rd111+-16];
	sub.f64 	%fd202, %fd200, %fd201;
	sub.s64 	%rd115, %rd108, %rd8;
	shl.b64 	%rd116, %rd115, 3;
	add.s64 	%rd117, %rd98, %rd116;
	ld.global.f64 	%fd203, [%rd117+-8];
	sub.f64 	%fd204, %fd202, %fd203;
	ld.global.f64 	%fd205, [%rd113+-16];
	sub.f64 	%fd206, %fd204, %fd205;
	fma.rn.f64 	%fd207, %fd206, 0d3F9C71C71C71C71C, %fd191;
	mul.f64 	%fd208, %fd171, %fd207;
	ld.global.f64 	%fd209, [%rd45];
	ld.param.u64 	%rd118, [%rd2+8];
	cvta.to.global.u64 	%rd119, %rd118;
	add.s64 	%rd120, %rd119, %rd99;
	ld.global.f64 	%fd210, [%rd120+8];
	ld.global.f64 	%fd211, [%rd120+-8];
	sub.f64 	%fd212, %fd210, %fd211;
	add.s64 	%rd121, %rd120, %rd32;
	ld.global.f64 	%fd213, [%rd121];
	add.s64 	%rd122, %rd119, %rd102;
	ld.global.f64 	%fd214, [%rd122];
	add.f64 	%fd215, %fd213, %fd214;
	add.s64 	%rd123, %rd119, %rd104;
	ld.global.f64 	%fd216, [%rd123];
	add.f64 	%fd217, %fd215, %fd216;
	add.s64 	%rd124, %rd119, %rd106;
	ld.global.f64 	%fd218, [%rd124];
	add.f64 	%fd219, %fd217, %fd218;
	ld.global.f64 	%fd220, [%rd121+-16];
	sub.f64 	%fd221, %fd219, %fd220;
	ld.global.f64 	%fd222, [%rd122+-16];
	sub.f64 	%fd223, %fd221, %fd222;
	add.s64 	%rd125, %rd120, %rd35;
	ld.global.f64 	%fd224, [%rd125+-8];
	sub.f64 	%fd225, %fd223, %fd224;
	ld.global.f64 	%fd226, [%rd124+-16];
	sub.f64 	%fd227, %fd225, %fd226;
	mul.f64 	%fd228, %fd227, 0d3FBC71C71C71C71C;
	fma.rn.f64 	%fd229, %fd212, 0d3FDC71C71C71C71C, %fd228;
	add.s64 	%rd126, %rd123, %rd29;
	ld.global.f64 	%fd230, [%rd126];
	add.s64 	%rd127, %rd124, %rd29;
	ld.global.f64 	%fd231, [%rd127];
	add.f64 	%fd232, %fd230, %fd231;
	add.s64 	%rd128, %rd122, %rd35;
	ld.global.f64 	%fd233, [%rd128];
	add.f64 	%fd234, %fd232, %fd233;
	add.s64 	%rd129, %rd119, %rd13;
	ld.global.f64 	%fd235, [%rd129];
	add.f64 	%fd236, %fd234, %fd235;
	add.s64 	%rd130, %rd125, %rd29;
	ld.global.f64 	%fd237, [%rd130+-8];
	sub.f64 	%fd238, %fd236, %fd237;
	ld.global.f64 	%fd239, [%rd127+-16];
	sub.f64 	%fd240, %fd238, %fd239;
	add.s64 	%rd131, %rd119, %rd116;
	ld.global.f64 	%fd241, [%rd131+-8];
	sub.f64 	%fd242, %fd240, %fd241;
	ld.global.f64 	%fd243, [%rd129+-16];
	sub.f64 	%fd244, %fd242, %fd243;
	fma.rn.f64 	%fd245, %fd244, 0d3F9C71C71C71C71C, %fd229;
	mul.wide.s32 	%rd132, %r37, 8;
	add.s64 	%rd133, %rd98, %rd132;
	ld.global.f64 	%fd246, [%rd133];
	mul.wide.s32 	%rd134, %r43, 8;
	add.s64 	%rd135, %rd98, %rd134;
	ld.global.f64 	%fd247, [%rd135];
	sub.f64 	%fd248, %fd246, %fd247;
	add.s64 	%rd136, %rd133, %rd29;
	ld.global.f64 	%fd249, [%rd136];
	sub.s32 	%r53, %r37, %r35;
	mul.wide.s32 	%rd137, %r53, 8;
	add.s64 	%rd138, %rd98, %rd137;
	ld.global.f64 	%fd250, [%rd138];
	add.f64 	%fd251, %fd249, %fd250;
	ld.global.f64 	%fd252, [%rd133+8];
	add.f64 	%fd253, %fd251, %fd252;
	ld.global.f64 	%fd254, [%rd133+-8];
	add.f64 	%fd255, %fd253, %fd254;
	add.s64 	%rd139, %rd135, %rd29;
	ld.global.f64 	%fd256, [%rd139];
	sub.f64 	%fd257, %fd255, %fd256;
	sub.s32 	%r54, %r36, %r39;
	mul.wide.s32 	%rd140, %r54, 8;
	add.s64 	%rd141, %rd98, %rd140;
	ld.global.f64 	%fd258, [%rd141];
	sub.f64 	%fd259, %fd257, %fd258;
	ld.global.f64 	%fd260, [%rd135+8];
	sub.f64 	%fd261, %fd259, %fd260;
	ld.global.f64 	%fd262, [%rd135+-8];
	sub.f64 	%fd263, %fd261, %fd262;
	mul.f64 	%fd264, %fd263, 0d3FBC71C71C71C71C;
	fma.rn.f64 	%fd265, %fd248, 0d3FDC71C71C71C71C, %fd264;
	ld.global.f64 	%fd266, [%rd136+8];
	ld.global.f64 	%fd267, [%rd136+-8];
	add.f64 	%fd268, %fd266, %fd267;
	ld.global.f64 	%fd269, [%rd138+8];
	add.f64 	%fd270, %fd268, %fd269;
	ld.global.f64 	%fd271, [%rd138+-8];
	add.f64 	%fd272, %fd270, %fd271;
	ld.global.f64 	%fd273, [%rd139+8];
	sub.f64 	%fd274, %fd272, %fd273;
	ld.global.f64 	%fd275, [%rd139+-8];
	sub.f64 	%fd276, %fd274, %fd275;
	ld.global.f64 	%fd277, [%rd141+8];
	sub.f64 	%fd278, %fd276, %fd277;
	ld.global.f64 	%fd279, [%rd141+-8];
	sub.f64 	%fd280, %fd278, %fd279;
	fma.rn.f64 	%fd281, %fd280, 0d3F9C71C71C71C71C, %fd265;
	mul.f64 	%fd282, %fd171, %fd281;
	fma.rn.f64 	%fd283, %fd171, %fd245, %fd282;
	mul.f64 	%fd284, %fd209, %fd283;
	fma.rn.f64 	%fd285, %fd169, %fd208, %fd284;
	ld.global.f64 	%fd286, [%rd48];
	ld.param.u64 	%rd142, [%rd2+16];
	cvta.to.global.u64 	%rd143, %rd142;
	add.s64 	%rd144, %rd143, %rd99;
	ld.global.f64 	%fd287, [%rd144+8];
	ld.global.f64 	%fd288, [%rd144+-8];
	sub.f64 	%fd289, %fd287, %fd288;
	add.s64 	%rd145, %rd144, %rd32;
	ld.global.f64 	%fd290, [%rd145];
	add.s64 	%rd146, %rd143, %rd102;
	ld.global.f64 	%fd291, [%rd146];
	add.f64 	%fd292, %fd290, %fd291;
	add.s64 	%rd147, %rd143, %rd104;
	ld.global.f64 	%fd293, [%rd147];
	add.f64 	%fd294, %fd292, %fd293;
	add.s64 	%rd148, %rd143, %rd106;
	ld.global.f64 	%fd295, [%rd148];
	add.f64 	%fd296, %fd294, %fd295;
	ld.global.f64 	%fd297, [%rd145+-16];
	sub.f64 	%fd298, %fd296, %fd297;
	ld.global.f64 	%fd299, [%rd146+-16];
	sub.f64 	%fd300, %fd298, %fd299;
	add.s64 	%rd149, %rd144, %rd35;
	ld.global.f64 	%fd301, [%rd149+-8];
	sub.f64 	%fd302, %fd300, %fd301;
	ld.global.f64 	%fd303, [%rd148+-16];
	sub.f64 	%fd304, %fd302, %fd303;
	mul.f64 	%fd305, %fd304, 0d3FBC71C71C71C71C;
	fma.rn.f64 	%fd306, %fd289, 0d3FDC71C71C71C71C, %fd305;
	add.s64 	%rd150, %rd147, %rd29;
	ld.global.f64 	%fd307, [%rd150];
	add.s64 	%rd151, %rd148, %rd29;
	ld.global.f64 	%fd308, [%rd151];
	add.f64 	%fd309, %fd307, %fd308;
	add.s64 	%rd152, %rd146, %rd35;
	ld.global.f64 	%fd310, [%rd152];
	add.f64 	%fd311, %fd309, %fd310;
	add.s64 	%rd153, %rd143, %rd13;
	ld.global.f64 	%fd312, [%rd153];
	add.f64 	%fd313, %fd311, %fd312;
	add.s64 	%rd154, %rd149, %rd29;
	ld.global.f64 	%fd314, [%rd154+-8];
	sub.f64 	%fd315, %fd313, %fd314;
	ld.global.f64 	%fd316, [%rd151+-16];
	sub.f64 	%fd317, %fd315, %fd316;
	add.s64 	%rd155, %rd143, %rd116;
	ld.global.f64 	%fd318, [%rd155+-8];
	sub.f64 	%fd319, %fd317, %fd318;
	ld.global.f64 	%fd320, [%rd153+-16];
	sub.f64 	%fd321, %fd319, %fd320;
	fma.rn.f64 	%fd322, %fd321, 0d3F9C71C71C71C71C, %fd306;
	add.s64 	%rd156, %rd98, %rd27;
	ld.global.f64 	%fd323, [%rd156];
	add.s64 	%rd157, %rd98, %rd25;
	ld.global.f64 	%fd324, [%rd157];
	sub.f64 	%fd325, %fd323, %fd324;
	ld.global.f64 	%fd326, [%rd156+8];
	ld.global.f64 	%fd327, [%rd156+-8];
	add.f64 	%fd328, %fd326, %fd327;
	add.s64 	%rd158, %rd156, %rd35;
	ld.global.f64 	%fd329, [%rd158];
	add.f64 	%fd330, %fd328, %fd329;
	sub.s32 	%r55, %r49, %r32;
	mul.wide.s32 	%rd159, %r55, 8;
	add.s64 	%rd160, %rd98, %rd159;
	ld.global.f64 	%fd331, [%rd160];
	add.f64 	%fd332, %fd330, %fd331;
	ld.global.f64 	%fd333, [%rd157+8];
	sub.f64 	%fd334, %fd332, %fd333;
	ld.global.f64 	%fd335, [%rd157+-8];
	sub.f64 	%fd336, %fd334, %fd335;
	add.s64 	%rd161, %rd157, %rd35;
	ld.global.f64 	%fd337, [%rd161];
	sub.f64 	%fd338, %fd336, %fd337;
	sub.f64 	%fd339, %fd338, %fd258;
	mul.f64 	%fd340, %fd339, 0d3FBC71C71C71C71C;
	fma.rn.f64 	%fd341, %fd325, 0d3FDC71C71C71C71C, %fd340;
	ld.global.f64 	%fd342, [%rd158+8];
	ld.global.f64 	%fd343, [%rd160+8];
	add.f64 	%fd344, %fd342, %fd343;
	ld.global.f64 	%fd345, [%rd158+-8];
	add.f64 	%fd346, %fd344, %fd345;
	ld.global.f64 	%fd347, [%rd160+-8];
	add.f64 	%fd348, %fd346, %fd347;
	ld.global.f64 	%fd349, [%rd161+8];
	sub.f64 	%fd350, %fd348, %fd349;
	sub.f64 	%fd351, %fd350, %fd277;
	ld.global.f64 	%fd352, [%rd161+-8];
	sub.f64 	%fd353, %fd351, %fd352;
	sub.f64 	%fd354, %fd353, %fd279;
	fma.rn.f64 	%fd355, %fd354, 0d3F9C71C71C71C71C, %fd341;
	mul.f64 	%fd356, %fd171, %fd355;
	fma.rn.f64 	%fd357, %fd171, %fd322, %fd356;
	fma.rn.f64 	%fd358, %fd286, %fd357, %fd285;
	mul.f64 	%fd359, %fd358, 0d0000000000000000;
	ld.param.u64 	%rd162, [%rd2+328];
	cvta.to.global.u64 	%rd163, %rd162;
	add.s64 	%rd164, %rd163, %rd6;
	st.global.f64 	[%rd164], %fd359;
	ld.global.f64 	%fd360, [%rd42];
	ld.global.f64 	%fd361, [%rd133];
	ld.global.f64 	%fd362, [%rd135];
	sub.f64 	%fd363, %fd361, %fd362;
	ld.global.f64 	%fd364, [%rd136];
	ld.global.f64 	%fd365, [%rd138];
	add.f64 	%fd366, %fd364, %fd365;
	ld.global.f64 	%fd367, [%rd133+8];
	add.f64 	%fd368, %fd366, %fd367;
	ld.global.f64 	%fd369, [%rd133+-8];
	add.f64 	%fd370, %fd368, %fd369;
	ld.global.f64 	%fd371, [%rd139];
	sub.f64 	%fd372, %fd370, %fd371;
	ld.global.f64 	%fd373, [%rd141];
	sub.f64 	%fd374, %fd372, %fd373;
	ld.global.f64 	%fd375, [%rd135+8];
	sub.f64 	%fd376, %fd374, %fd375;
	ld.global.f64 	%fd377, [%rd135+-8];
	sub.f64 	%fd378, %fd376, %fd377;
	mul.f64 	%fd379, %fd378, 0d3FBC71C71C71C71C;
	fma.rn.f64 	%fd380, %fd363, 0d3FDC71C71C71C71C, %fd379;
	ld.global.f64 	%fd381, [%rd136+8];
	ld.global.f64 	%fd382, [%rd136+-8];
	add.f64 	%fd383, %fd381, %fd382;
	ld.global.f64 	%fd384, [%rd138+8];
	add.f64 	%fd385, %fd383, %fd384;
	ld.global.f64 	%fd386, [%rd138+-8];
	add.f64 	%fd387, %fd385, %fd386;
	ld.global.f64 	%fd388, [%rd139+8];
	sub.f64 	%fd389, %fd387, %fd388;
	ld.global.f64 	%fd390, [%rd139+-8];
	sub.f64 	%fd391, %fd389, %fd390;
	ld.global.f64 	%fd392, [%rd141+8];
	sub.f64 	%fd393, %fd391, %fd392;
	ld.global.f64 	%fd394, [%rd141+-8];
	sub.f64 	%fd395, %fd393, %fd394;
	fma.rn.f64 	%fd396, %fd395, 0d3F9C71C71C71C71C, %fd380;
	ld.global.f64 	%fd397, [%rd120+8];
	ld.global.f64 	%fd398, [%rd120+-8];
	sub.f64 	%fd399, %fd397, %fd398;
	ld.global.f64 	%fd400, [%rd121];
	ld.global.f64 	%fd401, [%rd122];
	add.f64 	%fd402, %fd400, %fd401;
	ld.global.f64 	%fd403, [%rd123];
	add.f64 	%fd404, %fd402, %fd403;
	ld.global.f64 	%fd405, [%rd124];
	add.f64 	%fd406, %fd404, %fd405;
	ld.global.f64 	%fd407, [%rd121+-16];
	sub.f64 	%fd408, %fd406, %fd407;
	ld.global.f64 	%fd409, [%rd122+-16];
	sub.f64 	%fd410, %fd408, %fd409;
	ld.global.f64 	%fd411, [%rd125+-8];
	sub.f64 	%fd412, %fd410, %fd411;
	ld.global.f64 	%fd413, [%rd124+-16];
	sub.f64 	%fd414, %fd412, %fd413;
	mul.f64 	%fd415, %fd414, 0d3FBC71C71C71C71C;
	fma.rn.f64 	%fd416, %fd399, 0d3FDC71C71C71C71C, %fd415;
	ld.global.f64 	%fd417, [%rd126];
	ld.global.f64 	%fd418, [%rd127];
	add.f64 	%fd419, %fd417, %fd418;
	ld.global.f64 	%fd420, [%rd128];
	add.f64 	%fd421, %fd419, %fd420;
	ld.global.f64 	%fd422, [%rd129];
	add.f64 	%fd423, %fd421, %fd422;
	ld.global.f64 	%fd424, [%rd130+-8];
	sub.f64 	%fd425, %fd423, %fd424;
	ld.global.f64 	%fd426, [%rd127+-16];
	sub.f64 	%fd427, %fd425, %fd426;
	ld.global.f64 	%fd428, [%rd131+-8];
	sub.f64 	%fd429, %fd427, %fd428;
	ld.global.f64 	%fd430, [%rd129+-16];
	sub.f64 	%fd431, %fd429, %fd430;
	fma.rn.f64 	%fd432, %fd431, 0d3F9C71C71C71C71C, %fd416;
	mul.f64 	%fd433, %fd171, %fd432;
	fma.rn.f64 	%fd434, %fd171, %fd396, %fd433;
	ld.global.f64 	%fd435, [%rd45];
	add.f64 	%fd436, %fd435, %fd435;
	add.s64 	%rd165, %rd119, %rd132;
	ld.global.f64 	%fd437, [%rd165];
	add.s64 	%rd166, %rd119, %rd134;
	ld.global.f64 	%fd438, [%rd166];
	sub.f64 	%fd439, %fd437, %fd438;
	add.s64 	%rd167, %rd165, %rd29;
	ld.global.f64 	%fd440, [%rd167];
	add.s64 	%rd168, %rd119, %rd137;
	ld.global.f64 	%fd441, [%rd168];
	add.f64 	%fd442, %fd440, %fd441;
	ld.global.f64 	%fd443, [%rd165+8];
	add.f64 	%fd444, %fd442, %fd443;
	ld.global.f64 	%fd445, [%rd165+-8];
	add.f64 	%fd446, %fd444, %fd445;
	add.s64 	%rd169, %rd166, %rd29;
	ld.global.f64 	%fd447, [%rd169];
	sub.f64 	%fd448, %fd446, %fd447;
	add.s64 	%rd170, %rd119, %rd140;
	ld.global.f64 	%fd449, [%rd170];
	sub.f64 	%fd450, %fd448, %fd449;
	ld.global.f64 	%fd451, [%rd166+8];
	sub.f64 	%fd452, %fd450, %fd451;
	ld.global.f64 	%fd453, [%rd166+-8];
	sub.f64 	%fd454, %fd452, %fd453;
	mul.f64 	%fd455, %fd454, 0d3FBC71C71C71C71C;
	fma.rn.f64 	%fd456, %fd439, 0d3FDC71C71C71C71C, %fd455;
	ld.global.f64 	%fd457, [%rd167+8];
	ld.global.f64 	%fd458, [%rd167+-8];
	add.f64 	%fd459, %fd457, %fd458;
	ld.global.f64 	%fd460, [%rd168+8];
	add.f64 	%fd461, %fd459, %fd460;
	ld.global.f64 	%fd462, [%rd168+-8];
	add.f64 	%fd463, %fd461, %fd462;
	ld.global.f64 	%fd464, [%rd169+8];
	sub.f64 	%fd465, %fd463, %fd464;
	ld.global.f64 	%fd466, [%rd169+-8];
	sub.f64 	%fd467, %fd465, %fd466;
	ld.global.f64 	%fd468, [%rd170+8];
	sub.f64 	%fd469, %fd467, %fd468;
	ld.global.f64 	%fd470, [%rd170+-8];
	sub.f64 	%fd471, %fd469, %fd470;
	fma.rn.f64 	%fd472, %fd471, 0d3F9C71C71C71C71C, %fd456;
	mul.f64 	%fd473, %fd171, %fd472;
	mul.f64 	%fd474, %fd436, %fd473;
	fma.rn.f64 	%fd475, %fd360, %fd434, %fd474;
	ld.global.f64 	%fd476, [%rd48];
	add.s64 	%rd171, %rd143, %rd132;
	ld.global.f64 	%fd477, [%rd171];
	add.s64 	%rd172, %rd143, %rd134;
	ld.global.f64 	%fd478, [%rd172];
	sub.f64 	%fd479, %fd477, %fd478;
	add.s64 	%rd173, %rd171, %rd29;
	ld.global.f64 	%fd480, [%rd173];
	add.s64 	%rd174, %rd143, %rd137;
	ld.global.f64 	%fd481, [%rd174];
	add.f64 	%fd482, %fd480, %fd481;
	ld.global.f64 	%fd483, [%rd171+8];
	add.f64 	%fd484, %fd482, %fd483;
	ld.global.f64 	%fd485, [%rd171+-8];
	add.f64 	%fd486, %fd484, %fd485;
	add.s64 	%rd175, %rd172, %rd29;
	ld.global.f64 	%fd487, [%rd175];
	sub.f64 	%fd488, %fd486, %fd487;
	add.s64 	%rd176, %rd143, %rd140;
	ld.global.f64 	%fd489, [%rd176];
	sub.f64 	%fd490, %fd488, %fd489;
	ld.global.f64 	%fd491, [%rd172+8];
	sub.f64 	%fd492, %fd490, %fd491;
	ld.global.f64 	%fd493, [%rd172+-8];
	sub.f64 	%fd494, %fd492, %fd493;
	mul.f64 	%fd495, %fd494, 0d3FBC71C71C71C71C;
	fma.rn.f64 	%fd496, %fd479, 0d3FDC71C71C71C71C, %fd495;
	ld.global.f64 	%fd497, [%rd173+8];
	ld.global.f64 	%fd498, [%rd173+-8];
	add.f64 	%fd499, %fd497, %fd498;
	ld.global.f64 	%fd500, [%rd174+8];
	add.f64 	%fd501, %fd499, %fd500;
	ld.global.f64 	%fd502, [%rd174+-8];
	add.f64 	%fd503, %fd501, %fd502;
	ld.global.f64 	%fd504, [%rd175+8];
	sub.f64 	%fd505, %fd503, %fd504;
	ld.global.f64 	%fd506, [%rd175+-8];
	sub.f64 	%fd507, %fd505, %fd506;
	ld.global.f64 	%fd508, [%rd176+8];
	sub.f64 	%fd509, %fd507, %fd508;
	ld.global.f64 	%fd510, [%rd176+-8];
	sub.f64 	%fd511, %fd509, %fd510;
	fma.rn.f64 	%fd512, %fd511, 0d3F9C71C71C71C71C, %fd496;
	add.s64 	%rd177, %rd119, %rd27;
	ld.global.f64 	%fd513, [%rd177];
	add.s64 	%rd178, %rd119, %rd25;
	ld.global.f64 	%fd514, [%rd178];
	sub.f64 	%fd515, %fd513, %fd514;
	ld.global.f64 	%fd516, [%rd177+8];
	ld.global.f64 	%fd517, [%rd177+-8];
	add.f64 	%fd518, %fd516, %fd517;
	add.s64 	%rd179, %rd177, %rd35;
	ld.global.f64 	%fd519, [%rd179];
	add.f64 	%fd520, %fd518, %fd519;
	add.s64 	%rd180, %rd119, %rd159;
	ld.global.f64 	%fd521, [%rd180];
	add.f64 	%fd522, %fd520, %fd521;
	ld.global.f64 	%fd523, [%rd178+8];
	sub.f64 	%fd524, %fd522, %fd523;
	ld.global.f64 	%fd525, [%rd178+-8];
	sub.f64 	%fd526, %fd524, %fd525;
	add.s64 	%rd181, %rd178, %rd35;
	ld.global.f64 	%fd527, [%rd181];
	sub.f64 	%fd528, %fd526, %fd527;
	sub.f64 	%fd529, %fd528, %fd449;
	mul.f64 	%fd530, %fd529, 0d3FBC71C71C71C71C;
	fma.rn.f64 	%fd531, %fd515, 0d3FDC71C71C71C71C, %fd530;
	ld.global.f64 	%fd532, [%rd179+8];
	ld.global.f64 	%fd533, [%rd180+8];
	add.f64 	%fd534, %fd532, %fd533;
	ld.global.f64 	%fd535, [%rd179+-8];
	add.f64 	%fd536, %fd534, %fd535;
	ld.global.f64 	%fd537, [%rd180+-8];
	add.f64 	%fd538, %fd536, %fd537;
	ld.global.f64 	%fd539, [%rd181+8];
	sub.f64 	%fd540, %fd538, %fd539;
	sub.f64 	%fd541, %fd540, %fd468;
	ld.global.f64 	%fd542, [%rd181+-8];
	sub.f64 	%fd543, %fd541, %fd542;
	sub.f64 	%fd544, %fd543, %fd470;
	fma.rn.f64 	%fd545, %fd544, 0d3F9C71C71C71C71C, %fd531;
	mul.f64 	%fd546, %fd171, %fd545;
	fma.rn.f64 	%fd547, %fd171, %fd512, %fd546;
	fma.rn.f64 	%fd548, %fd476, %fd547, %fd475;
	mul.f64 	%fd549, %fd548, 0d0000000000000000;
	ld.param.u64 	%rd182, [%rd2+336];
	cvta.to.global.u64 	%rd183, %rd182;
	add.s64 	%rd184, %rd183, %rd6;
	st.global.f64 	[%rd184], %fd549;
	ld.global.f64 	%fd550, [%rd42];
	ld.global.f64 	%fd551, [%rd156];
	ld.global.f64 	%fd552, [%rd157];
	sub.f64 	%fd553, %fd551, %fd552;
	ld.global.f64 	%fd554, [%rd156+8];
	ld.global.f64 	%fd555, [%rd156+-8];
	add.f64 	%fd556, %fd554, %fd555;
	ld.global.f64 	%fd557, [%rd158];
	add.f64 	%fd558, %fd556, %fd557;
	ld.global.f64 	%fd559, [%rd160];
	add.f64 	%fd560, %fd558, %fd559;
	ld.global.f64 	%fd561, [%rd157+8];
	sub.f64 	%fd562, %fd560, %fd561;
	ld.global.f64 	%fd563, [%rd157+-8];
	sub.f64 	%fd564, %fd562, %fd563;
	ld.global.f64 	%fd565, [%rd161];
	sub.f64 	%fd566, %fd564, %fd565;
	ld.global.f64 	%fd567, [%rd141];
	sub.f64 	%fd568, %fd566, %fd567;
	mul.f64 	%fd569, %fd568, 0d3FBC71C71C71C71C;
	fma.rn.f64 	%fd570, %fd553, 0d3FDC71C71C71C71C, %fd569;
	ld.global.f64 	%fd571, [%rd158+8];
	ld.global.f64 	%fd572, [%rd160+8];
	add.f64 	%fd573, %fd571, %fd572;
	ld.global.f64 	%fd574, [%rd158+-8];
	add.f64 	%fd575, %fd573, %fd574;
	ld.global.f64 	%fd576, [%rd160+-8];
	add.f64 	%fd577, %fd575, %fd576;
	ld.global.f64 	%fd578, [%rd161+8];
	sub.f64 	%fd579, %fd577, %fd578;
	ld.global.f64 	%fd580, [%rd141+8];
	sub.f64 	%fd581, %fd579, %fd580;
	ld.global.f64 	%fd582, [%rd161+-8];
	sub.f64 	%fd583, %fd581, %fd582;
	ld.global.f64 	%fd584, [%rd141+-8];
	sub.f64 	%fd585, %fd583, %fd584;
	fma.rn.f64 	%fd586, %fd585, 0d3F9C71C71C71C71C, %fd570;
	ld.global.f64 	%fd587, [%rd144+8];
	ld.global.f64 	%fd588, [%rd144+-8];
	sub.f64 	%fd589, %fd587, %fd588;
	ld.global.f64 	%fd590, [%rd145];
	ld.global.f64 	%fd591, [%rd146];
	add.f64 	%fd592, %fd590, %fd591;
	ld.global.f64 	%fd593, [%rd147];
	add.f64 	%fd594, %fd592, %fd593;
	ld.global.f64 	%fd595, [%rd148];
	add.f64 	%fd596, %fd594, %fd595;
	ld.global.f64 	%fd597, [%rd145+-16];
	sub.f64 	%fd598, %fd596, %fd597;
	ld.global.f64 	%fd599, [%rd146+-16];
	sub.f64 	%fd600, %fd598, %fd599;
	ld.global.f64 	%fd601, [%rd149+-8];
	sub.f64 	%fd602, %fd600, %fd601;
	ld.global.f64 	%fd603, [%rd148+-16];
	sub.f64 	%fd604, %fd602, %fd603;
	mul.f64 	%fd605, %fd604, 0d3FBC71C71C71C71C;
	fma.rn.f64 	%fd606, %fd589, 0d3FDC71C71C71C71C, %fd605;
	ld.global.f64 	%fd607, [%rd150];
	ld.global.f64 	%fd608, [%rd151];
	add.f64 	%fd609, %fd607, %fd608;
	ld.global.f64 	%fd610, [%rd152];
	add.f64 	%fd611, %fd609, %fd610;
	ld.global.f64 	%fd612, [%rd153];
	add.f64 	%fd613, %fd611, %fd612;
	ld.global.f64 	%fd614, [%rd154+-8];
	sub.f64 	%fd615, %fd613, %fd614;
	ld.global.f64 	%fd616, [%rd151+-16];
	sub.f64 	%fd617, %fd615, %fd616;
	ld.global.f64 	%fd618, [%rd155+-8];
	sub.f64 	%fd619, %fd617, %fd618;
	ld.global.f64 	%fd620, [%rd153+-16];
	sub.f64 	%fd621, %fd619, %fd620;
	fma.rn.f64 	%fd622, %fd621, 0d3F9C71C71C71C71C, %fd606;
	mul.f64 	%fd623, %fd171, %fd622;
	fma.rn.f64 	%fd624, %fd171, %fd586, %fd623;
	ld.global.f64 	%fd625, [%rd45];
	ld.global.f64 	%fd626, [%rd177];
	ld.global.f64 	%fd627, [%rd178];
	sub.f64 	%fd628, %fd626, %fd627;
	ld.global.f64 	%fd629, [%rd177+8];
	ld.global.f64 	%fd630, [%rd177+-8];
	add.f64 	%fd631, %fd629, %fd630;
	ld.global.f64 	%fd632, [%rd179];
	add.f64 	%fd633, %fd631, %fd632;
	ld.global.f64 	%fd634, [%rd180];
	add.f64 	%fd635, %fd633, %fd634;
	ld.global.f64 	%fd636, [%rd178+8];
	sub.f64 	%fd637, %fd635, %fd636;
	ld.global.f64 	%fd638, [%rd178+-8];
	sub.f64 	%fd639, %fd637, %fd638;
	ld.global.f64 	%fd640, [%rd181];
	sub.f64 	%fd641, %fd639, %fd640;
	ld.global.f64 	%fd642, [%rd170];
	sub.f64 	%fd643, %fd641, %fd642;
	mul.f64 	%fd644, %fd643, 0d3FBC71C71C71C71C;
	fma.rn.f64 	%fd645, %fd628, 0d3FDC71C71C71C71C, %fd644;
	ld.global.f64 	%fd646, [%rd179+8];
	ld.global.f64 	%fd647, [%rd180+8];
	add.f64 	%fd648, %fd646, %fd647;
	ld.global.f64 	%fd649, [%rd179+-8];
	add.f64 	%fd650, %fd648, %fd649;
	ld.global.f64 	%fd651, [%rd180+-8];
	add.f64 	%fd652, %fd650, %fd651;
	ld.global.f64 	%fd653, [%rd181+8];
	sub.f64 	%fd654, %fd652, %fd653;
	ld.global.f64 	%fd655, [%rd170+8];
	sub.f64 	%fd656, %fd654, %fd655;
	ld.global.f64 	%fd657, [%rd181+-8];
	sub.f64 	%fd658, %fd656, %fd657;
	ld.global.f64 	%fd659, [%rd170+-8];
	sub.f64 	%fd660, %fd658, %fd659;
	fma.rn.f64 	%fd661, %fd660, 0d3F9C71C71C71C71C, %fd645;
	ld.global.f64 	%fd662, [%rd171];
	ld.global.f64 	%fd663, [%rd172];
	sub.f64 	%fd664, %fd662, %fd663;
	ld.global.f64 	%fd665, [%rd173];
	ld.global.f64 	%fd666, [%rd174];
	add.f64 	%fd667, %fd665, %fd666;
	ld.global.f64 	%fd668, [%rd171+8];
	add.f64 	%fd669, %fd667, %fd668;
	ld.global.f64 	%fd670, [%rd171+-8];
	add.f64 	%fd671, %fd669, %fd670;
	ld.global.f64 	%fd672, [%rd175];
	sub.f64 	%fd673, %fd671, %fd672;
	ld.global.f64 	%fd674, [%rd176];
	sub.f64 	%fd675, %fd673, %fd674;
	ld.global.f64 	%fd676, [%rd172+8];
	sub.f64 	%fd677, %fd675, %fd676;
	ld.global.f64 	%fd678, [%rd172+-8];
	sub.f64 	%fd679, %fd677, %fd678;
	mul.f64 	%fd680, %fd679, 0d3FBC71C71C71C71C;
	fma.rn.f64 	%fd681, %fd664, 0d3FDC71C71C71C71C, %fd680;
	ld.global.f64 	%fd682, [%rd173+8];
	ld.global.f64 	%fd683, [%rd173+-8];
	add.f64 	%fd684, %fd682, %fd683;
	ld.global.f64 	%fd685, [%rd174+8];
	add.f64 	%fd686, %fd684, %fd685;
	ld.global.f64 	%fd687, [%rd174+-8];
	add.f64 	%fd688, %fd686, %fd687;
	ld.global.f64 	%fd689, [%rd175+8];
	sub.f64 	%fd690, %fd688, %fd689;
	ld.global.f64 	%fd691, [%rd175+-8];
	sub.f64 	%fd692, %fd690, %fd691;
	ld.global.f64 	%fd693, [%rd176+8];
	sub.f64 	%fd694, %fd692, %fd693;
	ld.global.f64 	%fd695, [%rd176+-8];
	sub.f64 	%fd696, %fd694, %fd695;
	fma.rn.f64 	%fd697, %fd696, 0d3F9C71C71C71C71C, %fd681;
	mul.f64 	%fd698, %fd171, %fd697;
	fma.rn.f64 	%fd699, %fd171, %fd661, %fd698;
	mul.f64 	%fd700, %fd625, %fd699;
	fma.rn.f64 	%fd701, %fd550, %fd624, %fd700;
	ld.global.f64 	%fd702, [%rd48];
	add.f64 	%fd703, %fd702, %fd702;
	add.s64 	%rd185, %rd143, %rd27;
	ld.global.f64 	%fd704, [%rd185];
	add.s64 	%rd186, %rd143, %rd25;
	ld.global.f64 	%fd705, [%rd186];
	sub.f64 	%fd706, %fd704, %fd705;
	ld.global.f64 	%fd707, [%rd185+8];
	ld.global.f64 	%fd708, [%rd185+-8];
	add.f64 	%fd709, %fd707, %fd708;
	add.s64 	%rd187, %rd185, %rd35;
	ld.global.f64 	%fd710, [%rd187];
	add.f64 	%fd711, %fd709, %fd710;
	add.s64 	%rd188, %rd143, %rd159;
	ld.global.f64 	%fd712, [%rd188];
	add.f64 	%fd713, %fd711, %fd712;
	ld.global.f64 	%fd714, [%rd186+8];
	sub.f64 	%fd715, %fd713, %fd714;
	ld.global.f64 	%fd716, [%rd186+-8];
	sub.f64 	%fd717, %fd715, %fd716;
	add.s64 	%rd189, %rd186, %rd35;
	ld.global.f64 	%fd718, [%rd189];
	sub.f64 	%fd719, %fd717, %fd718;
	sub.f64 	%fd720, %fd719, %fd674;
	mul.f64 	%fd721, %fd720, 0d3FBC71C71C71C71C;
	fma.rn.f64 	%fd722, %fd706, 0d3FDC71C71C71C71C, %fd721;
	ld.global.f64 	%fd723, [%rd187+8];
	ld.global.f64 	%fd724, [%rd188+8];
	add.f64 	%fd725, %fd723, %fd724;
	ld.global.f64 	%fd726, [%rd187+-8];
	add.f64 	%fd727, %fd725, %fd726;
	ld.global.f64 	%fd728, [%rd188+-8];
	add.f64 	%fd729, %fd727, %fd728;
	ld.global.f64 	%fd730, [%rd189+8];
	sub.f64 	%fd731, %fd729, %fd730;
	sub.f64 	%fd732, %fd731, %fd693;
	ld.global.f64 	%fd733, [%rd189+-8];
	sub.f64 	%fd734, %fd732, %fd733;
	sub.f64 	%fd735, %fd734, %fd695;
	fma.rn.f64 	%fd736, %fd735, 0d3F9C71C71C71C71C, %fd722;
	mul.f64 	%fd737, %fd171, %fd736;
	fma.rn.f64 	%fd738, %fd703, %fd737, %fd701;
	mul.f64 	%fd739, %fd738, 0d0000000000000000;
	ld.param.u64 	%rd190, [%rd2+344];
	cvta.to.global.u64 	%rd191, %rd190;
	add.s64 	%rd192, %rd191, %rd6;
	st.global.f64 	[%rd192], %fd739;
	ld.global.f64 	%fd740, [%rd45];
	ld.global.f64 	%fd741, [%rd120+8];
	ld.global.f64 	%fd742, [%rd120+-8];
	sub.f64 	%fd743, %fd741, %fd742;
	ld.global.f64 	%fd744, [%rd121];
	ld.global.f64 	%fd745, [%rd122];
	add.f64 	%fd746, %fd744, %fd745;
	ld.global.f64 	%fd747, [%rd123];
	add.f64 	%fd748, %fd746, %fd747;
	ld.global.f64 	%fd749, [%rd124];
	add.f64 	%fd750, %fd748, %fd749;
	ld.global.f64 	%fd751, [%rd121+-16];
	sub.f64 	%fd752, %fd750, %fd751;
	ld.global.f64 	%fd753, [%rd122+-16];
	sub.f64 	%fd754, %fd752, %fd753;
	ld.global.f64 	%fd755, [%rd125+-8];
	sub.f64 	%fd756, %fd754, %fd755;
	ld.global.f64 	%fd757, [%rd124+-16];
	sub.f64 	%fd758, %fd756, %fd757;
	mul.f64 	%fd759, %fd758, 0d3FBC71C71C71C71C;
	fma.rn.f64 	%fd760, %fd743, 0d3FDC71C71C71C71C, %fd759;
	ld.global.f64 	%fd761, [%rd126];
	ld.global.f64 	%fd762, [%rd127];
	add.f64 	%fd763, %fd761, %fd762;
	ld.global.f64 	%fd764, [%rd128];
	add.f64 	%fd765, %fd763, %fd764;
	ld.global.f64 	%fd766, [%rd129];
	add.f64 	%fd767, %fd765, %fd766;
	ld.global.f64 	%fd768, [%rd130+-8];
	sub.f64 	%fd769, %fd767, %fd768;
	ld.global.f64 	%fd770, [%rd127+-16];
	sub.f64 	%fd771, %fd769, %fd770;
	ld.global.f64 	%fd772, [%rd131+-8];
	sub.f64 	%fd773, %fd771, %fd772;
	ld.global.f64 	%fd774, [%rd129+-16];
	sub.f64 	%fd775, %fd773, %fd774;
	fma.rn.f64 	%fd776, %fd775, 0d3F9C71C71C71C71C, %fd760;
	mul.f64 	%fd777, %fd171, %fd776;
	ld.global.f64 	%fd778, [%rd133];
	ld.global.f64 	%fd779, [%rd135];
	sub.f64 	%fd780, %fd778, %fd779;
	ld.global.f64 	%fd781, [%rd136];
	ld.global.f64 	%fd782, [%rd138];
	add.f64 	%fd783, %fd781, %fd782;
	ld.global.f64 	%fd784, [%rd133+8];
	add.f64 	%fd785, %fd783, %fd784;
	ld.global.f64 	%fd786, [%rd133+-8];
	add.f64 	%fd787, %fd785, %fd786;
	ld.global.f64 	%fd788, [%rd139];
	sub.f64 	%fd789, %fd787, %fd788;
	ld.global.f64 	%fd790, [%rd141];
	sub.f64 	%fd791, %fd789, %fd790;
	ld.global.f64 	%fd792, [%rd135+8];
	sub.f64 	%fd793, %fd791, %fd792;
	ld.global.f64 	%fd794, [%rd135+-8];
	sub.f64 	%fd795, %fd793, %fd794;
	mul.f64 	%fd796, %fd795, 0d3FBC71C71C71C71C;
	fma.rn.f64 	%fd797, %fd780, 0d3FDC71C71C71C71C, %fd796;
	ld.global.f64 	%fd798, [%rd136+8];
	ld.global.f64 	%fd799, [%rd136+-8];
	add.f64 	%fd800, %fd798, %fd799;
	ld.global.f64 	%fd801, [%rd138+8];
	add.f64 	%fd802, %fd800, %fd801;
	ld.global.f64 	%fd803, [%rd138+-8];
	add.f64 	%fd804, %fd802, %fd803;
	ld.global.f64 	%fd805, [%rd139+8];
	sub.f64 	%fd806, %fd804, %fd805;
	ld.global.f64 	%fd807, [%rd139+-8];
	sub.f64 	%fd808, %fd806, %fd807;
	ld.global.f64 	%fd809, [%rd141+8];
	sub.f64 	%fd810, %fd808, %fd809;
	ld.global.f64 	%fd811, [%rd141+-8];
	sub.f64 	%fd812, %fd810, %fd811;
	fma.rn.f64 	%fd813, %fd812, 0d3F9C71C71C71C71C, %fd797;
	mul.f64 	%fd814, %fd171, %fd813;
	sub.f64 	%fd815, %fd777, %fd814;
	ld.global.f64 	%fd816, [%rd48];
	ld.global.f64 	%fd817, [%rd144+8];
	ld.global.f64 	%fd818, [%rd144+-8];
	sub.f64 	%fd819, %fd817, %fd818;
	ld.global.f64 	%fd820, [%rd145];
	ld.global.f64 	%fd821, [%rd146];
	add.f64 	%fd822, %fd820, %fd821;
	ld.global.f64 	%fd823, [%rd147];
	add.f64 	%fd824, %fd822, %fd823;
	ld.global.f64 	%fd825, [%rd148];
	add.f64 	%fd826, %fd824, %fd825;
	ld.global.f64 	%fd827, [%rd145+-16];
	sub.f64 	%fd828, %fd826, %fd827;
	ld.global.f64 	%fd829, [%rd146+-16];
	sub.f64 	%fd830, %fd828, %fd829;
	ld.global.f64 	%fd831, [%rd149+-8];
	sub.f64 	%fd832, %fd830, %fd831;
	ld.global.f64 	%fd833, [%rd148+-16];
	sub.f64 	%fd834, %fd832, %fd833;
	mul.f64 	%fd835, %fd834, 0d3FBC71C71C71C71C;
	fma.rn.f64 	%fd836, %fd819, 0d3FDC71C71C71C71C, %fd835;
	ld.global.f64 	%fd837, [%rd150];
	ld.global.f64 	%fd838, [%rd151];
	add.f64 	%fd839, %fd837, %fd838;
	ld.global.f64 	%fd840, [%rd152];
	add.f64 	%fd841, %fd839, %fd840;
	ld.global.f64 	%fd842, [%rd153];
	add.f64 	%fd843, %fd841, %fd842;
	ld.global.f64 	%fd844, [%rd154+-8];
	sub.f64 	%fd845, %fd843, %fd844;
	ld.global.f64 	%fd846, [%rd151+-16];
	sub.f64 	%fd847, %fd845, %fd846;
	ld.global.f64 	%fd848, [%rd155+-8];
	sub.f64 	%fd849, %fd847, %fd848;
	ld.global.f64 	%fd850, [%rd153+-16];
	sub.f64 	%fd851, %fd849, %fd850;
	fma.rn.f64 	%fd852, %fd851, 0d3F9C71C71C71C71C, %fd836;
	mul.f64 	%fd853, %fd171, %fd852;
	ld.global.f64 	%fd854, [%rd156];
	ld.global.f64 	%fd855, [%rd157];
	sub.f64 	%fd856, %fd854, %fd855;
	ld.global.f64 	%fd857, [%rd156+8];
	ld.global.f64 	%fd858, [%rd156+-8];
	add.f64 	%fd859, %fd857, %fd858;
	ld.global.f64 	%fd860, [%rd158];
	add.f64 	%fd861, %fd859, %fd860;
	ld.global.f64 	%fd862, [%rd160];
	add.f64 	%fd863, %fd861, %fd862;
	ld.global.f64 	%fd864, [%rd157+8];
	sub.f64 	%fd865, %fd863, %fd864;
	ld.global.f64 	%fd866, [%rd157+-8];
	sub.f64 	%fd867, %fd865, %fd866;
	ld.global.f64 	%fd868, [%rd161];
	sub.f64 	%fd869, %fd867, %fd868;
	sub.f64 	%fd870, %fd869, %fd790;
	mul.f64 	%fd871, %fd870, 0d3FBC71C71C71C71C;
	fma.rn.f64 	%fd872, %fd856, 0d3FDC71C71C71C71C, %fd871;
	ld.global.f64 	%fd873, [%rd158+8];
	ld.global.f64 	%fd874, [%rd160+8];
	add.f64 	%fd875, %fd873, %fd874;
	ld.global.f64 	%fd876, [%rd158+-8];
	add.f64 	%fd877, %fd875, %fd876;
	ld.global.f64 	%fd878, [%rd160+-8];
	add.f64 	%fd879, %fd877, %fd878;
	ld.global.f64 	%fd880, [%rd161+8];
	sub.f64 	%fd881, %fd879, %fd880;
	sub.f64 	%fd882, %fd881, %fd809;
	ld.global.f64 	%fd883, [%rd161+-8];
	sub.f64 	%fd884, %fd882, %fd883;
	sub.f64 	%fd885, %fd884, %fd811;
	fma.rn.f64 	%fd886, %fd885, 0d3F9C71C71C71C71C, %fd872;
	mul.f64 	%fd887, %fd171, %fd886;
	sub.f64 	%fd888, %fd853, %fd887;
	mul.f64 	%fd889, %fd816, %fd888;
	fma.rn.f64 	%fd890, %fd740, %fd815, %fd889;
	mul.f64 	%fd891, %fd890, 0d0000000000000000;
	ld.param.u64 	%rd193, [%rd2+352];
	cvta.to.global.u64 	%rd194, %rd193;
	add.s64 	%rd195, %rd194, %rd6;
	st.global.f64 	[%rd195], %fd891;
	ld.global.f64 	%fd892, [%rd48];
	ld.global.f64 	%fd893, [%rd171];
	ld.global.f64 	%fd894, [%rd172];
	sub.f64 	%fd895, %fd893, %fd894;
	ld.global.f64 	%fd896, [%rd173];
	ld.global.f64 	%fd897, [%rd174];
	add.f64 	%fd898, %fd896, %fd897;
	ld.global.f64 	%fd899, [%rd171+8];
	add.f64 	%fd900, %fd898, %fd899;
	ld.global.f64 	%fd901, [%rd171+-8];
	add.f64 	%fd902, %fd900, %fd901;
	ld.global.f64 	%fd903, [%rd175];
	sub.f64 	%fd904, %fd902, %fd903;
	ld.global.f64 	%fd905, [%rd176];
	sub.f64 	%fd906, %fd904, %fd905;
	ld.global.f64 	%fd907, [%rd172+8];
	sub.f64 	%fd908, %fd906, %fd907;
	ld.global.f64 	%fd909, [%rd172+-8];
	sub.f64 	%fd910, %fd908, %fd909;
	mul.f64 	%fd911, %fd910, 0d3FBC71C71C71C71C;
	fma.rn.f64 	%fd912, %fd895, 0d3FDC71C71C71C71C, %fd911;
	ld.global.f64 	%fd913, [%rd173+8];
	ld.global.f64 	%fd914, [%rd173+-8];
	add.f64 	%fd915, %fd913, %fd914;
	ld.global.f64 	%fd916, [%rd174+8];
	add.f64 	%fd917, %fd915, %fd916;
	ld.global.f64 	%fd918, [%rd174+-8];
	add.f64 	%fd919, %fd917, %fd918;
	ld.global.f64 	%fd920, [%rd175+8];
	sub.f64 	%fd921, %fd919, %fd920;
	ld.global.f64 	%fd922, [%rd175+-8];
	sub.f64 	%fd923, %fd921, %fd922;
	ld.global.f64 	%fd924, [%rd176+8];
	sub.f64 	%fd925, %fd923, %fd924;
	ld.global.f64 	%fd926, [%rd176+-8];
	sub.f64 	%fd927, %fd925, %fd926;
	fma.rn.f64 	%fd928, %fd927, 0d3F9C71C71C71C71C, %fd912;
	mul.f64 	%fd929, %fd171, %fd928;
	ld.global.f64 	%fd930, [%rd177];
	ld.global.f64 	%fd931, [%rd178];
	sub.f64 	%fd932, %fd930, %fd931;
	ld.global.f64 	%fd933, [%rd177+8];
	ld.global.f64 	%fd934, [%rd177+-8];
	add.f64 	%fd935, %fd933, %fd934;
	ld.global.f64 	%fd936, [%rd179];
	add.f64 	%fd937, %fd935, %fd936;
	ld.global.f64 	%fd938, [%rd180];
	add.f64 	%fd939, %fd937, %fd938;
	ld.global.f64 	%fd940, [%rd178+8];
	sub.f64 	%fd941, %fd939, %fd940;
	ld.global.f64 	%fd942, [%rd178+-8];
	sub.f64 	%fd943, %fd941, %fd942;
	ld.global.f64 	%fd944, [%rd181];
	sub.f64 	%fd945, %fd943, %fd944;
	ld.global.f64 	%fd946, [%rd170];
	sub.f64 	%fd947, %fd945, %fd946;
	mul.f64 	%fd948, %fd947, 0d3FBC71C71C71C71C;
	fma.rn.f64 	%fd949, %fd932, 0d3FDC71C71C71C71C, %fd948;
	ld.global.f64 	%fd950, [%rd179+8];
	ld.global.f64 	%fd951, [%rd180+8];
	add.f64 	%fd952, %fd950, %fd951;
	ld.global.f64 	%fd953, [%rd179+-8];
	add.f64 	%fd954, %fd952, %fd953;
	ld.global.f64 	%fd955, [%rd180+-8];
	add.f64 	%fd956, %fd954, %fd955;
	ld.global.f64 	%fd957, [%rd181+8];
	sub.f64 	%fd958, %fd956, %fd957;
	ld.global.f64 	%fd959, [%rd170+8];
	sub.f64 	%fd960, %fd958, %fd959;
	ld.global.f64 	%fd961, [%rd181+-8];
	sub.f64 	%fd962, %fd960, %fd961;
	ld.global.f64 	%fd963, [%rd170+-8];
	sub.f64 	%fd964, %fd962, %fd963;
	fma.rn.f64 	%fd965, %fd964, 0d3F9C71C71C71C71C, %fd949;
	mul.f64 	%fd966, %fd171, %fd965;
	sub.f64 	%fd967, %fd929, %fd966;
	ld.global.f64 	%fd968, [%rd42];
	ld.global.f64 	%fd969, [%rd133];
	ld.global.f64 	%fd970, [%rd135];
	sub.f64 	%fd971, %fd969, %fd970;
	ld.global.f64 	%fd972, [%rd136];
	ld.global.f64 	%fd973, [%rd138];
	add.f64 	%fd974, %fd972, %fd973;
	ld.global.f64 	%fd975, [%rd133+8];
	add.f64 	%fd976, %fd974, %fd975;
	ld.global.f64 	%fd977, [%rd133+-8];
	add.f64 	%fd978, %fd976, %fd977;
	ld.global.f64 	%fd979, [%rd139];
	sub.f64 	%fd980, %fd978, %fd979;
	ld.global.f64 	%fd981, [%rd141];
	sub.f64 	%fd982, %fd980, %fd981;
	ld.global.f64 	%fd983, [%rd135+8];
	sub.f64 	%fd984, %fd982, %fd983;
	ld.global.f64 	%fd985, [%rd135+-8];
	sub.f64 	%fd986, %fd984, %fd985;
	mul.f64 	%fd987, %fd986, 0d3FBC71C71C71C71C;
	fma.rn.f64 	%fd988, %fd971, 0d3FDC71C71C71C71C, %fd987;
	ld.global.f64 	%fd989, [%rd136+8];
	ld.global.f64 	%fd990, [%rd136+-8];
	add.f64 	%fd991, %fd989, %fd990;
	ld.global.f64 	%fd992, [%rd138+8];
	add.f64 	%fd993, %fd991, %fd992;
	ld.global.f64 	%fd994, [%rd138+-8];
	add.f64 	%fd995, %fd993, %fd994;
	ld.global.f64 	%fd996, [%rd139+8];
	sub.f64 	%fd997, %fd995, %fd996;
	ld.global.f64 	%fd998, [%rd139+-8];
	sub.f64 	%fd999, %fd997, %fd998;
	ld.global.f64 	%fd1000, [%rd141+8];
	sub.f64 	%fd1001, %fd999, %fd1000;
	ld.global.f64 	%fd1002, [%rd141+-8];
	sub.f64 	%fd1003, %fd1001, %fd1002;
	fma.rn.f64 	%fd1004, %fd1003, 0d3F9C71C71C71C71C, %fd988;
	mul.f64 	%fd1005, %fd171, %fd1004;
	ld.global.f64 	%fd1006, [%rd120+8];
	ld.global.f64 	%fd1007, [%rd120+-8];
	sub.f64 	%fd1008, %fd1006, %fd1007;
	ld.global.f64 	%fd1009, [%rd121];
	ld.global.f64 	%fd1010, [%rd122];
	add.f64 	%fd1011, %fd1009, %fd1010;
	ld.global.f64 	%fd1012, [%rd123];
	add.f64 	%fd1013, %fd1011, %fd1012;
	ld.global.f64 	%fd1014, [%rd124];
	add.f64 	%fd1015, %fd1013, %fd1014;
	ld.global.f64 	%fd1016, [%rd121+-16];
	sub.f64 	%fd1017, %fd1015, %fd1016;
	ld.global.f64 	%fd1018, [%rd122+-16];
	sub.f64 	%fd1019, %fd1017, %fd1018;
	ld.global.f64 	%fd1020, [%rd125+-8];
	sub.f64 	%fd1021, %fd1019, %fd1020;
	ld.global.f64 	%fd1022, [%rd124+-16];
	sub.f64 	%fd1023, %fd1021, %fd1022;
	mul.f64 	%fd1024, %fd1023, 0d3FBC71C71C71C71C;
	fma.rn.f64 	%fd1025, %fd1008, 0d3FDC71C71C71C71C, %fd1024;
	ld.global.f64 	%fd1026, [%rd126];
	ld.global.f64 	%fd1027, [%rd127];
	add.f64 	%fd1028, %fd1026, %fd1027;
	ld.global.f64 	%fd1029, [%rd128];
	add.f64 	%fd1030, %fd1028, %fd1029;
	ld.global.f64 	%fd1031, [%rd129];
	add.f64 	%fd1032, %fd1030, %fd1031;
	ld.global.f64 	%fd1033, [%rd130+-8];
	sub.f64 	%fd1034, %fd1032, %fd1033;
	ld.global.f64 	%fd1035, [%rd127+-16];
	sub.f64 	%fd1036, %fd1034, %fd1035;
	ld.global.f64 	%fd1037, [%rd131+-8];
	sub.f64 	%fd1038, %fd1036, %fd1037;
	ld.global.f64 	%fd1039, [%rd129+-16];
	sub.f64 	%fd1040, %fd1038, %fd1039;
	fma.rn.f64 	%fd1041, %fd1040, 0d3F9C71C71C71C71C, %fd1025;
	mul.f64 	%fd1042, %fd171, %fd1041;
	sub.f64 	%fd1043, %fd1005, %fd1042;
	mul.f64 	%fd1044, %fd968, %fd1043;
	fma.rn.f64 	%fd1045, %fd892, %fd967, %fd1044;
	mul.f64 	%fd1046, %fd1045, 0d0000000000000000;
	ld.param.u64 	%rd196, [%rd2+360];
	cvta.to.global.u64 	%rd197, %rd196;
	add.s64 	%rd198, %rd197, %rd6;
	st.global.f64 	[%rd198], %fd1046;
	ld.global.f64 	%fd1047, [%rd42];
	ld.global.f64 	%fd1048, [%rd156];
	ld.global.f64 	%fd1049, [%rd157];
	sub.f64 	%fd1050, %fd1048, %fd1049;
	ld.global.f64 	%fd1051, [%rd156+8];
	ld.global.f64 	%fd1052, [%rd156+-8];
	add.f64 	%fd1053, %fd1051, %fd1052;
	ld.global.f64 	%fd1054, [%rd158];
	add.f64 	%fd1055, %fd1053, %fd1054;
	ld.global.f64 	%fd1056, [%rd160];
	add.f64 	%fd1057, %fd1055, %fd1056;
	ld.global.f64 	%fd1058, [%rd157+8];
	sub.f64 	%fd1059, %fd1057, %fd1058;
	ld.global.f64 	%fd1060, [%rd157+-8];
	sub.f64 	%fd1061, %fd1059, %fd1060;
	ld.global.f64 	%fd1062, [%rd161];
	sub.f64 	%fd1063, %fd1061, %fd1062;
	ld.global.f64 	%fd1064, [%rd141];
	sub.f64 	%fd1065, %fd1063, %fd1064;
	mul.f64 	%fd1066, %fd1065, 0d3FBC71C71C71C71C;
	fma.rn.f64 	%fd1067, %fd1050, 0d3FDC71C71C71C71C, %fd1066;
	ld.global.f64 	%fd1068, [%rd158+8];
	ld.global.f64 	%fd1069, [%rd160+8];
	add.f64 	%fd1070, %fd1068, %fd1069;
	ld.global.f64 	%fd1071, [%rd158+-8];
	add.f64 	%fd1072, %fd1070, %fd1071;
	ld.global.f64 	%fd1073, [%rd160+-8];
	add.f64 	%fd1074, %fd1072, %fd1073;
	ld.global.f64 	%fd1075, [%rd161+8];
	sub.f64 	%fd1076, %fd1074, %fd1075;
	ld.global.f64 	%fd1077, [%rd141+8];
	sub.f64 	%fd1078, %fd1076, %fd1077;
	ld.global.f64 	%fd1079, [%rd161+-8];
	sub.f64 	%fd1080, %fd1078, %fd1079;
	ld.global.f64 	%fd1081, [%rd141+-8];
	sub.f64 	%fd1082, %fd1080, %fd1081;
	fma.rn.f64 	%fd1083, %fd1082, 0d3F9C71C71C71C71C, %fd1067;
	mul.f64 	%fd1084, %fd171, %fd1083;
	ld.global.f64 	%fd1085, [%rd144+8];
	ld.global.f64 	%fd1086, [%rd144+-8];
	sub.f64 	%fd1087, %fd1085, %fd1086;
	ld.global.f64 	%fd1088, [%rd145];
	ld.global.f64 	%fd1089, [%rd146];
	add.f64 	%fd1090, %fd1088, %fd1089;
	ld.global.f64 	%fd1091, [%rd147];
	add.f64 	%fd1092, %fd1090, %fd1091;
	ld.global.f64 	%fd1093, [%rd148];
	add.f64 	%fd1094, %fd1092, %fd1093;
	ld.global.f64 	%fd1095, [%rd145+-16];
	sub.f64 	%fd1096, %fd1094, %fd1095;
	ld.global.f64 	%fd1097, [%rd146+-16];
	sub.f64 	%fd1098, %fd1096, %fd1097;
	ld.global.f64 	%fd1099, [%rd149+-8];
	sub.f64 	%fd1100, %fd1098, %fd1099;
	ld.global.f64 	%fd1101, [%rd148+-16];
	sub.f64 	%fd1102, %fd1100, %fd1101;
	mul.f64 	%fd1103, %fd1102, 0d3FBC71C71C71C71C;
	fma.rn.f64 	%fd1104, %fd1087, 0d3FDC71C71C71C71C, %fd1103;
	ld.global.f64 	%fd1105, [%rd150];
	ld.global.f64 	%fd1106, [%rd151];
	add.f64 	%fd1107, %fd1105, %fd1106;
	ld.global.f64 	%fd1108, [%rd152];
	add.f64 	%fd1109, %fd1107, %fd1108;
	ld.global.f64 	%fd1110, [%rd153];
	add.f64 	%fd1111, %fd1109, %fd1110;
	ld.global.f64 	%fd1112, [%rd154+-8];
	sub.f64 	%fd1113, %fd1111, %fd1112;
	ld.global.f64 	%fd1114, [%rd151+-16];
	sub.f64 	%fd1115, %fd1113, %fd1114;
	ld.global.f64 	%fd1116, [%rd155+-8];
	sub.f64 	%fd1117, %fd1115, %fd1116;
	ld.global.f64 	%fd1118, [%rd153+-16];
	sub.f64 	%fd1119, %fd1117, %fd1118;
	fma.rn.f64 	%fd1120, %fd1119, 0d3F9C71C71C71C71C, %fd1104;
	mul.f64 	%fd1121, %fd171, %fd1120;
	sub.f64 	%fd1122, %fd1084, %fd1121;
	ld.global.f64 	%fd1123, [%rd45];
	ld.global.f64 	%fd1124, [%rd177];
	ld.global.f64 	%fd1125, [%rd178];
	sub.f64 	%fd1126, %fd1124, %fd1125;
	ld.global.f64 	%fd1127, [%rd177+8];
	ld.global.f64 	%fd1128, [%rd177+-8];
	add.f64 	%fd1129, %fd1127, %fd1128;
	ld.global.f64 	%fd1130, [%rd179];
	add.f64 	%fd1131, %fd1129, %fd1130;
	ld.global.f64 	%fd1132, [%rd180];
	add.f64 	%fd1133, %fd1131, %fd1132;
	ld.global.f64 	%fd1134, [%rd178+8];
	sub.f64 	%fd1135, %fd1133, %fd1134;
	ld.global.f64 	%fd1136, [%rd178+-8];
	sub.f64 	%fd1137, %fd1135, %fd1136;
	ld.global.f64 	%fd1138, [%rd181];
	sub.f64 	%fd1139, %fd1137, %fd1138;
	ld.global.f64 	%fd1140, [%rd170];
	sub.f64 	%fd1141, %fd1139, %fd1140;
	mul.f64 	%fd1142, %fd1141, 0d3FBC71C71C71C71C;
	fma.rn.f64 	%fd1143, %fd1126, 0d3FDC71C71C71C71C, %fd1142;
	ld.global.f64 	%fd1144, [%rd179+8];
	ld.global.f64 	%fd1145, [%rd180+8];
	add.f64 	%fd1146, %fd1144, %fd1145;
	ld.global.f64 	%fd1147, [%rd179+-8];
	add.f64 	%fd1148, %fd1146, %fd1147;
	ld.global.f64 	%fd1149, [%rd180+-8];
	add.f64 	%fd1150, %fd1148, %fd1149;
	ld.global.f64 	%fd1151, [%rd181+8];
	sub.f64 	%fd1152, %fd1150, %fd1151;
	ld.global.f64 	%fd1153, [%rd170+8];
	sub.f64 	%fd1154, %fd1152, %fd1153;
	ld.global.f64 	%fd1155, [%rd181+-8];
	sub.f64 	%fd1156, %fd1154, %fd1155;
	ld.global.f64 	%fd1157, [%rd170+-8];
	sub.f64 	%fd1158, %fd1156, %fd1157;
	fma.rn.f64 	%fd1159, %fd1158, 0d3F9C71C71C71C71C, %fd1143;
	mul.f64 	%fd1160, %fd171, %fd1159;
	ld.global.f64 	%fd1161, [%rd171];
	ld.global.f64 	%fd1162, [%rd172];
	sub.f64 	%fd1163, %fd1161, %fd1162;
	ld.global.f64 	%fd1164, [%rd173];
	ld.global.f64 	%fd1165, [%rd174];
	add.f64 	%fd1166, %fd1164, %fd1165;
	ld.global.f64 	%fd1167, [%rd171+8];
	add.f64 	%fd1168, %fd1166, %fd1167;
	ld.global.f64 	%fd1169, [%rd171+-8];
	add.f64 	%fd1170, %fd1168, %fd1169;
	ld.global.f64 	%fd1171, [%rd175];
	sub.f64 	%fd1172, %fd1170, %fd1171;
	ld.global.f64 	%fd1173, [%rd176];
	sub.f64 	%fd1174, %fd1172, %fd1173;
	ld.global.f64 	%fd1175, [%rd172+8];
	sub.f64 	%fd1176, %fd1174, %fd1175;
	ld.global.f64 	%fd1177, [%rd172+-8];
	sub.f64 	%fd1178, %fd1176, %fd1177;
	mul.f64 	%fd1179, %fd1178, 0d3FBC71C71C71C71C;
	fma.rn.f64 	%fd1180, %fd1163, 0d3FDC71C71C71C71C, %fd1179;
	ld.global.f64 	%fd1181, [%rd173+8];
	ld.global.f64 	%fd1182, [%rd173+-8];
	add.f64 	%fd1183, %fd1181, %fd1182;
	ld.global.f64 	%fd1184, [%rd174+8];
	add.f64 	%fd1185, %fd1183, %fd1184;
	ld.global.f64 	%fd1186, [%rd174+-8];
	add.f64 	%fd1187, %fd1185, %fd1186;
	ld.global.f64 	%fd1188, [%rd175+8];
	sub.f64 	%fd1189, %fd1187, %fd1188;
	ld.global.f64 	%fd1190, [%rd175+-8];
	sub.f64 	%fd1191, %fd1189, %fd1190;
	ld.global.f64 	%fd1192, [%rd176+8];
	sub.f64 	%fd1193, %fd1191, %fd1192;
	ld.global.f64 	%fd1194, [%rd176+-8];
	sub.f64 	%fd1195, %fd1193, %fd1194;
	fma.rn.f64 	%fd1196, %fd1195, 0d3F9C71C71C71C71C, %fd1180;
	mul.f64 	%fd1197, %fd171, %fd1196;
	sub.f64 	%fd1198, %fd1160, %fd1197;
	mul.f64 	%fd1199, %fd1123, %fd1198;
	fma.rn.f64 	%fd1200, %fd1047, %fd1122, %fd1199;
	mul.f64 	%fd1201, %fd1200, 0d0000000000000000;
	ld.param.u64 	%rd199, [%rd2+368];
	cvta.to.global.u64 	%rd200, %rd199;
	add.s64 	%rd201, %rd200, %rd6;
	st.global.f64 	[%rd201], %fd1201;
	ld.global.f64 	%fd1202, [%rd7];
	ld.param.u64 	%rd202, [%rd2+184];
	cvta.to.global.u64 	%rd203, %rd202;
	add.s64 	%rd204, %rd203, %rd6;
	ld.global.f64 	%fd1203, [%rd204];
	add.s64 	%rd205, %rd203, %rd11;
	ld.global.f64 	%fd1204, [%rd205+8];
	add.s64 	%rd206, %rd203, %rd13;
	ld.global.f64 	%fd1205, [%rd206];
	add.f64 	%fd1206, %fd1204, %fd1205;
	add.s64 	%rd207, %rd203, %rd15;
	ld.global.f64 	%fd1207, [%rd207];
	add.f64 	%fd1208, %fd1206, %fd1207;
	add.s64 	%rd208, %rd206, -16;
	ld.global.f64 	%fd1209, [%rd206+-16];
	add.f64 	%fd1210, %fd1208, %fd1209;
	add.s64 	%rd209, %rd203, %rd19;
	ld.global.f64 	%fd1211, [%rd209+8];
	add.f64 	%fd1212, %fd1210, %fd1211;
	add.s64 	%rd210, %rd203, %rd21;
	ld.global.f64 	%fd1213, [%rd210];
	add.f64 	%fd1214, %fd1212, %fd1213;
	add.s64 	%rd211, %rd203, %rd23;
	ld.global.f64 	%fd1215, [%rd211];
	add.f64 	%fd1216, %fd1214, %fd1215;
	ld.global.f64 	%fd1217, [%rd210+-16];
	add.f64 	%fd1218, %fd1216, %fd1217;
	add.s64 	%rd212, %rd203, %rd25;
	ld.global.f64 	%fd1219, [%rd212];
	add.s64 	%rd213, %rd203, %rd27;
	ld.global.f64 	%fd1220, [%rd213];
	add.f64 	%fd1221, %fd1219, %fd1220;
	add.s64 	%rd214, %rd212, %rd29;
	ld.global.f64 	%fd1222, [%rd214+-8];
	add.f64 	%fd1223, %fd1221, %fd1222;
	ld.global.f64 	%fd1224, [%rd214+8];
	add.f64 	%fd1225, %fd1223, %fd1224;
	add.s64 	%rd215, %rd208, %rd32;
	ld.global.f64 	%fd1226, [%rd215];
	add.f64 	%fd1227, %fd1225, %fd1226;
	add.s64 	%rd216, %rd214, %rd35;
	ld.global.f64 	%fd1228, [%rd216];
	add.f64 	%fd1229, %fd1227, %fd1228;
	mul.f64 	%fd1230, %fd34, %fd1229;
	fma.rn.f64 	%fd1231, %fd15, %fd1218, %fd1230;
	ld.global.f64 	%fd1232, [%rd214];
	mul.f64 	%fd1233, %fd1232, %fd49;
	sub.f64 	%fd1234, %fd1231, %fd1233;
	fma.rn.f64 	%fd1235, %fd1234, 0d0000000000000000, %fd1203;
	mul.f64 	%fd1236, %fd1202, %fd1235;
	ld.param.u64 	%rd217, [%rd2+256];
	cvta.to.global.u64 	%rd218, %rd217;
	add.s64 	%rd219, %rd218, %rd6;
	st.global.f64 	[%rd219], %fd1236;
	ld.global.f64 	%fd1237, [%rd7];
	ld.param.u64 	%rd220, [%rd2+208];
	cvta.to.global.u64 	%rd221, %rd220;
	add.s64 	%rd222, %rd221, %rd6;
	ld.global.f64 	%fd1238, [%rd222];
	add.s64 	%rd223, %rd221, %rd11;
	ld.global.f64 	%fd1239, [%rd223+8];
	add.s64 	%rd224, %rd221, %rd13;
	ld.global.f64 	%fd1240, [%rd224];
	add.f64 	%fd1241, %fd1239, %fd1240;
	add.s64 	%rd225, %rd221, %rd15;
	ld.global.f64 	%fd1242, [%rd225];
	add.f64 	%fd1243, %fd1241, %fd1242;
	add.s64 	%rd226, %rd224, -16;
	ld.global.f64 	%fd1244, [%rd224+-16];
	add.f64 	%fd1245, %fd1243, %fd1244;
	add.s64 	%rd227, %rd221, %rd19;
	ld.global.f64 	%fd1246, [%rd227+8];
	add.f64 	%fd1247, %fd1245, %fd1246;
	add.s64 	%rd228, %rd221, %rd21;
	ld.global.f64 	%fd1248, [%rd228];
	add.f64 	%fd1249, %fd1247, %fd1248;
	add.s64 	%rd229, %rd221, %rd23;
	ld.global.f64 	%fd1250, [%rd229];
	add.f64 	%fd1251, %fd1249, %fd1250;
	ld.global.f64 	%fd1252, [%rd228+-16];
	add.f64 	%fd1253, %fd1251, %fd1252;
	add.s64 	%rd230, %rd221, %rd25;
	ld.global.f64 	%fd1254, [%rd230];
	add.s64 	%rd231, %rd221, %rd27;
	ld.global.f64 	%fd1255, [%rd231];
	add.f64 	%fd1256, %fd1254, %fd1255;
	add.s64 	%rd232, %rd230, %rd29;
	ld.global.f64 	%fd1257, [%rd232+-8];
	add.f64 	%fd1258, %fd1256, %fd1257;
	ld.global.f64 	%fd1259, [%rd232+8];
	add.f64 	%fd1260, %fd1258, %fd1259;
	add.s64 	%rd233, %rd226, %rd32;
	ld.global.f64 	%fd1261, [%rd233];
	add.f64 	%fd1262, %fd1260, %fd1261;
	add.s64 	%rd234, %rd232, %rd35;
	ld.global.f64 	%fd1263, [%rd234];
	add.f64 	%fd1264, %fd1262, %fd1263;
	mul.f64 	%fd1265, %fd34, %fd1264;
	fma.rn.f64 	%fd1266, %fd15, %fd1253, %fd1265;
	ld.global.f64 	%fd1267, [%rd232];
	mul.f64 	%fd1268, %fd1267, %fd49;
	sub.f64 	%fd1269, %fd1266, %fd1268;
	fma.rn.f64 	%fd1270, %fd1269, 0d0000000000000000, %fd1238;
	mul.f64 	%fd1271, %fd1237, %fd1270;
	ld.param.u64 	%rd235, [%rd2+264];
	cvta.to.global.u64 	%rd236, %rd235;
	add.s64 	%rd237, %rd236, %rd6;
	st.global.f64 	[%rd237], %fd1271;
	ld.global.f64 	%fd1272, [%rd7];
	ld.param.u64 	%rd238, [%rd2+232];
	cvta.to.global.u64 	%rd239, %rd238;
	add.s64 	%rd240, %rd239, %rd6;
	ld.global.f64 	%fd1273, [%rd240];
	add.s64 	%rd241, %rd239, %rd11;
	ld.global.f64 	%fd1274, [%rd241+8];
	add.s64 	%rd242, %rd239, %rd13;
	ld.global.f64 	%fd1275, [%rd242];
	add.f64 	%fd1276, %fd1274, %fd1275;
	add.s64 	%rd243, %rd239, %rd15;
	ld.global.f64 	%fd1277, [%rd243];
	add.f64 	%fd1278, %fd1276, %fd1277;
	add.s64 	%rd244, %rd242, -16;
	ld.global.f64 	%fd1279, [%rd242+-16];
	add.f64 	%fd1280, %fd1278, %fd1279;
	add.s64 	%rd245, %rd239, %rd19;
	ld.global.f64 	%fd1281, [%rd245+8];
	add.f64 	%fd1282, %fd1280, %fd1281;
	add.s64 	%rd246, %rd239, %rd21;
	ld.global.f64 	%fd1283, [%rd246];
	add.f64 	%fd1284, %fd1282, %fd1283;
	add.s64 	%rd247, %rd239, %rd23;
	ld.global.f64 	%fd1285, [%rd247];
	add.f64 	%fd1286, %fd1284, %fd1285;
	ld.global.f64 	%fd1287, [%rd246+-16];
	add.f64 	%fd1288, %fd1286, %fd1287;
	add.s64 	%rd248, %rd239, %rd25;
	ld.global.f64 	%fd1289, [%rd248];
	add.s64 	%rd249, %rd239, %rd27;
	ld.global.f64 	%fd1290, [%rd249];
	add.f64 	%fd1291, %fd1289, %fd1290;
	add.s64 	%rd250, %rd248, %rd29;
	ld.global.f64 	%fd1292, [%rd250+-8];
	add.f64 	%fd1293, %fd1291, %fd1292;
	ld.global.f64 	%fd1294, [%rd250+8];
	add.f64 	%fd1295, %fd1293, %fd1294;
	add.s64 	%rd251, %rd244, %rd32;
	ld.global.f64 	%fd1296, [%rd251];
	add.f64 	%fd1297, %fd1295, %fd1296;
	add.s64 	%rd252, %rd250, %rd35;
	ld.global.f64 	%fd1298, [%rd252];
	add.f64 	%fd1299, %fd1297, %fd1298;
	mul.f64 	%fd1300, %fd34, %fd1299;
	fma.rn.f64 	%fd1301, %fd15, %fd1288, %fd1300;
	ld.global.f64 	%fd1302, [%rd250];
	mul.f64 	%fd1303, %fd1302, %fd49;
	sub.f64 	%fd1304, %fd1301, %fd1303;
	fma.rn.f64 	%fd1305, %fd1304, 0d0000000000000000, %fd1273;
	mul.f64 	%fd1306, %fd1272, %fd1305;
	ld.param.u64 	%rd253, [%rd2+272];
	cvta.to.global.u64 	%rd254, %rd253;
	add.s64 	%rd255, %rd254, %rd6;
	st.global.f64 	[%rd255], %fd1306;
	ld.global.f64 	%fd1307, [%rd7];
	ld.param.u64 	%rd256, [%rd2+192];
	cvta.to.global.u64 	%rd257, %rd256;
	add.s64 	%rd258, %rd257, %rd6;
	ld.global.f64 	%fd1308, [%rd258];
	add.s64 	%rd259, %rd257, %rd11;
	ld.global.f64 	%fd1309, [%rd259+8];
	add.s64 	%rd260, %rd257, %rd13;
	ld.global.f64 	%fd1310, [%rd260];
	add.f64 	%fd1311, %fd1309, %fd1310;
	add.s64 	%rd261, %rd257, %rd15;
	ld.global.f64 	%fd1312, [%rd261];
	add.f64 	%fd1313, %fd1311, %fd1312;
	add.s64 	%rd262, %rd260, -16;
	ld.global.f64 	%fd1314, [%rd260+-16];
	add.f64 	%fd1315, %fd1313, %fd1314;
	add.s64 	%rd263, %rd257, %rd19;
	ld.global.f64 	%fd1316, [%rd263+8];
	add.f64 	%fd1317, %fd1315, %fd1316;
	add.s64 	%rd264, %rd257, %rd21;
	ld.global.f64 	%fd1318, [%rd264];
	add.f64 	%fd1319, %fd1317, %fd1318;
	add.s64 	%rd265, %rd257, %rd23;
	ld.global.f64 	%fd1320, [%rd265];
	add.f64 	%fd1321, %fd1319, %fd1320;
	ld.global.f64 	%fd1322, [%rd264+-16];
	add.f64 	%fd1323, %fd1321, %fd1322;
	add.s64 	%rd266, %rd257, %rd25;
	ld.global.f64 	%fd1324, [%rd266];
	add.s64 	%rd267, %rd257, %rd27;
	ld.global.f64 	%fd1325, [%rd267];
	add.f64 	%fd1326, %fd1324, %fd1325;
	add.s64 	%rd268, %rd266, %rd29;
	ld.global.f64 	%fd1327, [%rd268+-8];
	add.f64 	%fd1328, %fd1326, %fd1327;
	ld.global.f64 	%fd1329, [%rd268+8];
	add.f64 	%fd1330, %fd1328, %fd1329;
	add.s64 	%rd269, %rd262, %rd32;
	ld.global.f64 	%fd1331, [%rd269];
	add.f64 	%fd1332, %fd1330, %fd1331;
	add.s64 	%rd270, %rd268, %rd35;
	ld.global.f64 	%fd1333, [%rd270];
	add.f64 	%fd1334, %fd1332, %fd1333;
	mul.f64 	%fd1335, %fd34, %fd1334;
	fma.rn.f64 	%fd1336, %fd15, %fd1323, %fd1335;
	ld.global.f64 	%fd1337, [%rd268];
	mul.f64 	%fd1338, %fd1337, %fd49;
	sub.f64 	%fd1339, %fd1336, %fd1338;
	fma.rn.f64 	%fd1340, %fd1339, 0d0000000000000000, %fd1308;
	mul.f64 	%fd1341, %fd1307, %fd1340;
	ld.param.u64 	%rd271, [%rd2+280];
	cvta.to.global.u64 	%rd272, %rd271;
	add.s64 	%rd273, %rd272, %rd6;
	st.global.f64 	[%rd273], %fd1341;
	ld.global.f64 	%fd1342, [%rd7];
	ld.param.u64 	%rd274, [%rd2+216];
	cvta.to.global.u64 	%rd275, %rd274;
	add.s64 	%rd276, %rd275, %rd6;
	ld.global.f64 	%fd1343, [%rd276];
	add.s64 	%rd277, %rd275, %rd11;
	ld.global.f64 	%fd1344, [%rd277+8];
	add.s64 	%rd278, %rd275, %rd13;
	ld.global.f64 	%fd1345, [%rd278];
	add.f64 	%fd1346, %fd1344, %fd1345;
	add.s64 	%rd279, %rd275, %rd15;
	ld.global.f64 	%fd1347, [%rd279];
	add.f64 	%fd1348, %fd1346, %fd1347;
	add.s64 	%rd280, %rd278, -16;
	ld.global.f64 	%fd1349, [%rd278+-16];
	add.f64 	%fd1350, %fd1348, %fd1349;
	add.s64 	%rd281, %rd275, %rd19;
	ld.global.f64 	%fd1351, [%rd281+8];
	add.f64 	%fd1352, %fd1350, %fd1351;
	add.s64 	%rd282, %rd275, %rd21;
	ld.global.f64 	%fd1353, [%rd282];
	add.f64 	%fd1354, %fd1352, %fd1353;
	add.s64 	%rd283, %rd275, %rd23;
	ld.global.f64 	%fd1355, [%rd283];
	add.f64 	%fd1356, %fd1354, %fd1355;
	ld.global.f64 	%fd1357, [%rd282+-16];
	add.f64 	%fd1358, %fd1356, %fd1357;
	add.s64 	%rd284, %rd275, %rd25;
	ld.global.f64 	%fd1359, [%rd284];
	add.s64 	%rd285, %rd275, %rd27;
	ld.global.f64 	%fd1360, [%rd285];
	add.f64 	%fd1361, %fd1359, %fd1360;
	add.s64 	%rd286, %rd284, %rd29;
	ld.global.f64 	%fd1362, [%rd286+-8];
	add.f64 	%fd1363, %fd1361, %fd1362;
	ld.global.f64 	%fd1364, [%rd286+8];
	add.f64 	%fd1365, %fd1363, %fd1364;
	add.s64 	%rd287, %rd280, %rd32;
	ld.global.f64 	%fd1366, [%rd287];
	add.f64 	%fd1367, %fd1365, %fd1366;
	add.s64 	%rd288, %rd286, %rd35;
	ld.global.f64 	%fd1368, [%rd288];
	add.f64 	%fd1369, %fd1367, %fd1368;
	mul.f64 	%fd1370, %fd34, %fd1369;
	fma.rn.f64 	%fd1371, %fd15, %fd1358, %fd1370;
	ld.global.f64 	%fd1372, [%rd286];
	mul.f64 	%fd1373, %fd1372, %fd49;
	sub.f64 	%fd1374, %fd1371, %fd1373;
	fma.rn.f64 	%fd1375, %fd1374, 0d0000000000000000, %fd1343;
	mul.f64 	%fd1376, %fd1342, %fd1375;
	ld.param.u64 	%rd289, [%rd2+288];
	cvta.to.global.u64 	%rd290, %rd289;
	add.s64 	%rd291, %rd290, %rd6;
	st.global.f64 	[%rd291], %fd1376;
	ld.global.f64 	%fd1377, [%rd7];
	ld.param.u64 	%rd292, [%rd2+240];
	cvta.to.global.u64 	%rd293, %rd292;
	add.s64 	%rd294, %rd293, %rd6;
	ld.global.f64 	%fd1378, [%rd294];
	add.s64 	%rd295, %rd293, %rd11;
	ld.global.f64 	%fd1379, [%rd295+8];
	add.s64 	%rd296, %rd293, %rd13;
	ld.global.f64 	%fd1380, [%rd296];
	add.f64 	%fd1381, %fd1379, %fd1380;
	add.s64 	%rd297, %rd293, %rd15;
	ld.global.f64 	%fd1382, [%rd297];
	add.f64 	%fd1383, %fd1381, %fd1382;
	add.s64 	%rd298, %rd296, -16;
	ld.global.f64 	%fd1384, [%rd296+-16];
	add.f64 	%fd1385, %fd1383, %fd1384;
	add.s64 	%rd299, %rd293, %rd19;
	ld.global.f64 	%fd1386, [%rd299+8];
	add.f64 	%fd1387, %fd1385, %fd1386;
	add.s64 	%rd300, %rd293, %rd21;
	ld.global.f64 	%fd1388, [%rd300];
	add.f64 	%fd1389, %fd1387, %fd1388;
	add.s64 	%rd301, %rd293, %rd23;
	ld.global.f64 	%fd1390, [%rd301];
	add.f64 	%fd1391, %fd1389, %fd1390;
	ld.global.f64 	%fd1392, [%rd300+-16];
	add.f64 	%fd1393, %fd1391, %fd1392;
	add.s64 	%rd302, %rd293, %rd25;
	ld.global.f64 	%fd1394, [%rd302];
	add.s64 	%rd303, %rd293, %rd27;
	ld.global.f64 	%fd1395, [%rd303];
	add.f64 	%fd1396, %fd1394, %fd1395;
	add.s64 	%rd304, %rd302, %rd29;
	ld.global.f64 	%fd1397, [%rd304+-8];
	add.f64 	%fd1398, %fd1396, %fd1397;
	ld.global.f64 	%fd1399, [%rd304+8];
	add.f64 	%fd1400, %fd1398, %fd1399;
	add.s64 	%rd305, %rd298, %rd32;
	ld.global.f64 	%fd1401, [%rd305];
	add.f64 	%fd1402, %fd1400, %fd1401;
	add.s64 	%rd306, %rd304, %rd35;
	ld.global.f64 	%fd1403, [%rd306];
	add.f64 	%fd1404, %fd1402, %fd1403;
	mul.f64 	%fd1405, %fd34, %fd1404;
	fma.rn.f64 	%fd1406, %fd15, %fd1393, %fd1405;
	ld.global.f64 	%fd1407, [%rd304];
	mul.f64 	%fd1408, %fd1407, %fd49;
	sub.f64 	%fd1409, %fd1406, %fd1408;
	fma.rn.f64 	%fd1410, %fd1409, 0d0000000000000000, %fd1378;
	mul.f64 	%fd1411, %fd1377, %fd1410;
	ld.param.u64 	%rd307, [%rd2+296];
	cvta.to.global.u64 	%rd308, %rd307;
	add.s64 	%rd309, %rd308, %rd6;
	st.global.f64 	[%rd309], %fd1411;
	ld.global.f64 	%fd1412, [%rd7];
	ld.param.u64 	%rd310, [%rd2+200];
	cvta.to.global.u64 	%rd311, %rd310;
	add.s64 	%rd312, %rd311, %rd6;
	ld.global.f64 	%fd1413, [%rd312];
	add.s64 	%rd313, %rd311, %rd11;
	ld.global.f64 	%fd1414, [%rd313+8];
	add.s64 	%rd314, %rd311, %rd13;
	ld.global.f64 	%fd1415, [%rd314];
	add.f64 	%fd1416, %fd1414, %fd1415;
	add.s64 	%rd315, %rd311, %rd15;
	ld.global.f64 	%fd1417, [%rd315];
	add.f64 	%fd1418, %fd1416, %fd1417;
	add.s64 	%rd316, %rd314, -16;
	ld.global.f64 	%fd1419, [%rd314+-16];
	add.f64 	%fd1420, %fd1418, %fd1419;
	add.s64 	%rd317, %rd311, %rd19;
	ld.global.f64 	%fd1421, [%rd317+8];
	add.f64 	%fd1422, %fd1420, %fd1421;
	add.s64 	%rd318, %rd311, %rd21;
	ld.global.f64 	%fd1423, [%rd318];
	add.f64 	%fd1424, %fd1422, %fd1423;
	add.s64 	%rd319, %rd311, %rd23;
	ld.global.f64 	%fd1425, [%rd319];
	add.f64 	%fd1426, %fd1424, %fd1425;
	ld.global.f64 	%fd1427, [%rd318+-16];
	add.f64 	%fd1428, %fd1426, %fd1427;
	add.s64 	%rd320, %rd311, %rd25;
	ld.global.f64 	%fd1429, [%rd320];
	add.s64 	%rd321, %rd311, %rd27;
	ld.global.f64 	%fd1430, [%rd321];
	add.f64 	%fd1431, %fd1429, %fd1430;
	add.s64 	%rd322, %rd320, %rd29;
	ld.global.f64 	%fd1432, [%rd322+-8];
	add.f64 	%fd1433, %fd1431, %fd1432;
	ld.global.f64 	%fd1434, [%rd322+8];
	add.f64 	%fd1435, %fd1433, %fd1434;
	add.s64 	%rd323, %rd316, %rd32;
	ld.global.f64 	%fd1436, [%rd323];
	add.f64 	%fd1437, %fd1435, %fd1436;
	add.s64 	%rd324, %rd322, %rd35;
	ld.global.f64 	%fd1438, [%rd324];
	add.f64 	%fd1439, %fd1437, %fd1438;
	mul.f64 	%fd1440, %fd34, %fd1439;
	fma.rn.f64 	%fd1441, %fd15, %fd1428, %fd1440;
	ld.global.f64 	%fd1442, [%rd322];
	mul.f64 	%fd1443, %fd1442, %fd49;
	sub.f64 	%fd1444, %fd1441, %fd1443;
	fma.rn.f64 	%fd1445, %fd1444, 0d0000000000000000, %fd1413;
	mul.f64 	%fd1446, %fd1412, %fd1445;
	ld.param.u64 	%rd325, [%rd2+304];
	cvta.to.global.u64 	%rd326, %rd325;
	add.s64 	%rd327, %rd326, %rd6;
	st.global.f64 	[%rd327], %fd1446;
	ld.global.f64 	%fd1447, [%rd7];
	ld.param.u64 	%rd328, [%rd2+224];
	cvta.to.global.u64 	%rd329, %rd328;
	add.s64 	%rd330, %rd329, %rd6;
	ld.global.f64 	%fd1448, [%rd330];
	add.s64 	%rd331, %rd329, %rd11;
	ld.global.f64 	%fd1449, [%rd331+8];
	add.s64 	%rd332, %rd329, %rd13;
	ld.global.f64 	%fd1450, [%rd332];
	add.f64 	%fd1451, %fd1449, %fd1450;
	add.s64 	%rd333, %rd329, %rd15;
	ld.global.f64 	%fd1452, [%rd333];
	add.f64 	%fd1453, %fd1451, %fd1452;
	add.s64 	%rd334, %rd332, -16;
	ld.global.f64 	%fd1454, [%rd332+-16];
	add.f64 	%fd1455, %fd1453, %fd1454;
	add.s64 	%rd335, %rd329, %rd19;
	ld.global.f64 	%fd1456, [%rd335+8];
	add.f64 	%fd1457, %fd1455, %fd1456;
	add.s64 	%rd336, %rd329, %rd21;
	ld.global.f64 	%fd1458, [%rd336];
	add.f64 	%fd1459, %fd1457, %fd1458;
	add.s64 	%rd337, %rd329, %rd23;
	ld.global.f64 	%fd1460, [%rd337];
	add.f64 	%fd1461, %fd1459, %fd1460;
	ld.global.f64 	%fd1462, [%rd336+-16];
	add.f64 	%fd1463, %fd1461, %fd1462;
	add.s64 	%rd338, %rd329, %rd25;
	ld.global.f64 	%fd1464, [%rd338];
	add.s64 	%rd339, %rd329, %rd27;
	ld.global.f64 	%fd1465, [%rd339];
	add.f64 	%fd1466, %fd1464, %fd1465;
	add.s64 	%rd340, %rd338, %rd29;
	ld.global.f64 	%fd1467, [%rd340+-8];
	add.f64 	%fd1468, %fd1466, %fd1467;
	ld.global.f64 	%fd1469, [%rd340+8];
	add.f64 	%fd1470, %fd1468, %fd1469;
	add.s64 	%rd341, %rd334, %rd32;
	ld.global.f64 	%fd1471, [%rd341];
	add.f64 	%fd1472, %fd1470, %fd1471;
	add.s64 	%rd342, %rd340, %rd35;
	ld.global.f64 	%fd1473, [%rd342];
	add.f64 	%fd1474, %fd1472, %fd1473;
	mul.f64 	%fd1475, %fd34, %fd1474;
	fma.rn.f64 	%fd1476, %fd15, %fd1463, %fd1475;
	ld.global.f64 	%fd1477, [%rd340];
	mul.f64 	%fd1478, %fd1477, %fd49;
	sub.f64 	%fd1479, %fd1476, %fd1478;
	fma.rn.f64 	%fd1480, %fd1479, 0d0000000000000000, %fd1448;
	mul.f64 	%fd1481, %fd1447, %fd1480;
	ld.param.u64 	%rd343, [%rd2+312];
	cvta.to.global.u64 	%rd344, %rd343;
	add.s64 	%rd345, %rd344, %rd6;
	st.global.f64 	[%rd345], %fd1481;
	ld.global.f64 	%fd1482, [%rd7];
	ld.param.u64 	%rd346, [%rd2+248];
	cvta.to.global.u64 	%rd347, %rd346;
	add.s64 	%rd348, %rd347, %rd6;
	ld.global.f64 	%fd1483, [%rd348];
	add.s64 	%rd349, %rd347, %rd11;
	ld.global.f64 	%fd1484, [%rd349+8];
	add.s64 	%rd350, %rd347, %rd13;
	ld.global.f64 	%fd1485, [%rd350];
	add.f64 	%fd1486, %fd1484, %fd1485;
	add.s64 	%rd351, %rd347, %rd15;
	ld.global.f64 	%fd1487, [%rd351];
	add.f64 	%fd1488, %fd1486, %fd1487;
	add.s64 	%rd352, %rd350, -16;
	ld.global.f64 	%fd1489, [%rd350+-16];
	add.f64 	%fd1490, %fd1488, %fd1489;
	add.s64 	%rd353, %rd347, %rd19;
	ld.global.f64 	%fd1491, [%rd353+8];
	add.f64 	%fd1492, %fd1490, %fd1491;
	add.s64 	%rd354, %rd347, %rd21;
	ld.global.f64 	%fd1493, [%rd354];
	add.f64 	%fd1494, %fd1492, %fd1493;
	add.s64 	%rd355, %rd347, %rd23;
	ld.global.f64 	%fd1495, [%rd355];
	add.f64 	%fd1496, %fd1494, %fd1495;
	ld.global.f64 	%fd1497, [%rd354+-16];
	add.f64 	%fd1498, %fd1496, %fd1497;
	add.s64 	%rd356, %rd347, %rd25;
	ld.global.f64 	%fd1499, [%rd356];
	add.s64 	%rd357, %rd347, %rd27;
	ld.global.f64 	%fd1500, [%rd357];
	add.f64 	%fd1501, %fd1499, %fd1500;
	add.s64 	%rd358, %rd356, %rd29;
	ld.global.f64 	%fd1502, [%rd358+-8];
	add.f64 	%fd1503, %fd1501, %fd1502;
	ld.global.f64 	%fd1504, [%rd358+8];
	add.f64 	%fd1505, %fd1503, %fd1504;
	add.s64 	%rd359, %rd352, %rd32;
	ld.global.f64 	%fd1506, [%rd359];
	add.f64 	%fd1507, %fd1505, %fd1506;
	add.s64 	%rd360, %rd358, %rd35;
	ld.global.f64 	%fd1508, [%rd360];
	add.f64 	%fd1509, %fd1507, %fd1508;
	mul.f64 	%fd1510, %fd34, %fd1509;
	fma.rn.f64 	%fd1511, %fd15, %fd1498, %fd1510;
	ld.global.f64 	%fd1512, [%rd358];
	mul.f64 	%fd1513, %fd1512, %fd49;
	sub.f64 	%fd1514, %fd1511, %fd1513;
	fma.rn.f64 	%fd1515, %fd1514, 0d0000000000000000, %fd1483;
	mul.f64 	%fd1516, %fd1482, %fd1515;
	ld.param.u64 	%rd361, [%rd2+320];
	cvta.to.global.u64 	%rd362, %rd361;
	add.s64 	%rd363, %rd362, %rd6;
	st.global.f64 	[%rd363], %fd1516;
	add.s64 	%rd364, %rd5, %rd99;
	ld.global.f64 	%fd1517, [%rd364+8];
	ld.global.f64 	%fd1518, [%rd364+-8];
	sub.f64 	%fd1519, %fd1517, %fd1518;
	add.s64 	%rd365, %rd364, %rd32;
	ld.global.f64 	%fd1520, [%rd365];
	add.s64 	%rd366, %rd5, %rd102;
	ld.global.f64 	%fd1521, [%rd366];
	add.f64 	%fd1522, %fd1520, %fd1521;
	add.s64 	%rd367, %rd5, %rd104;
	ld.global.f64 	%fd1523, [%rd367];
	add.f64 	%fd1524, %fd1522, %fd1523;
	add.s64 	%rd368, %rd5, %rd106;
	ld.global.f64 	%fd1525, [%rd368];
	add.f64 	%fd1526, %fd1524, %fd1525;
	ld.global.f64 	%fd1527, [%rd365+-16];
	sub.f64 	%fd1528, %fd1526, %fd1527;
	ld.global.f64 	%fd1529, [%rd366+-16];
	sub.f64 	%fd1530, %fd1528, %fd1529;
	add.s64 	%rd369, %rd364, %rd35;
	ld.global.f64 	%fd1531, [%rd369+-8];
	sub.f64 	%fd1532, %fd1530, %fd1531;
	ld.global.f64 	%fd1533, [%rd368+-16];
	sub.f64 	%fd1534, %fd1532, %fd1533;
	mul.f64 	%fd1535, %fd1534, 0d3FBC71C71C71C71C;
	fma.rn.f64 	%fd1536, %fd1519, 0d3FDC71C71C71C71C, %fd1535;
	add.s64 	%rd370, %rd367, %rd29;
	ld.global.f64 	%fd1537, [%rd370];
	add.s64 	%rd371, %rd368, %rd29;
	ld.global.f64 	%fd1538, [%rd371];
	add.f64 	%fd1539, %fd1537, %fd1538;
	add.s64 	%rd372, %rd366, %rd35;
	ld.global.f64 	%fd1540, [%rd372];
	add.f64 	%fd1541, %fd1539, %fd1540;
	ld.global.f64 	%fd1542, [%rd14];
	add.f64 	%fd1543, %fd1541, %fd1542;
	add.s64 	%rd373, %rd369, %rd29;
	ld.global.f64 	%fd1544, [%rd373+-8];
	sub.f64 	%fd1545, %fd1543, %fd1544;
	ld.global.f64 	%fd1546, [%rd371+-16];
	sub.f64 	%fd1547, %fd1545, %fd1546;
	add.s64 	%rd374, %rd5, %rd116;
	ld.global.f64 	%fd1548, [%rd374+-8];
	sub.f64 	%fd1549, %fd1547, %fd1548;
	ld.global.f64 	%fd1550, [%rd14+-16];
	sub.f64 	%fd1551, %fd1549, %fd1550;
	fma.rn.f64 	%fd1552, %fd1551, 0d3F9C71C71C71C71C, %fd1536;
	mul.f64 	%fd1553, %fd171, %fd1552;
	mul.f64 	%fd1554, %fd1553, %fd1553;
	ld.param.u64 	%rd375, [%rd2+456];
	cvta.to.global.u64 	%rd376, %rd375;
	add.s64 	%rd377, %rd376, %rd6;
	ld.global.f64 	%fd1555, [%rd377];
	mul.f64 	%fd1556, %fd1555, 0d0000000000000000;
	sub.f64 	%fd1557, %fd1554, %fd1556;
	ld.param.u64 	%rd378, [%rd2+384];
	cvta.to.global.u64 	%rd379, %rd378;
	add.s64 	%rd380, %rd379, %rd6;
	st.global.f64 	[%rd380], %fd1557;
	ld.global.f64 	%fd1558, [%rd364+8];
	ld.global.f64 	%fd1559, [%rd364+-8];
	sub.f64 	%fd1560, %fd1558, %fd1559;
	ld.global.f64 	%fd1561, [%rd365];
	ld.global.f64 	%fd1562, [%rd366];
	add.f64 	%fd1563, %fd1561, %fd1562;
	ld.global.f64 	%fd1564, [%rd367];
	add.f64 	%fd1565, %fd1563, %fd1564;
	ld.global.f64 	%fd1566, [%rd368];
	add.f64 	%fd1567, %fd1565, %fd1566;
	ld.global.f64 	%fd1568, [%rd365+-16];
	sub.f64 	%fd1569, %fd1567, %fd1568;
	ld.global.f64 	%fd1570, [%rd366+-16];
	sub.f64 	%fd1571, %fd1569, %fd1570;
	ld.global.f64 	%fd1572, [%rd369+-8];
	sub.f64 	%fd1573, %fd1571, %fd1572;
	ld.global.f64 	%fd1574, [%rd368+-16];
	sub.f64 	%fd1575, %fd1573, %fd1574;
	mul.f64 	%fd1576, %fd1575, 0d3FBC71C71C71C71C;
	fma.rn.f64 	%fd1577, %fd1560, 0d3FDC71C71C71C71C, %fd1576;
	ld.global.f64 	%fd1578, [%rd370];
	ld.global.f64 	%fd1579, [%rd371];
	add.f64 	%fd1580, %fd1578, %fd1579;
	ld.global.f64 	%fd1581, [%rd372];
	add.f64 	%fd1582, %fd1580, %fd1581;
	ld.global.f64 	%fd1583, [%rd14];
	add.f64 	%fd1584, %fd1582, %fd1583;
	ld.global.f64 	%fd1585, [%rd373+-8];
	sub.f64 	%fd1586, %fd1584, %fd1585;
	ld.global.f64 	%fd1587, [%rd371+-16];
	sub.f64 	%fd1588, %fd1586, %fd1587;
	ld.global.f64 	%fd1589, [%rd374+-8];
	sub.f64 	%fd1590, %fd1588, %fd1589;
	ld.global.f64 	%fd1591, [%rd14+-16];
	sub.f64 	%fd1592, %fd1590, %fd1591;
	fma.rn.f64 	%fd1593, %fd1592, 0d3F9C71C71C71C71C, %fd1577;
	mul.f64 	%fd1594, %fd171, %fd1593;
	ld.global.f64 	%fd1595, [%rd367+-8];
	ld.global.f64 	%fd1596, [%rd368+-8];
	sub.f64 	%fd1597, %fd1595, %fd1596;
	ld.global.f64 	%fd1598, [%rd370+-8];
	ld.global.f64 	%fd1599, [%rd372+-8];
	add.f64 	%fd1600, %fd1598, %fd1599;
	add.f64 	%fd1601, %fd1600, %fd1564;
	ld.global.f64 	%fd1602, [%rd367+-16];
	add.f64 	%fd1603, %fd1601, %fd1602;
	ld.global.f64 	%fd1604, [%rd371+-8];
	sub.f64 	%fd1605, %fd1603, %fd1604;
	ld.global.f64 	%fd1606, [%rd14+-8];
	sub.f64 	%fd1607, %fd1605, %fd1606;
	sub.f64 	%fd1608, %fd1607, %fd1566;
	sub.f64 	%fd1609, %fd1608, %fd1574;
	mul.f64 	%fd1610, %fd1609, 0d3FBC71C71C71C71C;
	fma.rn.f64 	%fd1611, %fd1597, 0d3FDC71C71C71C71C, %fd1610;
	ld.global.f64 	%fd1612, [%rd370+-16];
	add.f64 	%fd1613, %fd1578, %fd1612;
	add.f64 	%fd1614, %fd1613, %fd1581;
	ld.global.f64 	%fd1615, [%rd372+-16];
	add.f64 	%fd1616, %fd1614, %fd1615;
	sub.f64 	%fd1617, %fd1616, %fd1579;
	sub.f64 	%fd1618, %fd1617, %fd1587;
	sub.f64 	%fd1619, %fd1618, %fd1583;
	sub.f64 	%fd1620, %fd1619, %fd1591;
	fma.rn.f64 	%fd1621, %fd1620, 0d3F9C71C71C71C71C, %fd1611;
	mul.f64 	%fd1622, %fd171, %fd1621;
	mul.f64 	%fd1623, %fd1594, %fd1622;
	ld.param.u64 	%rd381, [%rd2+392];
	cvta.to.global.u64 	%rd382, %rd381;
	add.s64 	%rd383, %rd382, %rd6;
	st.global.f64 	[%rd383], %fd1623;
	ld.global.f64 	%fd1624, [%rd364+8];
	ld.global.f64 	%fd1625, [%rd364+-8];
	sub.f64 	%fd1626, %fd1624, %fd1625;
	ld.global.f64 	%fd1627, [%rd365];
	ld.global.f64 	%fd1628, [%rd366];
	add.f64 	%fd1629, %fd1627, %fd1628;
	ld.global.f64 	%fd1630, [%rd367];
	add.f64 	%fd1631, %fd1629, %fd1630;
	ld.global.f64 	%fd1632, [%rd368];
	add.f64 	%fd1633, %fd1631, %fd1632;
	ld.global.f64 	%fd1634, [%rd365+-16];
	sub.f64 	%fd1635, %fd1633, %fd1634;
	ld.global.f64 	%fd1636, [%rd366+-16];
	sub.f64 	%fd1637, %fd1635, %fd1636;
	ld.global.f64 	%fd1638, [%rd369+-8];
	sub.f64 	%fd1639, %fd1637, %fd1638;
	ld.global.f64 	%fd1640, [%rd368+-16];
	sub.f64 	%fd1641, %fd1639, %fd1640;
	mul.f64 	%fd1642, %fd1641, 0d3FBC71C71C71C71C;
	fma.rn.f64 	%fd1643, %fd1626, 0d3FDC71C71C71C71C, %fd1642;
	ld.global.f64 	%fd1644, [%rd370];
	ld.global.f64 	%fd1645, [%rd371];
	add.f64 	%fd1646, %fd1644, %fd1645;
	ld.global.f64 	%fd1647, [%rd372];
	add.f64 	%fd1648, %fd1646, %fd1647;
	ld.global.f64 	%fd1649, [%rd14];
	add.f64 	%fd1650, %fd1648, %fd1649;
	ld.global.f64 	%fd1651, [%rd373+-8];
	sub.f64 	%fd1652, %fd1650, %fd1651;
	ld.global.f64 	%fd1653, [%rd371+-16];
	sub.f64 	%fd1654, %fd1652, %fd1653;
	ld.global.f64 	%fd1655, [%rd374+-8];
	sub.f64 	%fd1656, %fd1654, %fd1655;
	ld.global.f64 	%fd1657, [%rd14+-16];
	sub.f64 	%fd1658, %fd1656, %fd1657;
	fma.rn.f64 	%fd1659, %fd1658, 0d3F9C71C71C71C71C, %fd1643;
	mul.f64 	%fd1660, %fd171, %fd1659;
	ld.global.f64 	%fd1661, [%rd365+-8];
	ld.global.f64 	%fd1662, [%rd366+-8];
	sub.f64 	%fd1663, %fd1661, %fd1662;
	add.f64 	%fd1664, %fd1627, %fd1634;
	ld.global.f64 	%fd1665, [%rd370+-8];
	add.f64 	%fd1666, %fd1664, %fd1665;
	ld.global.f64 	%fd1667, [%rd371+-8];
	add.f64 	%fd1668, %fd1666, %fd1667;
	sub.f64 	%fd1669, %fd1668, %fd1628;
	sub.f64 	%fd1670, %fd1669, %fd1636;
	ld.global.f64 	%fd1671, [%rd372+-8];
	sub.f64 	%fd1672, %fd1670, %fd1671;
	ld.global.f64 	%fd1673, [%rd14+-8];
	sub.f64 	%fd1674, %fd1672, %fd1673;
	mul.f64 	%fd1675, %fd1674, 0d3FBC71C71C71C71C;
	fma.rn.f64 	%fd1676, %fd1663, 0d3FDC71C71C71C71C, %fd1675;
	ld.global.f64 	%fd1677, [%rd370+-16];
	add.f64 	%fd1678, %fd1646, %fd1677;
	add.f64 	%fd1679, %fd1678, %fd1653;
	sub.f64 	%fd1680, %fd1679, %fd1647;
	sub.f64 	%fd1681, %fd1680, %fd1649;
	ld.global.f64 	%fd1682, [%rd372+-16];
	sub.f64 	%fd1683, %fd1681, %fd1682;
	sub.f64 	%fd1684, %fd1683, %fd1657;
	fma.rn.f64 	%fd1685, %fd1684, 0d3F9C71C71C71C71C, %fd1676;
	mul.f64 	%fd1686, %fd171, %fd1685;
	mul.f64 	%fd1687, %fd1660, %fd1686;
	ld.param.u64 	%rd384, [%rd2+400];
	cvta.to.global.u64 	%rd385, %rd384;
	add.s64 	%rd386, %rd385, %rd6;
	st.global.f64 	[%rd386], %fd1687;
	add.s64 	%rd387, %rd5, %rd132;
	ld.global.f64 	%fd1688, [%rd387];
	add.s64 	%rd388, %rd5, %rd134;
	ld.global.f64 	%fd1689, [%rd388];
	sub.f64 	%fd1690, %fd1688, %fd1689;
	add.s64 	%rd389, %rd387, %rd29;
	ld.global.f64 	%fd1691, [%rd389];
	add.s64 	%rd390, %rd5, %rd137;
	ld.global.f64 	%fd1692, [%rd390];
	add.f64 	%fd1693, %fd1691, %fd1692;
	ld.global.f64 	%fd1694, [%rd387+8];
	add.f64 	%fd1695, %fd1693, %fd1694;
	ld.global.f64 	%fd1696, [%rd387+-8];
	add.f64 	%fd1697, %fd1695, %fd1696;
	add.s64 	%rd391, %rd388, %rd29;
	ld.global.f64 	%fd1698, [%rd391];
	sub.f64 	%fd1699, %fd1697, %fd1698;
	add.s64 	%rd392, %rd5, %rd140;
	ld.global.f64 	%fd1700, [%rd392];
	sub.f64 	%fd1701, %fd1699, %fd1700;
	ld.global.f64 	%fd1702, [%rd388+8];
	sub.f64 	%fd1703, %fd1701, %fd1702;
	ld.global.f64 	%fd1704, [%rd388+-8];
	sub.f64 	%fd1705, %fd1703, %fd1704;
	mul.f64 	%fd1706, %fd1705, 0d3FBC71C71C71C71C;
	fma.rn.f64 	%fd1707, %fd1690, 0d3FDC71C71C71C71C, %fd1706;
	ld.global.f64 	%fd1708, [%rd389+8];
	ld.global.f64 	%fd1709, [%rd389+-8];
	add.f64 	%fd1710, %fd1708, %fd1709;
	ld.global.f64 	%fd1711, [%rd390+8];
	add.f64 	%fd1712, %fd1710, %fd1711;
	ld.global.f64 	%fd1713, [%rd390+-8];
	add.f64 	%fd1714, %fd1712, %fd1713;
	ld.global.f64 	%fd1715, [%rd391+8];
	sub.f64 	%fd1716, %fd1714, %fd1715;
	ld.global.f64 	%fd1717, [%rd391+-8];
	sub.f64 	%fd1718, %fd1716, %fd1717;
	ld.global.f64 	%fd1719, [%rd392+8];
	sub.f64 	%fd1720, %fd1718, %fd1719;
	ld.global.f64 	%fd1721, [%rd392+-8];
	sub.f64 	%fd1722, %fd1720, %fd1721;
	fma.rn.f64 	%fd1723, %fd1722, 0d3F9C71C71C71C71C, %fd1707;
	mul.f64 	%fd1724, %fd171, %fd1723;
	mul.f64 	%fd1725, %fd1724, %fd1724;
	ld.global.f64 	%fd1726, [%rd377];
	mul.f64 	%fd1727, %fd1726, 0d0000000000000000;
	sub.f64 	%fd1728, %fd1725, %fd1727;
	ld.param.u64 	%rd393, [%rd2+408];
	cvta.to.global.u64 	%rd394, %rd393;
	add.s64 	%rd395, %rd394, %rd6;
	st.global.f64 	[%rd395], %fd1728;
	ld.global.f64 	%fd1729, [%rd387];
	ld.global.f64 	%fd1730, [%rd388];
	sub.f64 	%fd1731, %fd1729, %fd1730;
	ld.global.f64 	%fd1732, [%rd389];
	ld.global.f64 	%fd1733, [%rd390];
	add.f64 	%fd1734, %fd1732, %fd1733;
	ld.global.f64 	%fd1735, [%rd387+8];
	add.f64 	%fd1736, %fd1734, %fd1735;
	ld.global.f64 	%fd1737, [%rd387+-8];
	add.f64 	%fd1738, %fd1736, %fd1737;
	ld.global.f64 	%fd1739, [%rd391];
	sub.f64 	%fd1740, %fd1738, %fd1739;
	ld.global.f64 	%fd1741, [%rd392];
	sub.f64 	%fd1742, %fd1740, %fd1741;
	ld.global.f64 	%fd1743, [%rd388+8];
	sub.f64 	%fd1744, %fd1742, %fd1743;
	ld.global.f64 	%fd1745, [%rd388+-8];
	sub.f64 	%fd1746, %fd1744, %fd1745;
	mul.f64 	%fd1747, %fd1746, 0d3FBC71C71C71C71C;
	fma.rn.f64 	%fd1748, %fd1731, 0d3FDC71C71C71C71C, %fd1747;
	ld.global.f64 	%fd1749, [%rd389+8];
	ld.global.f64 	%fd1750, [%rd389+-8];
	add.f64 	%fd1751, %fd1749, %fd1750;
	ld.global.f64 	%fd1752, [%rd390+8];
	add.f64 	%fd1753, %fd1751, %fd1752;
	ld.global.f64 	%fd1754, [%rd390+-8];
	add.f64 	%fd1755, %fd1753, %fd1754;
	ld.global.f64 	%fd1756, [%rd391+8];
	sub.f64 	%fd1757, %fd1755, %fd1756;
	ld.global.f64 	%fd1758, [%rd391+-8];
	sub.f64 	%fd1759, %fd1757, %fd1758;
	ld.global.f64 	%fd1760, [%rd392+8];
	sub.f64 	%fd1761, %fd1759, %fd1760;
	ld.global.f64 	%fd1762, [%rd392+-8];
	sub.f64 	%fd1763, %fd1761, %fd1762;
	fma.rn.f64 	%fd1764, %fd1763, 0d3F9C71C71C71C71C, %fd1748;
	mul.f64 	%fd1765, %fd171, %fd1764;
	add.s64 	%rd396, %rd391, %rd35;
	ld.global.f64 	%fd1766, [%rd396];
	add.s64 	%rd397, %rd392, %rd35;
	ld.global.f64 	%fd1767, [%rd397];
	sub.f64 	%fd1768, %fd1766, %fd1767;
	ld.global.f64 	%fd1769, [%rd396+8];
	ld.global.f64 	%fd1770, [%rd396+-8];
	add.f64 	%fd1771, %fd1769, %fd1770;
	add.f64 	%fd1772, %fd1771, %fd1732;
	add.f64 	%fd1773, %fd1772, %fd1739;
	ld.global.f64 	%fd1774, [%rd397+8];
	sub.f64 	%fd1775, %fd1773, %fd1774;
	ld.global.f64 	%fd1776, [%rd397+-8];
	sub.f64 	%fd1777, %fd1775, %fd1776;
	sub.f64 	%fd1778, %fd1777, %fd1733;
	sub.f64 	%fd1779, %fd1778, %fd1741;
	mul.f64 	%fd1780, %fd1779, 0d3FBC71C71C71C71C;
	fma.rn.f64 	%fd1781, %fd1768, 0d3FDC71C71C71C71C, %fd1780;
	add.f64 	%fd1782, %fd1749, %fd1756;
	add.f64 	%fd1783, %fd1782, %fd1750;
	add.f64 	%fd1784, %fd1783, %fd1758;
	sub.f64 	%fd1785, %fd1784, %fd1752;
	sub.f64 	%fd1786, %fd1785, %fd1760;
	sub.f64 	%fd1787, %fd1786, %fd1754;
	sub.f64 	%fd1788, %fd1787, %fd1762;
	fma.rn.f64 	%fd1789, %fd1788, 0d3F9C71C71C71C71C, %fd1781;
	mul.f64 	%fd1790, %fd171, %fd1789;
	mul.f64 	%fd1791, %fd1765, %fd1790;
	ld.param.u64 	%rd398, [%rd2+416];
	cvta.to.global.u64 	%rd399, %rd398;
	add.s64 	%rd400, %rd399, %rd6;
	st.global.f64 	[%rd400], %fd1791;
	shl.b32 	%r56, %r21, 1;
	add.s32 	%r57, %r56, %r30;
	add.s32 	%r58, %r31, %r56;
	add.s32 	%r59, %r21, %r15;
	add.s32 	%r60, %r21, %r17;
	add.s32 	%r61, %r21, %r19;
	mad.lo.s32 	%r62, %r57, %r60, %r61;
	mul.lo.s32 	%r63, %r58, %r57;
	mad.lo.s32 	%r64, %r63, %r59, %r62;
	add.s32 	%r65, %r64, %r63;
	mul.wide.s32 	%rd401, %r65, 8;
	add.s64 	%rd402, %rd5, %rd401;
	ld.global.f64 	%fd1792, [%rd402];
	sub.s32 	%r66, %r64, %r63;
	mul.wide.s32 	%rd403, %r66, 8;
	add.s64 	%rd404, %rd5, %rd403;
	ld.global.f64 	%fd1793, [%rd404];
	sub.f64 	%fd1794, %fd1792, %fd1793;
	ld.global.f64 	%fd1795, [%rd402+8];
	ld.global.f64 	%fd1796, [%rd402+-8];
	add.f64 	%fd1797, %fd1795, %fd1796;
	mul.wide.s32 	%rd405, %r57, 8;
	add.s64 	%rd406, %rd402, %rd405;
	ld.global.f64 	%fd1798, [%rd406];
	add.f64 	%fd1799, %fd1797, %fd1798;
	sub.s32 	%r67, %r65, %r57;
	mul.wide.s32 	%rd407, %r67, 8;
	add.s64 	%rd408, %rd5, %rd407;
	ld.global.f64 	%fd1800, [%rd408];
	add.f64 	%fd1801, %fd1799, %fd1800;
	ld.global.f64 	%fd1802, [%rd404+8];
	sub.f64 	%fd1803, %fd1801, %fd1802;
	ld.global.f64 	%fd1804, [%rd404+-8];
	sub.f64 	%fd1805, %fd1803, %fd1804;
	add.s64 	%rd409, %rd404, %rd405;
	ld.global.f64 	%fd1806, [%rd409];
	sub.f64 	%fd1807, %fd1805, %fd1806;
	add.s32 	%r68, %r63, %r57;
	sub.s32 	%r69, %r64, %r68;
	mul.wide.s32 	%rd410, %r69, 8;
	add.s64 	%rd411, %rd5, %rd410;
	ld.global.f64 	%fd1808, [%rd411];
	sub.f64 	%fd1809, %fd1807, %fd1808;
	mul.f64 	%fd1810, %fd1809, 0d3FBC71C71C71C71C;
	fma.rn.f64 	%fd1811, %fd1794, 0d3FDC71C71C71C71C, %fd1810;
	ld.global.f64 	%fd1812, [%rd406+8];
	ld.global.f64 	%fd1813, [%rd408+8];
	add.f64 	%fd1814, %fd1812, %fd1813;
	ld.global.f64 	%fd1815, [%rd406+-8];
	add.f64 	%fd1816, %fd1814, %fd1815;
	ld.global.f64 	%fd1817, [%rd408+-8];
	add.f64 	%fd1818, %fd1816, %fd1817;
	ld.global.f64 	%fd1819, [%rd409+8];
	sub.f64 	%fd1820, %fd1818, %fd1819;
	ld.global.f64 	%fd1821, [%rd411+8];
	sub.f64 	%fd1822, %fd1820, %fd1821;
	ld.global.f64 	%fd1823, [%rd409+-8];
	sub.f64 	%fd1824, %fd1822, %fd1823;
	ld.global.f64 	%fd1825, [%rd411+-8];
	sub.f64 	%fd1826, %fd1824, %fd1825;
	fma.rn.f64 	%fd1827, %fd1826, 0d3F9C71C71C71C71C, %fd1811;
	mul.f64 	%fd1828, %fd171, %fd1827;
	mul.f64 	%fd1829, %fd1828, %fd1828;
	ld.global.f64 	%fd1830, [%rd377];
	mul.f64 	%fd1831, %fd1830, 0d0000000000000000;
	sub.f64 	%fd1832, %fd1829, %fd1831;
	ld.param.u64 	%rd412, [%rd2+424];
	cvta.to.global.u64 	%rd413, %rd412;
	add.s64 	%rd414, %rd413, %rd6;
	st.global.f64 	[%rd414], %fd1832;
$L__BB4_2:
	ret;

}
	// .globl	_Z6getDtF6Fields
.visible .entry _Z6getDtF6Fields(
	.param .align 8 .b8 _Z6getDtF6Fields_param_0[472]
)
{
	.reg .pred 	%p<6>;
	.reg .b32 	%r<85>;
	.reg .b64 	%rd<485>;
	.reg .b64 	%fd<1605>;

	mov.b64 	%rd1, _Z6getDtF6Fields_param_0;
	mov.u32 	%r1, %tid.x;
	mov.u32 	%r3, %ctaid.x;
	mov.u32 	%r4, %ctaid.y;
	ld.const.v2.u32 	{%r6, %r7}, [p+40];
	ld.const.v2.u32 	{%r9, %r10}, [p+32];
	setp.ge.s32 	%p1, %r3, %r10;
	setp.ge.s32 	%p2, %r1, %r9;
	or.pred  	%p3, %p1, %p2;
	setp.ge.s32 	%p4, %r4, %r6;
	or.pred  	%p5, %p3, %p4;
	@%p5 bra 	$L__BB5_2;
	mov.u64 	%rd2, %rd1;
	ld.const.v2.u32 	{%r13, %r14}, [p+40];
	mov.b64 	%rd3, {%r13, %r14};
	mov.u32 	%r15, %ctaid.y;
	add.s32 	%r16, %r14, %r15;
	mov.u32 	%r17, %ctaid.x;
	add.s32 	%r18, %r14, %r17;
	mov.u32 	%r19, %tid.x;
	add.s32 	%r20, %r14, %r19;
	{ .reg .b32 tmp; mov.b64 {tmp, %r21}, %rd3; }
	ld.param.u64 	%rd4, [%rd2];
	cvta.to.global.u64 	%rd5, %rd4;
	mov.u32 	%r22, %ntid.x;
	shl.b32 	%r23, %r14, 1;
	add.s32 	%r24, %r23, %r22;
	mad.lo.s32 	%r25, %r24, %r18, %r20;
	mov.u32 	%r26, %nctaid.x;
	add.s32 	%r27, %r23, %r26;
	mul.lo.s32 	%r28, %r27, %r16;
	mad.lo.s32 	%r29, %r28, %r24, %r25;
	mul.wide.s32 	%rd6, %r29, 8;
	add.s64 	%rd7, %rd5, %rd6;
	ld.global.f64 	%fd1, [%rd7];
	neg.f64 	%fd2, %fd1;
	ld.const.v2.u32 	{%r30, %r31}, [p+32];
	add.s32 	%r32, %r23, %r30;
	add.s32 	%r33, %r31, %r23;
	mad.lo.s32 	%r34, %r32, %r18, %r20;
	mul.lo.s32 	%r35, %r33, %r32;
	mad.lo.s32 	%r36, %r35, %r16, %r34;
	ld.const.f64 	%fd3, [p+48];
	add.f64 	%fd4, %fd3, %fd3;
	rcp.rn.f64 	%fd5, %fd4;
	add.s32 	%r37, %r36, 1;
	cvt.s64.s32 	%rd8, %r36;
	mul.wide.s32 	%rd9, %r36, 8;
	add.s64 	%rd10, %rd5, %rd9;
	ld.global.f64 	%fd6, [%rd10+8];
	ld.global.f64 	%fd7, [%rd10+-8];
	sub.f64 	%fd8, %fd6, %fd7;
	add.s32 	%r38, %r37, %r35;
	mul.wide.s32 	%rd11, %r38, 8;
	add.s64 	%rd12, %rd5, %rd11;
	ld.global.f64 	%fd9, [%rd12];
	sub.s32 	%r39, %r37, %r35;
	mul.wide.s32 	%rd13, %r39, 8;
	add.s64 	%rd14, %rd5, %rd13;
	ld.global.f64 	%fd10, [%rd14];
	add.f64 	%fd11, %fd9, %fd10;
	add.s32 	%r40, %r37, %r32;
	mul.wide.s32 	%rd15, %r40, 8;
	add.s64 	%rd16, %rd5, %rd15;
	ld.global.f64 	%fd12, [%rd16];
	add.f64 	%fd13, %fd11, %fd12;
	sub.s32 	%r41, %r37, %r32;
	mul.wide.s32 	%rd17, %r41, 8;
	add.s64 	%rd18, %rd5, %rd17;
	ld.global.f64 	%fd14, [%rd18];
	add.f64 	%fd15, %fd13, %fd14;
	cvt.s64.s32 	%rd19, %r35;
	mul.wide.s32 	%rd20, %r35, 8;
	add.s64 	%rd21, %rd10, %rd20;
	ld.global.f64 	%fd16, [%rd21+-8];
	sub.f64 	%fd17, %fd15, %fd16;
	ld.global.f64 	%fd18, [%rd14+-16];
	sub.f64 	%fd19, %fd17, %fd18;
	cvt.s64.s32 	%rd22, %r32;
	add.s64 	%rd23, %rd8, %rd22;
	mul.wide.s32 	%rd24, %r32, 8;
	add.s64 	%rd25, %rd10, %rd24;
	ld.global.f64 	%fd20, [%rd25+-8];
	sub.f64 	%fd21, %fd19, %fd20;
	ld.global.f64 	%fd22, [%rd18+-16];
	sub.f64 	%fd23, %fd21, %fd22;
	mul.f64 	%fd24, %fd23, 0d3FBC71C71C71C71C;
	fma.rn.f64 	%fd25, %fd8, 0d3FDC71C71C71C71C, %fd24;
	add.s32 	%r42, %r38, %r32;
	add.s64 	%rd26, %rd16, %rd20;
	ld.global.f64 	%fd26, [%rd26];
	add.s32 	%r43, %r41, %r35;
	add.s64 	%rd27, %rd18, %rd20;
	ld.global.f64 	%fd27, [%rd27];
	add.f64 	%fd28, %fd26, %fd27;
	add.s64 	%rd28, %rd14, %rd24;
	ld.global.f64 	%fd29, [%rd28];
	add.f64 	%fd30, %fd28, %fd29;
	add.s32 	%r44, %r35, %r32;
	sub.s32 	%r45, %r37, %r44;
	mul.wide.s32 	%rd29, %r45, 8;
	add.s64 	%rd30, %rd5, %rd29;
	ld.global.f64 	%fd31, [%rd30];
	add.f64 	%fd32, %fd30, %fd31;
	add.s64 	%rd31, %rd25, %rd20;
	ld.global.f64 	%fd33, [%rd31+-8];
	sub.f64 	%fd34, %fd32, %fd33;
	ld.global.f64 	%fd35, [%rd27+-16];
	sub.f64 	%fd36, %fd34, %fd35;
	sub.s64 	%rd32, %rd23, %rd19;
	shl.b64 	%rd33, %rd32, 3;
	add.s64 	%rd34, %rd5, %rd33;
	ld.global.f64 	%fd37, [%rd34+-8];
	sub.f64 	%fd38, %fd36, %fd37;
	ld.global.f64 	%fd39, [%rd30+-16];
	sub.f64 	%fd40, %fd38, %fd39;
	fma.rn.f64 	%fd41, %fd40, 0d3F9C71C71C71C71C, %fd25;
	mul.f64 	%fd42, %fd5, %fd41;
	mul.f64 	%fd43, %fd42, %fd2;
	ld.param.u64 	%rd35, [%rd2+8];
	cvta.to.global.u64 	%rd36, %rd35;
	add.s64 	%rd37, %rd36, %rd6;
	ld.global.f64 	%fd44, [%rd37];
	add.s32 	%r46, %r36, %r32;
	mul.wide.s32 	%rd38, %r46, 8;
	add.s64 	%rd39, %rd5, %rd38;
	ld.global.f64 	%fd45, [%rd39];
	sub.s32 	%r47, %r36, %r32;
	mul.wide.s32 	%rd40, %r47, 8;
	add.s64 	%rd41, %rd5, %rd40;
	ld.global.f64 	%fd46, [%rd41];
	sub.f64 	%fd47, %fd45, %fd46;
	add.s32 	%r48, %r42, -1;
	add.s64 	%rd42, %rd39, %rd20;
	ld.global.f64 	%fd48, [%rd42];
	sub.s32 	%r49, %r46, %r35;
	mul.wide.s32 	%rd43, %r49, 8;
	add.s64 	%rd44, %rd5, %rd43;
	ld.global.f64 	%fd49, [%rd44];
	add.f64 	%fd50, %fd48, %fd49;
	ld.global.f64 	%fd51, [%rd39+8];
	add.f64 	%fd52, %fd50, %fd51;
	ld.global.f64 	%fd53, [%rd39+-8];
	add.f64 	%fd54, %fd52, %fd53;
	add.s64 	%rd45, %rd41, %rd20;
	ld.global.f64 	%fd55, [%rd45];
	sub.f64 	%fd56, %fd54, %fd55;
	sub.s32 	%r50, %r36, %r44;
	mul.wide.s32 	%rd46, %r50, 8;
	add.s64 	%rd47, %rd5, %rd46;
	ld.global.f64 	%fd57, [%rd47];
	sub.f64 	%fd58, %fd56, %fd57;
	ld.global.f64 	%fd59, [%rd41+8];
	sub.f64 	%fd60, %fd58, %fd59;
	ld.global.f64 	%fd61, [%rd41+-8];
	sub.f64 	%fd62, %fd60, %fd61;
	mul.f64 	%fd63, %fd62, 0d3FBC71C71C71C71C;
	fma.rn.f64 	%fd64, %fd47, 0d3FDC71C71C71C71C, %fd63;
	ld.global.f64 	%fd65, [%rd42+8];
	ld.global.f64 	%fd66, [%rd42+-8];
	add.f64 	%fd67, %fd65, %fd66;
	ld.global.f64 	%fd68, [%rd44+8];
	add.f64 	%fd69, %fd67, %fd68;
	ld.global.f64 	%fd70, [%rd44+-8];
	add.f64 	%fd71, %fd69, %fd70;
	ld.global.f64 	%fd72, [%rd45+8];
	sub.f64 	%fd73, %fd71, %fd72;
	ld.global.f64 	%fd74, [%rd45+-8];
	sub.f64 	%fd75, %fd73, %fd74;
	ld.global.f64 	%fd76, [%rd47+8];
	sub.f64 	%fd77, %fd75, %fd76;
	add.s64 	%rd48, %rd47, -8;
	ld.global.f64 	%fd78, [%rd47+-8];
	sub.f64 	%fd79, %fd77, %fd78;
	fma.rn.f64 	%fd80, %fd79, 0d3F9C71C71C71C71C, %fd64;
	mul.f64 	%fd81, %fd5, %fd80;
	mul.f64 	%fd82, %fd44, %fd81;
	sub.f64 	%fd83, %fd43, %fd82;
	ld.param.u64 	%rd49, [%rd2+16];
	cvta.to.global.u64 	%rd50, %rd49;
	add.s64 	%rd51, %rd50, %rd6;
	ld.global.f64 	%fd84, [%rd51];
	add.s32 	%r51, %r36, %r35;
	mul.wide.s32 	%rd52, %r51, 8;
	add.s64 	%rd53, %rd5, %rd52;
	ld.global.f64 	%fd85, [%rd53];
	sub.s32 	%r52, %r36, %r35;
	mul.wide.s32 	%rd54, %r52, 8;
	add.s64 	%rd55, %rd5, %rd54;
	ld.global.f64 	%fd86, [%rd55];
	sub.f64 	%fd87, %fd85, %fd86;
	ld.global.f64 	%fd88, [%rd53+8];
	ld.global.f64 	%fd89, [%rd53+-8];
	add.f64 	%fd90, %fd88, %fd89;
	add.s64 	%rd56, %rd53, %rd24;
	ld.global.f64 	%fd91, [%rd56];
	add.f64 	%fd92, %fd90, %fd91;
	sub.s32 	%r53, %r51, %r32;
	mul.wide.s32 	%rd57, %r53, 8;
	add.s64 	%rd58, %rd5, %rd57;
	ld.global.f64 	%fd93, [%rd58];
	add.f64 	%fd94, %fd92, %fd93;
	ld.global.f64 	%fd95, [%rd55+8];
	sub.f64 	%fd96, %fd94, %fd95;
	add.s64 	%rd59, %rd55, -8;
	ld.global.f64 	%fd97, [%rd55+-8];
	sub.f64 	%fd98, %fd96, %fd97;
	add.s64 	%rd60, %rd55, %rd24;
	ld.global.f64 	%fd99, [%rd60];
	sub.f64 	%fd100, %fd98, %fd99;
	sub.f64 	%fd101, %fd100, %fd57;
	mul.f64 	%fd102, %fd101, 0d3FBC71C71C71C71C;
	fma.rn.f64 	%fd103, %fd87, 0d3FDC71C71C71C71C, %fd102;
	ld.global.f64 	%fd104, [%rd56+8];
	ld.global.f64 	%fd105, [%rd58+8];
	add.f64 	%fd106, %fd104, %fd105;
	ld.global.f64 	%fd107, [%rd56+-8];
	add.f64 	%fd108, %fd106, %fd107;
	ld.global.f64 	%fd109, [%rd58+-8];
	add.f64 	%fd110, %fd108, %fd109;
	ld.global.f64 	%fd111, [%rd60+8];
	sub.f64 	%fd112, %fd110, %fd111;
	sub.f64 	%fd113, %fd112, %fd76;
	ld.global.f64 	%fd114, [%rd60+-8];
	sub.f64 	%fd115, %fd113, %fd114;
	sub.f64 	%fd116, %fd115, %fd78;
	fma.rn.f64 	%fd117, %fd116, 0d3F9C71C71C71C71C, %fd103;
	mul.f64 	%fd118, %fd5, %fd117;
	mul.f64 	%fd119, %fd84, %fd118;
	sub.f64 	%fd120, %fd83, %fd119;
	ld.const.f64 	%fd121, [p+112];
	mul.f64 	%fd122, %fd3, 0d4028000000000000;
	mul.f64 	%fd123, %fd3, %fd122;
	rcp.rn.f64 	%fd124, %fd123;
	add.f64 	%fd125, %fd111, %fd76;
	add.f64 	%fd126, %fd125, %fd114;
	add.f64 	%fd127, %fd126, %fd78;
	add.f64 	%fd128, %fd127, %fd104;
	add.s32 	%r54, %r35, 1;
	add.f64 	%fd129, %fd128, %fd105;
	add.f64 	%fd130, %fd129, %fd107;
	add.f64 	%fd131, %fd130, %fd109;
	mul.f64 	%fd132, %fd3, 0d4008000000000000;
	mul.f64 	%fd133, %fd3, %fd132;
	mov.f64 	%fd134, 0d4000000000000000;
	div.rn.f64 	%fd135, %fd134, %fd133;
	add.f64 	%fd136, %fd86, %fd85;
	mul.wide.s32 	%rd61, %r54, 8;
	add.s64 	%rd62, %rd59, %rd61;
	ld.global.f64 	%fd137, [%rd62+-8];
	add.f64 	%fd138, %fd136, %fd137;
	ld.global.f64 	%fd139, [%rd62+8];
	add.f64 	%fd140, %fd138, %fd139;
	add.s64 	%rd63, %rd48, %rd61;
	ld.global.f64 	%fd141, [%rd63];
	add.f64 	%fd142, %fd140, %fd141;
	add.s64 	%rd64, %rd62, %rd24;
	ld.global.f64 	%fd143, [%rd64];
	add.f64 	%fd144, %fd142, %fd143;
	mul.f64 	%fd145, %fd135, %fd144;
	fma.rn.f64 	%fd146, %fd124, %fd131, %fd145;
	mov.f64 	%fd147, 0d402C000000000000;
	div.rn.f64 	%fd148, %fd147, %fd133;
	ld.global.f64 	%fd149, [%rd62];
	mul.f64 	%fd150, %fd149, %fd148;
	sub.f64 	%fd151, %fd146, %fd150;
	fma.rn.f64 	%fd152, %fd121, %fd151, %fd120;
	ld.param.u64 	%rd65, [%rd2+448];
	cvta.to.global.u64 	%rd66, %rd65;
	add.s64 	%rd67, %rd66, %rd6;
	ld.global.f64 	%fd153, [%rd67];
	ld.param.u64 	%rd68, [%rd2+432];
	cvta.to.global.u64 	%rd69, %rd68;
	add.s64 	%rd70, %rd69, %rd9;
	ld.global.f64 	%fd154, [%rd70+8];
	ld.global.f64 	%fd155, [%rd70+-8];
	sub.f64 	%fd156, %fd154, %fd155;
	add.s64 	%rd71, %rd70, %rd61;
	ld.global.f64 	%fd157, [%rd71];
	add.s64 	%rd72, %rd69, %rd13;
	ld.global.f64 	%fd158, [%rd72];
	add.f64 	%fd159, %fd157, %fd158;
	add.s64 	%rd73, %rd69, %rd15;
	ld.global.f64 	%fd160, [%rd73];
	add.f64 	%fd161, %fd159, %fd160;
	add.s64 	%rd74, %rd69, %rd17;
	ld.global.f64 	%fd162, [%rd74];
	add.f64 	%fd163, %fd161, %fd162;
	add.s64 	%rd75, %rd70, %rd20;
	ld.global.f64 	%fd164, [%rd75+-8];
	sub.f64 	%fd165, %fd163, %fd164;
	ld.global.f64 	%fd166, [%rd72+-16];
	sub.f64 	%fd167, %fd165, %fd166;
	add.s64 	%rd76, %rd70, %rd24;
	ld.global.f64 	%fd168, [%rd76+-8];
	sub.f64 	%fd169, %fd167, %fd168;
	ld.global.f64 	%fd170, [%rd74+-16];
	sub.f64 	%fd171, %fd169, %fd170;
	mul.f64 	%fd172, %fd171, 0d3FBC71C71C71C71C;
	fma.rn.f64 	%fd173, %fd156, 0d3FDC71C71C71C71C, %fd172;
	add.s64 	%rd77, %rd73, %rd20;
	ld.global.f64 	%fd174, [%rd77];
	add.s64 	%rd78, %rd74, %rd20;
	ld.global.f64 	%fd175, [%rd78];
	add.f64 	%fd176, %fd174, %fd175;
	add.s64 	%rd79, %rd72, %rd24;
	ld.global.f64 	%fd177, [%rd79];
	add.f64 	%fd178, %fd176, %fd177;
	add.s64 	%rd80, %rd69, %rd29;
	ld.global.f64 	%fd179, [%rd80];
	add.f64 	%fd180, %fd178, %fd179;
	add.s64 	%rd81, %rd76, %rd20;
	ld.global.f64 	%fd181, [%rd81+-8];
	sub.f64 	%fd182, %fd180, %fd181;
	ld.global.f64 	%fd183, [%rd78+-16];
	sub.f64 	%fd184, %fd182, %fd183;
	add.s64 	%rd82, %rd69, %rd33;
	ld.global.f64 	%fd185, [%rd82+-8];
	sub.f64 	%fd186, %fd184, %fd185;
	ld.global.f64 	%fd187, [%rd80+-16];
	sub.f64 	%fd188, %fd186, %fd187;
	fma.rn.f64 	%fd189, %fd188, 0d3F9C71C71C71C71C, %fd173;
	mul.f64 	%fd190, %fd5, %fd189;
	fma.rn.f64 	%fd191, %fd153, %fd190, %fd152;
	ld.const.f64 	%fd192, [p+120];
	ld.param.u64 	%rd83, [%rd2+256];
	cvta.to.global.u64 	%rd84, %rd83;
	add.s64 	%rd85, %rd84, %rd9;
	ld.global.f64 	%fd193, [%rd85+8];
	ld.global.f64 	%fd194, [%rd85+-8];
	sub.f64 	%fd195, %fd193, %fd194;
	add.s64 	%rd86, %rd85, %rd61;
	ld.global.f64 	%fd196, [%rd86];
	add.s64 	%rd87, %rd84, %rd13;
	ld.global.f64 	%fd197, [%rd87];
	add.f64 	%fd198, %fd196, %fd197;
	add.s64 	%rd88, %rd84, %rd15;
	ld.global.f64 	%fd199, [%rd88];
	add.f64 	%fd200, %fd198, %fd199;
	add.s64 	%rd89, %rd84, %rd17;
	ld.global.f64 	%fd201, [%rd89];
	add.f64 	%fd202, %fd200, %fd201;
	add.s64 	%rd90, %rd85, %rd20;
	ld.global.f64 	%fd203, [%rd90+-8];
	sub.f64 	%fd204, %fd202, %fd203;
	ld.global.f64 	%fd205, [%rd87+-16];
	sub.f64 	%fd206, %fd204, %fd205;
	add.s64 	%rd91, %rd85, %rd24;
	ld.global.f64 	%fd207, [%rd91+-8];
	sub.f64 	%fd208, %fd206, %fd207;
	ld.global.f64 	%fd209, [%rd89+-16];
	sub.f64 	%fd210, %fd208, %fd209;
	mul.f64 	%fd211, %fd210, 0d3FBC71C71C71C71C;
	fma.rn.f64 	%fd212, %fd195, 0d3FDC71C71C71C71C, %fd211;
	add.s64 	%rd92, %rd88, %rd20;
	ld.global.f64 	%fd213, [%rd92];
	add.s64 	%rd93, %rd89, %rd20;
	ld.global.f64 	%fd214, [%rd93];
	add.f64 	%fd215, %fd213, %fd214;
	add.s64 	%rd94, %rd87, %rd24;
	ld.global.f64 	%fd216, [%rd94];
	add.f64 	%fd217, %fd215, %fd216;
	add.s64 	%rd95, %rd84, %rd29;
	ld.global.f64 	%fd218, [%rd95];
	add.f64 	%fd219, %fd217, %fd218;
	add.s64 	%rd96, %rd91, %rd20;
	ld.global.f64 	%fd220, [%rd96+-8];
	sub.f64 	%fd221, %fd219, %fd220;
	ld.global.f64 	%fd222, [%rd93+-16];
	sub.f64 	%fd223, %fd221, %fd222;
	add.s64 	%rd97, %rd84, %rd33;
	ld.global.f64 	%fd224, [%rd97+-8];
	sub.f64 	%fd225, %fd223, %fd224;
	ld.global.f64 	%fd226, [%rd95+-16];
	sub.f64 	%fd227, %fd225, %fd226;
	fma.rn.f64 	%fd228, %fd227, 0d3F9C71C71C71C71C, %fd212;
	ld.param.u64 	%rd98, [%rd2+280];
	cvta.to.global.u64 	%rd99, %rd98;
	add.s64 	%rd100, %rd99, %rd38;
	ld.global.f64 	%fd229, [%rd100];
	add.s64 	%rd101, %rd99, %rd40;
	ld.global.f64 	%fd230, [%rd101];
	sub.f64 	%fd231, %fd229, %fd230;
	add.s64 	%rd102, %rd100, %rd20;
	ld.global.f64 	%fd232, [%rd102];
	add.s64 	%rd103, %rd99, %rd43;
	ld.global.f64 	%fd233, [%rd103];
	add.f64 	%fd234, %fd232, %fd233;
	ld.global.f64 	%fd235, [%rd100+8];
	add.f64 	%fd236, %fd234, %fd235;
	ld.global.f64 	%fd237, [%rd100+-8];
	add.f64 	%fd238, %fd236, %fd237;
	add.s64 	%rd104, %rd101, %rd20;
	ld.global.f64 	%fd239, [%rd104];
	sub.f64 	%fd240, %fd238, %fd239;
	add.s64 	%rd105, %rd99, %rd46;
	ld.global.f64 	%fd241, [%rd105];
	sub.f64 	%fd242, %fd240, %fd241;
	ld.global.f64 	%fd243, [%rd101+8];
	sub.f64 	%fd244, %fd242, %fd243;
	ld.global.f64 	%fd245, [%rd101+-8];
	sub.f64 	%fd246, %fd244, %fd245;
	mul.f64 	%fd247, %fd246, 0d3FBC71C71C71C71C;
	fma.rn.f64 	%fd248, %fd231, 0d3FDC71C71C71C71C, %fd247;
	ld.global.f64 	%fd249, [%rd102+8];
	ld.global.f64 	%fd250, [%rd102+-8];
	add.f64 	%fd251, %fd249, %fd250;
	ld.global.f64 	%fd252, [%rd103+8];
	add.f64 	%fd253, %fd251, %fd252;
	ld.global.f64 	%fd254, [%rd103+-8];
	add.f64 	%fd255, %fd253, %fd254;
	ld.global.f64 	%fd256, [%rd104+8];
	sub.f64 	%fd257, %fd255, %fd256;
	ld.global.f64 	%fd258, [%rd104+-8];
	sub.f64 	%fd259, %fd257, %fd258;
	ld.global.f64 	%fd260, [%rd105+8];
	sub.f64 	%fd261, %fd259, %fd260;
	ld.global.f64 	%fd262, [%rd105+-8];
	sub.f64 	%fd263, %fd261, %fd262;
	fma.rn.f64 	%fd264, %fd263, 0d3F9C71C71C71C71C, %fd248;
	mul.f64 	%fd265, %fd5, %fd264;
	fma.rn.f64 	%fd266, %fd5, %fd228, %fd265;
	ld.param.u64 	%rd106, [%rd2+304];
	cvta.to.global.u64 	%rd107, %rd106;
	add.s64 	%rd108, %rd107, %rd52;
	ld.global.f64 	%fd267, [%rd108];
	add.s64 	%rd109, %rd107, %rd54;
	ld.global.f64 	%fd268, [%rd109];
	sub.f64 	%fd269, %fd267, %fd268;
	ld.global.f64 	%fd270, [%rd108+8];
	ld.global.f64 	%fd271, [%rd108+-8];
	add.f64 	%fd272, %fd270, %fd271;
	add.s64 	%rd110, %rd108, %rd24;
	ld.global.f64 	%fd273, [%rd110];
	add.f64 	%fd274, %fd272, %fd273;
	add.s64 	%rd111, %rd107, %rd57;
	ld.global.f64 	%fd275, [%rd111];
	add.f64 	%fd276, %fd274, %fd275;
	ld.global.f64 	%fd277, [%rd109+8];
	sub.f64 	%fd278, %fd276, %fd277;
	ld.global.f64 	%fd279, [%rd109+-8];
	sub.f64 	%fd280, %fd278, %fd279;
	add.s64 	%rd112, %rd109, %rd24;
	ld.global.f64 	%fd281, [%rd112];
	sub.f64 	%fd282, %fd280, %fd281;
	add.s64 	%rd113, %rd107, %rd46;
	ld.global.f64 	%fd283, [%rd113];
	sub.f64 	%fd284, %fd282, %fd283;
	mul.f64 	%fd285, %fd284, 0d3FBC71C71C71C71C;
	fma.rn.f64 	%fd286, %fd269, 0d3FDC71C71C71C71C, %fd285;
	ld.global.f64 	%fd287, [%rd110+8];
	ld.global.f64 	%fd288, [%rd111+8];
	add.f64 	%fd289, %fd287, %fd288;
	ld.global.f64 	%fd290, [%rd110+-8];
	add.f64 	%fd291, %fd289, %fd290;
	ld.global.f64 	%fd292, [%rd111+-8];
	add.f64 	%fd293, %fd291, %fd292;
	ld.global.f64 	%fd294, [%rd112+8];
	sub.f64 	%fd295, %fd293, %fd294;
	ld.global.f64 	%fd296, [%rd113+8];
	sub.f64 	%fd297, %fd295, %fd296;
	ld.global.f64 	%fd298, [%rd112+-8];
	sub.f64 	%fd299, %fd297, %fd298;
	ld.global.f64 	%fd300, [%rd113+-8];
	sub.f64 	%fd301, %fd299, %fd300;
	fma.rn.f64 	%fd302, %fd301, 0d3F9C71C71C71C71C, %fd286;
	fma.rn.f64 	%fd303, %fd5, %fd302, %fd266;
	fma.rn.f64 	%fd304, %fd192, %fd303, %fd191;
	ld.param.u64 	%rd114, [%rd2+48];
	cvta.to.global.u64 	%rd115, %rd114;
	add.s64 	%rd116, %rd115, %rd6;
	st.global.f64 	[%rd116], %fd304;
	ld.global.f64 	%fd305, [%rd7];
	neg.f64 	%fd306, %fd305;
	add.s64 	%rd117, %rd36, %rd9;
	ld.global.f64 	%fd307, [%rd117+8];
	ld.global.f64 	%fd308, [%rd117+-8];
	sub.f64 	%fd309, %fd307, %fd308;
	add.s64 	%rd118, %rd117, %rd61;
	ld.global.f64 	%fd310, [%rd118];
	add.s64 	%rd119, %rd36, %rd13;
	ld.global.f64 	%fd311, [%rd119];
	add.f64 	%fd312, %fd310, %fd311;
	add.s64 	%rd120, %rd36, %rd15;
	ld.global.f64 	%fd313, [%rd120];
	add.f64 	%fd314, %fd312, %fd313;
	add.s64 	%rd121, %rd36, %rd17;
	ld.global.f64 	%fd315, [%rd121];
	add.f64 	%fd316, %fd314, %fd315;
	add.s64 	%rd122, %rd117, %rd20;
	ld.global.f64 	%fd317, [%rd122+-8];
	sub.f64 	%fd318, %fd316, %fd317;
	ld.global.f64 	%fd319, [%rd119+-16];
	sub.f64 	%fd320, %fd318, %fd319;
	add.s64 	%rd123, %rd117, %rd24;
	ld.global.f64 	%fd321, [%rd123+-8];
	sub.f64 	%fd322, %fd320, %fd321;
	ld.global.f64 	%fd323, [%rd121+-16];
	sub.f64 	%fd324, %fd322, %fd323;
	mul.f64 	%fd325, %fd324, 0d3FBC71C71C71C71C;
	fma.rn.f64 	%fd326, %fd309, 0d3FDC71C71C71C71C, %fd325;
	add.s64 	%rd124, %rd120, %rd20;
	ld.global.f64 	%fd327, [%rd124];
	add.s64 	%rd125, %rd121, %rd20;
	ld.global.f64 	%fd328, [%rd125];
	add.f64 	%fd329, %fd327, %fd328;
	add.s64 	%rd126, %rd119, %rd24;
	ld.global.f64 	%fd330, [%rd126];
	add.f64 	%fd331, %fd329, %fd330;
	add.s64 	%rd127, %rd36, %rd29;
	ld.global.f64 	%fd332, [%rd127];
	add.f64 	%fd333, %fd331, %fd332;
	add.s64 	%rd128, %rd123, %rd20;
	ld.global.f64 	%fd334, [%rd128+-8];
	sub.f64 	%fd335, %fd333, %fd334;
	ld.global.f64 	%fd336, [%rd125+-16];
	sub.f64 	%fd337, %fd335, %fd336;
	add.s64 	%rd129, %rd36, %rd33;
	ld.global.f64 	%fd338, [%rd129+-8];
	sub.f64 	%fd339, %fd337, %fd338;
	ld.global.f64 	%fd340, [%rd127+-16];
	sub.f64 	%fd341, %fd339, %fd340;
	fma.rn.f64 	%fd342, %fd341, 0d3F9C71C71C71C71C, %fd326;
	mul.f64 	%fd343, %fd5, %fd342;
	mul.f64 	%fd344, %fd343, %fd306;
	ld.global.f64 	%fd345, [%rd37];
	add.s64 	%rd130, %rd36, %rd38;
	ld.global.f64 	%fd346, [%rd130];
	add.s64 	%rd131, %rd36, %rd40;
	ld.global.f64 	%fd347, [%rd131];
	sub.f64 	%fd348, %fd346, %fd347;
	add.s64 	%rd132, %rd130, %rd20;
	ld.global.f64 	%fd349, [%rd132];
	add.s64 	%rd133, %rd36, %rd43;
	ld.global.f64 	%fd350, [%rd133];
	add.f64 	%fd351, %fd349, %fd350;
	ld.global.f64 	%fd352, [%rd130+8];
	add.f64 	%fd353, %fd351, %fd352;
	ld.global.f64 	%fd354, [%rd130+-8];
	add.f64 	%fd355, %fd353, %fd354;
	add.s64 	%rd134, %rd131, %rd20;
	ld.global.f64 	%fd356, [%rd134];
	sub.f64 	%fd357, %fd355, %fd356;
	add.s64 	%rd135, %rd36, %rd46;
	ld.global.f64 	%fd358, [%rd135];
	sub.f64 	%fd359, %fd357, %fd358;
	ld.global.f64 	%fd360, [%rd131+8];
	sub.f64 	%fd361, %fd359, %fd360;
	ld.global.f64 	%fd362, [%rd131+-8];
	sub.f64 	%fd363, %fd361, %fd362;
	mul.f64 	%fd364, %fd363, 0d3FBC71C71C71C71C;
	fma.rn.f64 	%fd365, %fd348, 0d3FDC71C71C71C71C, %fd364;
	ld.global.f64 	%fd366, [%rd132+8];
	ld.global.f64 	%fd367, [%rd132+-8];
	add.f64 	%fd368, %fd366, %fd367;
	ld.global.f64 	%fd369, [%rd133+8];
	add.f64 	%fd370, %fd368, %fd369;
	ld.global.f64 	%fd371, [%rd133+-8];
	add.f64 	%fd372, %fd370, %fd371;
	ld.global.f64 	%fd373, [%rd134+8];
	sub.f64 	%fd374, %fd372, %fd373;
	ld.global.f64 	%fd375, [%rd134+-8];
	sub.f64 	%fd376, %fd374, %fd375;
	ld.global.f64 	%fd377, [%rd135+8];
	sub.f64 	%fd378, %fd376, %fd377;
	add.s64 	%rd136, %rd135, -8;
	ld.global.f64 	%fd379, [%rd135+-8];
	sub.f64 	%fd380, %fd378, %fd379;
	fma.rn.f64 	%fd381, %fd380, 0d3F9C71C71C71C71C, %fd365;
	mul.f64 	%fd382, %fd5, %fd381;
	mul.f64 	%fd383, %fd345, %fd382;
	sub.f64 	%fd384, %fd344, %fd383;
	ld.global.f64 	%fd385, [%rd51];
	add.s64 	%rd137, %rd36, %rd52;
	ld.global.f64 	%fd386, [%rd137];
	add.s64 	%rd138, %rd36, %rd54;
	ld.global.f64 	%fd387, [%rd138];
	sub.f64 	%fd388, %fd386, %fd387;
	ld.global.f64 	%fd389, [%rd137+8];
	ld.global.f64 	%fd390, [%rd137+-8];
	add.f64 	%fd391, %fd389, %fd390;
	add.s64 	%rd139, %rd137, %rd24;
	ld.global.f64 	%fd392, [%rd139];
	add.f64 	%fd393, %fd391, %fd392;
	add.s64 	%rd140, %rd36, %rd57;
	ld.global.f64 	%fd394, [%rd140];
	add.f64 	%fd395, %fd393, %fd394;
	ld.global.f64 	%fd396, [%rd138+8];
	sub.f64 	%fd397, %fd395, %fd396;
	add.s64 	%rd141, %rd138, -8;
	ld.global.f64 	%fd398, [%rd138+-8];
	sub.f64 	%fd399, %fd397, %fd398;
	add.s64 	%rd142, %rd138, %rd24;
	ld.global.f64 	%fd400, [%rd142];
	sub.f64 	%fd401, %fd399, %fd400;
	sub.f64 	%fd402, %fd401, %fd358;
	mul.f64 	%fd403, %fd402, 0d3FBC71C71C71C71C;
	fma.rn.f64 	%fd404, %fd388, 0d3FDC71C71C71C71C, %fd403;
	ld.global.f64 	%fd405, [%rd139+8];
	ld.global.f64 	%fd406, [%rd140+8];
	add.f64 	%fd407, %fd405, %fd406;
	ld.global.f64 	%fd408, [%rd139+-8];
	add.f64 	%fd409, %fd407, %fd408;
	ld.global.f64 	%fd410, [%rd140+-8];
	add.f64 	%fd411, %fd409, %fd410;
	ld.global.f64 	%fd412, [%rd142+8];
	sub.f64 	%fd413, %fd411, %fd412;
	sub.f64 	%fd414, %fd413, %fd377;
	ld.global.f64 	%fd415, [%rd142+-8];
	sub.f64 	%fd416, %fd414, %fd415;
	sub.f64 	%fd417, %fd416, %fd379;
	fma.rn.f64 	%fd418, %fd417, 0d3F9C71C71C71C71C, %fd404;
	mul.f64 	%fd419, %fd5, %fd418;
	mul.f64 	%fd420, %fd385, %fd419;
	sub.f64 	%fd421, %fd384, %fd420;
	add.f64 	%fd422, %fd412, %fd377;
	add.f64 	%fd423, %fd422, %fd415;
	add.f64 	%fd424, %fd423, %fd379;
	add.f64 	%fd425, %fd424, %fd405;
	add.f64 	%fd426, %fd425, %fd406;
	add.f64 	%fd427, %fd426, %fd408;
	add.f64 	%fd428, %fd427, %fd410;
	add.f64 	%fd429, %fd387, %fd386;
	add.s64 	%rd143, %rd141, %rd61;
	ld.global.f64 	%fd430, [%rd143+-8];
	add.f64 	%fd431, %fd429, %fd430;
	ld.global.f64 	%fd432, [%rd143+8];
	add.f64 	%fd433, %fd431, %fd432;
	add.s64 	%rd144, %rd136, %rd61;
	ld.global.f64 	%fd434, [%rd144];
	add.f64 	%fd435, %fd433, %fd434;
	add.s64 	%rd145, %rd143, %rd24;
	ld.global.f64 	%fd436, [%rd145];
	add.f64 	%fd437, %fd435, %fd436;
	mul.f64 	%fd438, %fd135, %fd437;
	fma.rn.f64 	%fd439, %fd124, %fd428, %fd438;
	ld.global.f64 	%fd440, [%rd143];
	mul.f64 	%fd441, %fd440, %fd148;
	sub.f64 	%fd442, %fd439, %fd441;
	fma.rn.f64 	%fd443, %fd121, %fd442, %fd421;
	ld.global.f64 	%fd444, [%rd67];
	add.s64 	%rd146, %rd69, %rd38;
	ld.global.f64 	%fd445, [%rd146];
	add.s64 	%rd147, %rd69, %rd40;
	ld.global.f64 	%fd446, [%rd147];
	sub.f64 	%fd447, %fd445, %fd446;
	add.s64 	%rd148, %rd146, %rd20;
	ld.global.f64 	%fd448, [%rd148];
	add.s64 	%rd149, %rd69, %rd43;
	ld.global.f64 	%fd449, [%rd149];
	add.f64 	%fd450, %fd448, %fd449;
	ld.global.f64 	%fd451, [%rd146+8];
	add.f64 	%fd452, %fd450, %fd451;
	ld.global.f64 	%fd453, [%rd146+-8];
	add.f64 	%fd454, %fd452, %fd453;
	add.s64 	%rd150, %rd147, %rd20;
	ld.global.f64 	%fd455, [%rd150];
	sub.f64 	%fd456, %fd454, %fd455;
	add.s64 	%rd151, %rd69, %rd46;
	ld.global.f64 	%fd457, [%rd151];
	sub.f64 	%fd458, %fd456, %fd457;
	ld.global.f64 	%fd459, [%rd147+8];
	sub.f64 	%fd460, %fd458, %fd459;
	ld.global.f64 	%fd461, [%rd147+-8];
	sub.f64 	%fd462, %fd460, %fd461;
	mul.f64 	%fd463, %fd462, 0d3FBC71C71C71C71C;
	fma.rn.f64 	%fd464, %fd447, 0d3FDC71C71C71C71C, %fd463;
	ld.global.f64 	%fd465, [%rd148+8];
	ld.global.f64 	%fd466, [%rd148+-8];
	add.f64 	%fd467, %fd465, %fd466;
	ld.global.f64 	%fd468, [%rd149+8];
	add.f64 	%fd469, %fd467, %fd468;
	ld.global.f64 	%fd470, [%rd149+-8];
	add.f64 	%fd471, %fd469, %fd470;
	ld.global.f64 	%fd472, [%rd150+8];
	sub.f64 	%fd473, %fd471, %fd472;
	ld.global.f64 	%fd474, [%rd150+-8];
	sub.f64 	%fd475, %fd473, %fd474;
	ld.global.f64 	%fd476, [%rd151+8];
	sub.f64 	%fd477, %fd475, %fd476;
	ld.global.f64 	%fd478, [%rd151+-8];
	sub.f64 	%fd479, %fd477, %fd478;
	fma.rn.f64 	%fd480, %fd479, 0d3F9C71C71C71C71C, %fd464;
	mul.f64 	%fd481, %fd5, %fd480;
	fma.rn.f64 	%fd482, %fd444, %fd481, %fd443;
	ld.param.u64 	%rd152, [%rd2+264];
	cvta.to.global.u64 	%rd153, %rd152;
	add.s64 	%rd154, %rd153, %rd9;
	ld.global.f64 	%fd483, [%rd154+8];
	ld.global.f64 	%fd484, [%rd154+-8];
	sub.f64 	%fd485, %fd483, %fd484;
	add.s64 	%rd155, %rd154, %rd61;
	ld.global.f64 	%fd486, [%rd155];
	add.s64 	%rd156, %rd153, %rd13;
	ld.global.f64 	%fd487, [%rd156];
	add.f64 	%fd488, %fd486, %fd487;
	add.s64 	%rd157, %rd153, %rd15;
	ld.global.f64 	%fd489, [%rd157];
	add.f64 	%fd490, %fd488, %fd489;
	add.s64 	%rd158, %rd153, %rd17;
	ld.global.f64 	%fd491, [%rd158];
	add.f64 	%fd492, %fd490, %fd491;
	add.s64 	%rd159, %rd154, %rd20;
	ld.global.f64 	%fd493, [%rd159+-8];
	sub.f64 	%fd494, %fd492, %fd493;
	ld.global.f64 	%fd495, [%rd156+-16];
	sub.f64 	%fd496, %fd494, %fd495;
	add.s64 	%rd160, %rd154, %rd24;
	ld.global.f64 	%fd497, [%rd160+-8];
	sub.f64 	%fd498, %fd496, %fd497;
	ld.global.f64 	%fd499, [%rd158+-16];
	sub.f64 	%fd500, %fd498, %fd499;
	mul.f64 	%fd501, %fd500, 0d3FBC71C71C71C71C;
	fma.rn.f64 	%fd502, %fd485, 0d3FDC71C71C71C71C, %fd501;
	add.s64 	%rd161, %rd157, %rd20;
	ld.global.f64 	%fd503, [%rd161];
	add.s64 	%rd162, %rd158, %rd20;
	ld.global.f64 	%fd504, [%rd162];
	add.f64 	%fd505, %fd503, %fd504;
	add.s64 	%rd163, %rd156, %rd24;
	ld.global.f64 	%fd506, [%rd163];
	add.f64 	%fd507, %fd505, %fd506;
	add.s64 	%rd164, %rd153, %rd29;
	ld.global.f64 	%fd508, [%rd164];
	add.f64 	%fd509, %fd507, %fd508;
	add.s64 	%rd165, %rd160, %rd20;
	ld.global.f64 	%fd510, [%rd165+-8];
	sub.f64 	%fd511, %fd509, %fd510;
	ld.global.f64 	%fd512, [%rd162+-16];
	sub.f64 	%fd513, %fd511, %fd512;
	add.s64 	%rd166, %rd153, %rd33;
	ld.global.f64 	%fd514, [%rd166+-8];
	sub.f64 	%fd515, %fd513, %fd514;
	ld.global.f64 	%fd516, [%rd164+-16];
	sub.f64 	%fd517, %fd515, %fd516;
	fma.rn.f64 	%fd518, %fd517, 0d3F9C71C71C71C71C, %fd502;
	ld.param.u64 	%rd167, [%rd2+288];
	cvta.to.global.u64 	%rd168, %rd167;
	add.s64 	%rd169, %rd168, %rd38;
	ld.global.f64 	%fd519, [%rd169];
	add.s64 	%rd170, %rd168, %rd40;
	ld.global.f64 	%fd520, [%rd170];
	sub.f64 	%fd521, %fd519, %fd520;
	add.s64 	%rd171, %rd169, %rd20;
	ld.global.f64 	%fd522, [%rd171];
	add.s64 	%rd172, %rd168, %rd43;
	ld.global.f64 	%fd523, [%rd172];
	add.f64 	%fd524, %fd522, %fd523;
	ld.global.f64 	%fd525, [%rd169+8];
	add.f64 	%fd526, %fd524, %fd525;
	ld.global.f64 	%fd527, [%rd169+-8];
	add.f64 	%fd528, %fd526, %fd527;
	add.s64 	%rd173, %rd170, %rd20;
	ld.global.f64 	%fd529, [%rd173];
	sub.f64 	%fd530, %fd528, %fd529;
	add.s64 	%rd174, %rd168, %rd46;
	ld.global.f64 	%fd531, [%rd174];
	sub.f64 	%fd532, %fd530, %fd531;
	ld.global.f64 	%fd533, [%rd170+8];
	sub.f64 	%fd534, %fd532, %fd533;
	ld.global.f64 	%fd535, [%rd170+-8];
	sub.f64 	%fd536, %fd534, %fd535;
	mul.f64 	%fd537, %fd536, 0d3FBC71C71C71C71C;
	fma.rn.f64 	%fd538, %fd521, 0d3FDC71C71C71C71C, %fd537;
	ld.global.f64 	%fd539, [%rd171+8];
	ld.global.f64 	%fd540, [%rd171+-8];
	add.f64 	%fd541, %fd539, %fd540;
	ld.global.f64 	%fd542, [%rd172+8];
	add.f64 	%fd543, %fd541, %fd542;
	ld.global.f64 	%fd544, [%rd172+-8];
	add.f64 	%fd545, %fd543, %fd544;
	ld.global.f64 	%fd546, [%rd173+8];
	sub.f64 	%fd547, %fd545, %fd546;
	ld.global.f64 	%fd548, [%rd173+-8];
	sub.f64 	%fd549, %fd547, %fd548;
	ld.global.f64 	%fd550, [%rd174+8];
	sub.f64 	%fd551, %fd549, %fd550;
	ld.global.f64 	%fd552, [%rd174+-8];
	sub.f64 	%fd553, %fd551, %fd552;
	fma.rn.f64 	%fd554, %fd553, 0d3F9C71C71C71C71C, %fd538;
	mul.f64 	%fd555, %fd5, %fd554;
	fma.rn.f64 	%fd556, %fd5, %fd518, %fd555;
	ld.param.u64 	%rd175, [%rd2+312];
	cvta.to.global.u64 	%rd176, %rd175;
	add.s64 	%rd177, %rd176, %rd52;
	ld.global.f64 	%fd557, [%rd177];
	add.s64 	%rd178, %rd176, %rd54;
	ld.global.f64 	%fd558, [%rd178];
	sub.f64 	%fd559, %fd557, %fd558;
	ld.global.f64 	%fd560, [%rd177+8];
	ld.global.f64 	%fd561, [%rd177+-8];
	add.f64 	%fd562, %fd560, %fd561;
	add.s64 	%rd179, %rd177, %rd24;
	ld.global.f64 	%fd563, [%rd179];
	add.f64 	%fd564, %fd562, %fd563;
	add.s64 	%rd180, %rd176, %rd57;
	ld.global.f64 	%fd565, [%rd180];
	add.f64 	%fd566, %fd564, %fd565;
	ld.global.f64 	%fd567, [%rd178+8];
	sub.f64 	%fd568, %fd566, %fd567;
	ld.global.f64 	%fd569, [%rd178+-8];
	sub.f64 	%fd570, %fd568, %fd569;
	add.s64 	%rd181, %rd178, %rd24;
	ld.global.f64 	%fd571, [%rd181];
	sub.f64 	%fd572, %fd570, %fd571;
	add.s64 	%rd182, %rd176, %rd46;
	ld.global.f64 	%fd573, [%rd182];
	sub.f64 	%fd574, %fd572, %fd573;
	mul.f64 	%fd575, %fd574, 0d3FBC71C71C71C71C;
	fma.rn.f64 	%fd576, %fd559, 0d3FDC71C71C71C71C, %fd575;
	ld.global.f64 	%fd577, [%rd179+8];
	ld.global.f64 	%fd578, [%rd180+8];
	add.f64 	%fd579, %fd577, %fd578;
	ld.global.f64 	%fd580, [%rd179+-8];
	add.f64 	%fd581, %fd579, %fd580;
	ld.global.f64 	%fd582, [%rd180+-8];
	add.f64 	%fd583, %fd581, %fd582;
	ld.global.f64 	%fd584, [%rd181+8];
	sub.f64 	%fd585, %fd583, %fd584;
	ld.global.f64 	%fd586, [%rd182+8];
	sub.f64 	%fd587, %fd585, %fd586;
	ld.global.f64 	%fd588, [%rd181+-8];
	sub.f64 	%fd589, %fd587, %fd588;
	ld.global.f64 	%fd590, [%rd182+-8];
	sub.f64 	%fd591, %fd589, %fd590;
	fma.rn.f64 	%fd592, %fd591, 0d3F9C71C71C71C71C, %fd576;
	fma.rn.f64 	%fd593, %fd5, %fd592, %fd556;
	fma.rn.f64 	%fd594, %fd192, %fd593, %fd482;
	ld.param.u64 	%rd183, [%rd2+56];
	cvta.to.global.u64 	%rd184, %rd183;
	add.s64 	%rd185, %rd184, %rd6;
	st.global.f64 	[%rd185], %fd594;
	ld.global.f64 	%fd595, [%rd7];
	neg.f64 	%fd596, %fd595;
	add.s64 	%rd186, %rd50, %rd9;
	ld.global.f64 	%fd597, [%rd186+8];
	ld.global.f64 	%fd598, [%rd186+-8];
	sub.f64 	%fd599, %fd597, %fd598;
	add.s64 	%rd187, %rd186, %rd61;
	ld.global.f64 	%fd600, [%rd187];
	add.s64 	%rd188, %rd50, %rd13;
	ld.global.f64 	%fd601, [%rd188];
	add.f64 	%fd602, %fd600, %fd601;
	add.s64 	%rd189, %rd50, %rd15;
	ld.global.f64 	%fd603, [%rd189];
	add.f64 	%fd604, %fd602, %fd603;
	add.s64 	%rd190, %rd50, %rd17;
	ld.global.f64 	%fd605, [%rd190];
	add.f64 	%fd606, %fd604, %fd605;
	add.s64 	%rd191, %rd186, %rd20;
	ld.global.f64 	%fd607, [%rd191+-8];
	sub.f64 	%fd608, %fd606, %fd607;
	ld.global.f64 	%fd609, [%rd188+-16];
	sub.f64 	%fd610, %fd608, %fd609;
	add.s64 	%rd192, %rd186, %rd24;
	ld.global.f64 	%fd611, [%rd192+-8];
	sub.f64 	%fd612, %fd610, %fd611;
	ld.global.f64 	%fd613, [%rd190+-16];
	sub.f64 	%fd614, %fd612, %fd613;
	mul.f64 	%fd615, %fd614, 0d3FBC71C71C71C71C;
	fma.rn.f64 	%fd616, %fd599, 0d3FDC71C71C71C71C, %fd615;
	add.s64 	%rd193, %rd189, %rd20;
	ld.global.f64 	%fd617, [%rd193];
	add.s64 	%rd194, %rd190, %rd20;
	ld.global.f64 	%fd618, [%rd194];
	add.f64 	%fd619, %fd617, %fd618;
	add.s64 	%rd195, %rd188, %rd24;
	ld.global.f64 	%fd620, [%rd195];
	add.f64 	%fd621, %fd619, %fd620;
	add.s64 	%rd196, %rd50, %rd29;
	ld.global.f64 	%fd622, [%rd196];
	add.f64 	%fd623, %fd621, %fd622;
	add.s64 	%rd197, %rd192, %rd20;
	ld.global.f64 	%fd624, [%rd197+-8];
	sub.f64 	%fd625, %fd623, %fd624;
	ld.global.f64 	%fd626, [%rd194+-16];
	sub.f64 	%fd627, %fd625, %fd626;
	add.s64 	%rd198, %rd50, %rd33;
	ld.global.f64 	%fd628, [%rd198+-8];
	sub.f64 	%fd629, %fd627, %fd628;
	ld.global.f64 	%fd630, [%rd196+-16];
	sub.f64 	%fd631, %fd629, %fd630;
	fma.rn.f64 	%fd632, %fd631, 0d3F9C71C71C71C71C, %fd616;
	mul.f64 	%fd633, %fd5, %fd632;
	mul.f64 	%fd634, %fd633, %fd596;
	ld.global.f64 	%fd635, [%rd37];
	add.s64 	%rd199, %rd50, %rd38;
	ld.global.f64 	%fd636, [%rd199];
	add.s64 	%rd200, %rd50, %rd40;
	ld.global.f64 	%fd637, [%rd200];
	sub.f64 	%fd638, %fd636, %fd637;
	add.s64 	%rd201, %rd199, %rd20;
	ld.global.f64 	%fd639, [%rd201];
	add.s64 	%rd202, %rd50, %rd43;
	ld.global.f64 	%fd640, [%rd202];
	add.f64 	%fd641, %fd639, %fd640;
	ld.global.f64 	%fd642, [%rd199+8];
	add.f64 	%fd643, %fd641, %fd642;
	ld.global.f64 	%fd644, [%rd199+-8];
	add.f64 	%fd645, %fd643, %fd644;
	add.s64 	%rd203, %rd200, %rd20;
	ld.global.f64 	%fd646, [%rd203];
	sub.f64 	%fd647, %fd645, %fd646;
	add.s64 	%rd204, %rd50, %rd46;
	ld.global.f64 	%fd648, [%rd204];
	sub.f64 	%fd649, %fd647, %fd648;
	ld.global.f64 	%fd650, [%rd200+8];
	sub.f64 	%fd651, %fd649, %fd650;
	ld.global.f64 	%fd652, [%rd200+-8];
	sub.f64 	%fd653, %fd651, %fd652;
	mul.f64 	%fd654, %fd653, 0d3FBC71C71C71C71C;
	fma.rn.f64 	%fd655, %fd638, 0d3FDC71C71C71C71C, %fd654;
	ld.global.f64 	%fd656, [%rd201+8];
	ld.global.f64 	%fd657, [%rd201+-8];
	add.f64 	%fd658, %fd656, %fd657;
	ld.global.f64 	%fd659, [%rd202+8];
	add.f64 	%fd660, %fd658, %fd659;
	ld.global.f64 	%fd661, [%rd202+-8];
	add.f64 	%fd662, %fd660, %fd661;
	ld.global.f64 	%fd663, [%rd203+8];
	sub.f64 	%fd664, %fd662, %fd663;
	ld.global.f64 	%fd665, [%rd203+-8];
	sub.f64 	%fd666, %fd664, %fd665;
	ld.global.f64 	%fd667, [%rd204+8];
	sub.f64 	%fd668, %fd666, %fd667;
	add.s64 	%rd205, %rd204, -8;
	ld.global.f64 	%fd669, [%rd204+-8];
	sub.f64 	%fd670, %fd668, %fd669;
	fma.rn.f64 	%fd671, %fd670, 0d3F9C71C71C71C71C, %fd655;
	mul.f64 	%fd672, %fd5, %fd671;
	mul.f64 	%fd673, %fd635, %fd672;
	sub.f64 	%fd674, %fd634, %fd673;
	ld.global.f64 	%fd675, [%rd51];
	add.s64 	%rd206, %rd50, %rd52;
	ld.global.f64 	%fd676, [%rd206];
	add.s64 	%rd207, %rd50, %rd54;
	ld.global.f64 	%fd677, [%rd207];
	sub.f64 	%fd678, %fd676, %fd677;
	ld.global.f64 	%fd679, [%rd206+8];
	ld.global.f64 	%fd680, [%rd206+-8];
	add.f64 	%fd681, %fd679, %fd680;
	add.s64 	%rd208, %rd206, %rd24;
	ld.global.f64 	%fd682, [%rd208];
	add.f64 	%fd683, %fd681, %fd682;
	add.s64 	%rd209, %rd50, %rd57;
	ld.global.f64 	%fd684, [%rd209];
	add.f64 	%fd685, %fd683, %fd684;
	ld.global.f64 	%fd686, [%rd207+8];
	sub.f64 	%fd687, %fd685, %fd686;
	add.s64 	%rd210, %rd207, -8;
	ld.global.f64 	%fd688, [%rd207+-8];
	sub.f64 	%fd689, %fd687, %fd688;
	add.s64 	%rd211, %rd207, %rd24;
	ld.global.f64 	%fd690, [%rd211];
	sub.f64 	%fd691, %fd689, %fd690;
	sub.f64 	%fd692, %fd691, %fd648;
	mul.f64 	%fd693, %fd692, 0d3FBC71C71C71C71C;
	fma.rn.f64 	%fd694, %fd678, 0d3FDC71C71C71C71C, %fd693;
	ld.global.f64 	%fd695, [%rd208+8];
	ld.global.f64 	%fd696, [%rd209+8];
	add.f64 	%fd697, %fd695, %fd696;
	ld.global.f64 	%fd698, [%rd208+-8];
	add.f64 	%fd699, %fd697, %fd698;
	ld.global.f64 	%fd700, [%rd209+-8];
	add.f64 	%fd701, %fd699, %fd700;
	ld.global.f64 	%fd702, [%rd211+8];
	sub.f64 	%fd703, %fd701, %fd702;
	sub.f64 	%fd704, %fd703, %fd667;
	ld.global.f64 	%fd705, [%rd211+-8];
	sub.f64 	%fd706, %fd704, %fd705;
	sub.f64 	%fd707, %fd706, %fd669;
	fma.rn.f64 	%fd708, %fd707, 0d3F9C71C71C71C71C, %fd694;
	mul.f64 	%fd709, %fd5, %fd708;
	mul.f64 	%fd710, %fd675, %fd709;
	sub.f64 	%fd711, %fd674, %fd710;
	add.f64 	%fd712, %fd702, %fd667;
	add.f64 	%fd713, %fd712, %fd705;
	add.f64 	%fd714, %fd713, %fd669;
	add.f64 	%fd715, %fd714, %fd695;
	add.f64 	%fd716, %fd715, %fd696;
	add.f64 	%fd717, %fd716, %fd698;
	add.f64 	%fd718, %fd717, %fd700;
	add.f64 	%fd719, %fd677, %fd676;
	add.s64 	%rd212, %rd210, %rd61;
	ld.global.f64 	%fd720, [%rd212+-8];
	add.f64 	%fd721, %fd719, %fd720;
	ld.global.f64 	%fd722, [%rd212+8];
	add.f64 	%fd723, %fd721, %fd722;
	add.s64 	%rd213, %rd205, %rd61;
	ld.global.f64 	%fd724, [%rd213];
	add.f64 	%fd725, %fd723, %fd724;
	add.s64 	%rd214, %rd212, %rd24;
	ld.global.f64 	%fd726, [%rd214];
	add.f64 	%fd727, %fd725, %fd726;
	mul.f64 	%fd728, %fd135, %fd727;
	fma.rn.f64 	%fd729, %fd124, %fd718, %fd728;
	ld.global.f64 	%fd730, [%rd212];
	mul.f64 	%fd731, %fd730, %fd148;
	sub.f64 	%fd732, %fd729, %fd731;
	fma.rn.f64 	%fd733, %fd121, %fd732, %fd711;
	ld.global.f64 	%fd734, [%rd67];
	add.s64 	%rd215, %rd69, %rd52;
	ld.global.f64 	%fd735, [%rd215];
	add.s64 	%rd216, %rd69, %rd54;
	ld.global.f64 	%fd736, [%rd216];
	sub.f64 	%fd737, %fd735, %fd736;
	ld.global.f64 	%fd738, [%rd215+8];
	ld.global.f64 	%fd739, [%rd215+-8];
	add.f64 	%fd740, %fd738, %fd739;
	add.s64 	%rd217, %rd215, %rd24;
	ld.global.f64 	%fd741, [%rd217];
	add.f64 	%fd742, %fd740, %fd741;
	add.s64 	%rd218, %rd69, %rd57;
	ld.global.f64 	%fd743, [%rd218];
	add.f64 	%fd744, %fd742, %fd743;
	ld.global.f64 	%fd745, [%rd216+8];
	sub.f64 	%fd746, %fd744, %fd745;
	ld.global.f64 	%fd747, [%rd216+-8];
	sub.f64 	%fd748, %fd746, %fd747;
	add.s64 	%rd219, %rd216, %rd24;
	ld.global.f64 	%fd749, [%rd219];
	sub.f64 	%fd750, %fd748, %fd749;
	ld.global.f64 	%fd751, [%rd151];
	sub.f64 	%fd752, %fd750, %fd751;
	mul.f64 	%fd753, %fd752, 0d3FBC71C71C71C71C;
	fma.rn.f64 	%fd754, %fd737, 0d3FDC71C71C71C71C, %fd753;
	ld.global.f64 	%fd755, [%rd217+8];
	ld.global.f64 	%fd756, [%rd218+8];
	add.f64 	%fd757, %fd755, %fd756;
	ld.global.f64 	%fd758, [%rd217+-8];
	add.f64 	%fd759, %fd757, %fd758;
	ld.global.f64 	%fd760, [%rd218+-8];
	add.f64 	%fd761, %fd759, %fd760;
	ld.global.f64 	%fd762, [%rd219+8];
	sub.f64 	%fd763, %fd761, %fd762;
	ld.global.f64 	%fd764, [%rd151+8];
	sub.f64 	%fd765, %fd763, %fd764;
	ld.global.f64 	%fd766, [%rd219+-8];
	sub.f64 	%fd767, %fd765, %fd766;
	ld.global.f64 	%fd768, [%rd151+-8];
	sub.f64 	%fd769, %fd767, %fd768;
	fma.rn.f64 	%fd770, %fd769, 0d3F9C71C71C71C71C, %fd754;
	mul.f64 	%fd771, %fd5, %fd770;
	fma.rn.f64 	%fd772, %fd734, %fd771, %fd733;
	ld.param.u64 	%rd220, [%rd2+272];
	cvta.to.global.u64 	%rd221, %rd220;
	add.s64 	%rd222, %rd221, %rd9;
	ld.global.f64 	%fd773, [%rd222+8];
	ld.global.f64 	%fd774, [%rd222+-8];
	sub.f64 	%fd775, %fd773, %fd774;
	add.s64 	%rd223, %rd222, %rd61;
	ld.global.f64 	%fd776, [%rd223];
	add.s64 	%rd224, %rd221, %rd13;
	ld.global.f64 	%fd777, [%rd224];
	add.f64 	%fd778, %fd776, %fd777;
	add.s64 	%rd225, %rd221, %rd15;
	ld.global.f64 	%fd779, [%rd225];
	add.f64 	%fd780, %fd778, %fd779;
	add.s64 	%rd226, %rd221, %rd17;
	ld.global.f64 	%fd781, [%rd226];
	add.f64 	%fd782, %fd780, %fd781;
	add.s64 	%rd227, %rd222, %rd20;
	ld.global.f64 	%fd783, [%rd227+-8];
	sub.f64 	%fd784, %fd782, %fd783;
	ld.global.f64 	%fd785, [%rd224+-16];
	sub.f64 	%fd786, %fd784, %fd785;
	add.s64 	%rd228, %rd222, %rd24;
	ld.global.f64 	%fd787, [%rd228+-8];
	sub.f64 	%fd788, %fd786, %fd787;
	ld.global.f64 	%fd789, [%rd226+-16];
	sub.f64 	%fd790, %fd788, %fd789;
	mul.f64 	%fd791, %fd790, 0d3FBC71C71C71C71C;
	fma.rn.f64 	%fd792, %fd775, 0d3FDC71C71C71C71C, %fd791;
	add.s64 	%rd229, %rd225, %rd20;
	ld.global.f64 	%fd793, [%rd229];
	add.s64 	%rd230, %rd226, %rd20;
	ld.global.f64 	%fd794, [%rd230];
	add.f64 	%fd795, %fd793, %fd794;
	add.s64 	%rd231, %rd224, %rd24;
	ld.global.f64 	%fd796, [%rd231];
	add.f64 	%fd797, %fd795, %fd796;
	add.s64 	%rd232, %rd221, %rd29;
	ld.global.f64 	%fd798, [%rd232];
	add.f64 	%fd799, %fd797, %fd798;
	add.s64 	%rd233, %rd228, %rd20;
	ld.global.f64 	%fd800, [%rd233+-8];
	sub.f64 	%fd801, %fd799, %fd800;
	ld.global.f64 	%fd802, [%rd230+-16];
	sub.f64 	%fd803, %fd801, %fd802;
	add.s64 	%rd234, %rd221, %rd33;
	ld.global.f64 	%fd804, [%rd234+-8];
	sub.f64 	%fd805, %fd803, %fd804;
	ld.global.f64 	%fd806, [%rd232+-16];
	sub.f64 	%fd807, %fd805, %fd806;
	fma.rn.f64 	%fd808, %fd807, 0d3F9C71C71C71C71C, %fd792;
	ld.param.u64 	%rd235, [%rd2+296];
	cvta.to.global.u64 	%rd236, %rd235;
	add.s64 	%rd237, %rd236, %rd38;
	ld.global.f64 	%fd809, [%rd237];
	add.s64 	%rd238, %rd236, %rd40;
	ld.global.f64 	%fd810, [%rd238];
	sub.f64 	%fd811, %fd809, %fd810;
	add.s64 	%rd239, %rd237, %rd20;
	ld.global.f64 	%fd812, [%rd239];
	add.s64 	%rd240, %rd236, %rd43;
	ld.global.f64 	%fd813, [%rd240];
	add.f64 	%fd814, %fd812, %fd813;
	ld.global.f64 	%fd815, [%rd237+8];
	add.f64 	%fd816, %fd814, %fd815;
	ld.global.f64 	%fd817, [%rd237+-8];
	add.f64 	%fd818, %fd816, %fd817;
	add.s64 	%rd241, %rd238, %rd20;
	ld.global.f64 	%fd819, [%rd241];
	sub.f64 	%fd820, %fd818, %fd819;
	add.s64 	%rd242, %rd236, %rd46;
	ld.global.f64 	%fd821, [%rd242];
	sub.f64 	%fd822, %fd820, %fd821;
	ld.global.f64 	%fd823, [%rd238+8];
	sub.f64 	%fd824, %fd822, %fd823;
	ld.global.f64 	%fd825, [%rd238+-8];
	sub.f64 	%fd826, %fd824, %fd825;
	mul.f64 	%fd827, %fd826, 0d3FBC71C71C71C71C;
	fma.rn.f64 	%fd828, %fd811, 0d3FDC71C71C71C71C, %fd827;
	ld.global.f64 	%fd829, [%rd239+8];
	ld.global.f64 	%fd830, [%rd239+-8];
	add.f64 	%fd831, %fd829, %fd830;
	ld.global.f64 	%fd832, [%rd240+8];
	add.f64 	%fd833, %fd831, %fd832;
	ld.global.f64 	%fd834, [%rd240+-8];
	add.f64 	%fd835, %fd833, %fd834;
	ld.global.f64 	%fd836, [%rd241+8];
	sub.f64 	%fd837, %fd835, %fd836;
	ld.global.f64 	%fd838, [%rd241+-8];
	sub.f64 	%fd839, %fd837, %fd838;
	ld.global.f64 	%fd840, [%rd242+8];
	sub.f64 	%fd841, %fd839, %fd840;
	ld.global.f64 	%fd842, [%rd242+-8];
	sub.f64 	%fd843, %fd841, %fd842;
	fma.rn.f64 	%fd844, %fd843, 0d3F9C71C71C71C71C, %fd828;
	mul.f64 	%fd845, %fd5, %fd844;
	fma.rn.f64 	%fd846, %fd5, %fd808, %fd845;
	ld.param.u64 	%rd243, [%rd2+320];
	cvta.to.global.u64 	%rd244, %rd243;
	add.s64 	%rd245, %rd244, %rd52;
	ld.global.f64 	%fd847, [%rd245];
	add.s64 	%rd246, %rd244, %rd54;
	ld.global.f64 	%fd848, [%rd246];
	sub.f64 	%fd849, %fd847, %fd848;
	ld.global.f64 	%fd850, [%rd245+8];
	ld.global.f64 	%fd851, [%rd245+-8];
	add.f64 	%fd852, %fd850, %fd851;
	add.s64 	%rd247, %rd245, %rd24;
	ld.global.f64 	%fd853, [%rd247];
	add.f64 	%fd854, %fd852, %fd853;
	add.s64 	%rd248, %rd244, %rd57;
	ld.global.f64 	%fd855, [%rd248];
	add.f64 	%fd856, %fd854, %fd855;
	ld.global.f64 	%fd857, [%rd246+8];
	sub.f64 	%fd858, %fd856, %fd857;
	ld.global.f64 	%fd859, [%rd246+-8];
	sub.f64 	%fd860, %fd858, %fd859;
	add.s64 	%rd249, %rd246, %rd24;
	ld.global.f64 	%fd861, [%rd249];
	sub.f64 	%fd862, %fd860, %fd861;
	add.s64 	%rd250, %rd244, %rd46;
	ld.global.f64 	%fd863, [%rd250];
	sub.f64 	%fd864, %fd862, %fd863;
	mul.f64 	%fd865, %fd864, 0d3FBC71C71C71C71C;
	fma.rn.f64 	%fd866, %fd849, 0d3FDC71C71C71C71C, %fd865;
	ld.global.f64 	%fd867, [%rd247+8];
	ld.global.f64 	%fd868, [%rd248+8];
	add.f64 	%fd869, %fd867, %fd868;
	ld.global.f64 	%fd870, [%rd247+-8];
	add.f64 	%fd871, %fd869, %fd870;
	ld.global.f64 	%fd872, [%rd248+-8];
	add.f64 	%fd873, %fd871, %fd872;
	ld.global.f64 	%fd874, [%rd249+8];
	sub.f64 	%fd875, %fd873, %fd874;
	ld.global.f64 	%fd876, [%rd250+8];
	sub.f64 	%fd877, %fd875, %fd876;
	ld.global.f64 	%fd878, [%rd249+-8];
	sub.f64 	%fd879, %fd877, %fd878;
	ld.global.f64 	%fd880, [%rd250+-8];
	sub.f64 	%fd881, %fd879, %fd880;
	fma.rn.f64 	%fd882, %fd881, 0d3F9C71C71C71C71C, %fd866;
	fma.rn.f64 	%fd883, %fd5, %fd882, %fd846;
	fma.rn.f64 	%fd884, %fd192, %fd883, %fd772;
	ld.param.u64 	%rd251, [%rd2+64];
	cvta.to.global.u64 	%rd252, %rd251;
	add.s64 	%rd253, %rd252, %rd6;
	st.global.f64 	[%rd253], %fd884;
	ld.global.f64 	%fd885, [%rd7];
	neg.f64 	%fd886, %fd885;
	ld.param.u64 	%rd254, [%rd2+88];
	cvta.to.global.u64 	%rd255, %rd254;
	add.s64 	%rd256, %rd255, %rd9;
	ld.global.f64 	%fd887, [%rd256+8];
	ld.global.f64 	%fd888, [%rd256+-8];
	sub.f64 	%fd889, %fd887, %fd888;
	add.s64 	%rd257, %rd256, %rd61;
	ld.global.f64 	%fd890, [%rd257];
	add.s64 	%rd258, %rd255, %rd13;
	ld.global.f64 	%fd891, [%rd258];
	add.f64 	%fd892, %fd890, %fd891;
	add.s64 	%rd259, %rd255, %rd15;
	ld.global.f64 	%fd893, [%rd259];
	add.f64 	%fd894, %fd892, %fd893;
	add.s64 	%rd260, %rd255, %rd17;
	ld.global.f64 	%fd895, [%rd260];
	add.f64 	%fd896, %fd894, %fd895;
	add.s64 	%rd261, %rd256, %rd20;
	ld.global.f64 	%fd897, [%rd261+-8];
	sub.f64 	%fd898, %fd896, %fd897;
	ld.global.f64 	%fd899, [%rd258+-16];
	sub.f64 	%fd900, %fd898, %fd899;
	add.s64 	%rd262, %rd256, %rd24;
	ld.global.f64 	%fd901, [%rd262+-8];
	sub.f64 	%fd902, %fd900, %fd901;
	ld.global.f64 	%fd903, [%rd260+-16];
	sub.f64 	%fd904, %fd902, %fd903;
	mul.f64 	%fd905, %fd904, 0d3FBC71C71C71C71C;
	fma.rn.f64 	%fd906, %fd889, 0d3FDC71C71C71C71C, %fd905;
	add.s64 	%rd263, %rd259, %rd20;
	ld.global.f64 	%fd907, [%rd263];
	add.s64 	%rd264, %rd260, %rd20;
	ld.global.f64 	%fd908, [%rd264];
	add.f64 	%fd909, %fd907, %fd908;
	add.s64 	%rd265, %rd258, %rd24;
	ld.global.f64 	%fd910, [%rd265];
	add.f64 	%fd911, %fd909, %fd910;
	add.s64 	%rd266, %rd255, %rd29;
	ld.global.f64 	%fd912, [%rd266];
	add.f64 	%fd913, %fd911, %fd912;
	add.s64 	%rd267, %rd262, %rd20;
	ld.global.f64 	%fd914, [%rd267+-8];
	sub.f64 	%fd915, %fd913, %fd914;
	ld.global.f64 	%fd916, [%rd264+-16];
	sub.f64 	%fd917, %fd915, %fd916;
	add.s64 	%rd268, %rd255, %rd33;
	ld.global.f64 	%fd918, [%rd268+-8];
	sub.f64 	%fd919, %fd917, %fd918;
	ld.global.f64 	%fd920, [%rd266+-16];
	sub.f64 	%fd921, %fd919, %fd920;
	fma.rn.f64 	%fd922, %fd921, 0d3F9C71C71C71C71C, %fd906;
	mul.f64 	%fd923, %fd5, %fd922;
	mul.f64 	%fd924, %fd923, %fd886;
	ld.global.f64 	%fd925, [%rd37];
	add.s64 	%rd269, %rd255, %rd38;
	ld.global.f64 	%fd926, [%rd269];
	add.s64 	%rd270, %rd255, %rd40;
	ld.global.f64 	%fd927, [%rd270];
	sub.f64 	%fd928, %fd926, %fd927;
	add.s64 	%rd271, %rd269, %rd20;
	ld.global.f64 	%fd929, [%rd271];
	add.s64 	%rd272, %rd255, %rd43;
	ld.global.f64 	%fd930, [%rd272];
	add.f64 	%fd931, %fd929, %fd930;
	ld.global.f64 	%fd932, [%rd269+8];
	add.f64 	%fd933, %fd931, %fd932;
	ld.global.f64 	%fd934, [%rd269+-8];
	add.f64 	%fd935, %fd933, %fd934;
	add.s64 	%rd273, %rd270, %rd20;
	ld.global.f64 	%fd936, [%rd273];
	sub.f64 	%fd937, %fd935, %fd936;
	add.s64 	%rd274, %rd255, %rd46;
	ld.global.f64 	%fd938, [%rd274];
	sub.f64 	%fd939, %fd937, %fd938;
	ld.global.f64 	%fd940, [%rd270+8];
	sub.f64 	%fd941, %fd939, %fd940;
	ld.global.f64 	%fd942, [%rd270+-8];
	sub.f64 	%fd943, %fd941, %fd942;
	mul.f64 	%fd944, %fd943, 0d3FBC71C71C71C71C;
	fma.rn.f64 	%fd945, %fd928, 0d3FDC71C71C71C71C, %fd944;
	ld.global.f64 	%fd946, [%rd271+8];
	ld.global.f64 	%fd947, [%rd271+-8];
	add.f64 	%fd948, %fd946, %fd947;
	ld.global.f64 	%fd949, [%rd272+8];
	add.f64 	%fd950, %fd948, %fd949;
	ld.global.f64 	%fd951, [%rd272+-8];
	add.f64 	%fd952, %fd950, %fd951;
	ld.global.f64 	%fd953, [%rd273+8];
	sub.f64 	%fd954, %fd952, %fd953;
	ld.global.f64 	%fd955, [%rd273+-8];
	sub.f64 	%fd956, %fd954, %fd955;
	ld.global.f64 	%fd957, [%rd274+8];
	sub.f64 	%fd958, %fd956, %fd957;
	ld.global.f64 	%fd959, [%rd274+-8];
	sub.f64 	%fd960, %fd958, %fd959;
	fma.rn.f64 	%fd961, %fd960, 0d3F9C71C71C71C71C, %fd945;
	mul.f64 	%fd962, %fd5, %fd961;
	mul.f64 	%fd963, %fd925, %fd962;
	sub.f64 	%fd964, %fd924, %fd963;
	ld.global.f64 	%fd965, [%rd51];
	add.s64 	%rd275, %rd255, %rd52;
	ld.global.f64 	%fd966, [%rd275];
	add.s64 	%rd276, %rd255, %rd54;
	ld.global.f64 	%fd967, [%rd276];
	sub.f64 	%fd968, %fd966, %fd967;
	ld.global.f64 	%fd969, [%rd275+8];
	ld.global.f64 	%fd970, [%rd275+-8];
	add.f64 	%fd971, %fd969, %fd970;
	add.s64 	%rd277, %rd275, %rd24;
	ld.global.f64 	%fd972, [%rd277];
	add.f64 	%fd973, %fd971, %fd972;
	add.s64 	%rd278, %rd255, %rd57;
	ld.global.f64 	%fd974, [%rd278];
	add.f64 	%fd975, %fd973, %fd974;
	ld.global.f64 	%fd976, [%rd276+8];
	sub.f64 	%fd977, %fd975, %fd976;
	ld.global.f64 	%fd978, [%rd276+-8];
	sub.f64 	%fd979, %fd977, %fd978;
	add.s64 	%rd279, %rd276, %rd24;
	ld.global.f64 	%fd980, [%rd279];
	sub.f64 	%fd981, %fd979, %fd980;
	sub.f64 	%fd982, %fd981, %fd938;
	mul.f64 	%fd983, %fd982, 0d3FBC71C71C71C71C;
	fma.rn.f64 	%fd984, %fd968, 0d3FDC71C71C71C71C, %fd983;
	ld.global.f64 	%fd985, [%rd277+8];
	ld.global.f64 	%fd986, [%rd278+8];
	add.f64 	%fd987, %fd985, %fd986;
	ld.global.f64 	%fd988, [%rd277+-8];
	add.f64 	%fd989, %fd987, %fd988;
	ld.global.f64 	%fd990, [%rd278+-8];
	add.f64 	%fd991, %fd989, %fd990;
	ld.global.f64 	%fd992, [%rd279+8];
	sub.f64 	%fd993, %fd991, %fd992;
	sub.f64 	%fd994, %fd993, %fd957;
	ld.global.f64 	%fd995, [%rd279+-8];
	sub.f64 	%fd996, %fd994, %fd995;
	sub.f64 	%fd997, %fd996, %fd959;
	fma.rn.f64 	%fd998, %fd997, 0d3F9C71C71C71C71C, %fd984;
	mul.f64 	%fd999, %fd5, %fd998;
	mul.f64 	%fd1000, %fd965, %fd999;
	sub.f64 	%fd1001, %fd964, %fd1000;
	ld.const.f64 	%fd1002, [p+144];
	add.s64 	%rd280, %rd69, %rd6;
	ld.global.f64 	%fd1003, [%rd280];
	mul.f64 	%fd1004, %fd1002, %fd1003;
	add.s64 	%rd281, %rd255, %rd6;
	ld.global.f64 	%fd1005, [%rd281];
	mul.f64 	%fd1006, %fd1004, %fd1005;
	sub.f64 	%fd1007, %fd1001, %fd1006;
	ld.const.f64 	%fd1008, [p+152];
	ld.param.u64 	%rd282, [%rd2+80];
	cvta.to.global.u64 	%rd283, %rd282;
	add.s64 	%rd284, %rd283, %rd6;
	ld.global.f64 	%fd1009, [%rd284];
	mul.f64 	%fd1010, %fd1008, %fd1009;
	mul.f64 	%fd1011, %fd1010, %fd1005;
	sub.f64 	%fd1012, %fd1007, %fd1011;
	ld.const.f64 	%fd1013, [p+128];
	ld.param.u64 	%rd285, [%rd2+160];
	cvta.to.global.u64 	%rd286, %rd285;
	add.s64 	%rd287, %rd286, %rd43;
	ld.global.f64 	%fd1014, [%rd287+8];
	add.s64 	%rd288, %rd286, %rd29;
	ld.global.f64 	%fd1015, [%rd288];
	add.f64 	%fd1016, %fd1014, %fd1015;
	ld.global.f64 	%fd1017, [%rd287+-8];
	add.f64 	%fd1018, %fd1016, %fd1017;
	add.s64 	%rd289, %rd288, -16;
	ld.global.f64 	%fd1019, [%rd288+-16];
	add.f64 	%fd1020, %fd1018, %fd1019;
	mul.wide.s32 	%rd290, %r48, 8;
	add.s64 	%rd291, %rd286, %rd290;
	ld.global.f64 	%fd1021, [%rd291+8];
	add.f64 	%fd1022, %fd1020, %fd1021;
	mul.wide.s32 	%rd292, %r43, 8;
	add.s64 	%rd293, %rd286, %rd292;
	ld.global.f64 	%fd1023, [%rd293];
	add.f64 	%fd1024, %fd1022, %fd1023;
	ld.global.f64 	%fd1025, [%rd291+-8];
	add.f64 	%fd1026, %fd1024, %fd1025;
	ld.global.f64 	%fd1027, [%rd293+-16];
	add.f64 	%fd1028, %fd1026, %fd1027;
	add.s64 	%rd294, %rd286, %rd54;
	ld.global.f64 	%fd1029, [%rd294];
	add.s64 	%rd295, %rd286, %rd52;
	ld.global.f64 	%fd1030, [%rd295];
	add.f64 	%fd1031, %fd1029, %fd1030;
	add.s64 	%rd296, %rd294, %rd20;
	ld.global.f64 	%fd1032, [%rd296+-8];
	add.f64 	%fd1033, %fd1031, %fd1032;
	ld.global.f64 	%fd1034, [%rd296+8];
	add.f64 	%fd1035, %fd1033, %fd1034;
	add.s64 	%rd297, %rd289, %rd61;
	ld.global.f64 	%fd1036, [%rd297];
	add.f64 	%fd1037, %fd1035, %fd1036;
	add.s64 	%rd298, %rd296, %rd24;
	ld.global.f64 	%fd1038, [%rd298];
	add.f64 	%fd1039, %fd1037, %fd1038;
	mul.f64 	%fd1040, %fd135, %fd1039;
	fma.rn.f64 	%fd1041, %fd124, %fd1028, %fd1040;
	ld.global.f64 	%fd1042, [%rd296];
	mul.f64 	%fd1043, %fd1042, %fd148;
	sub.f64 	%fd1044, %fd1041, %fd1043;
	fma.rn.f64 	%fd1045, %fd1013, %fd1044, %fd1012;
	ld.param.u64 	%rd299, [%rd2+352];
	cvta.to.global.u64 	%rd300, %rd299;
	add.s64 	%rd301, %rd300, %rd6;
	ld.global.f64 	%fd1046, [%rd301];
	add.f64 	%fd1047, %fd1046, %fd1045;
	ld.const.f64 	%fd1048, [p+168];
	mul.f64 	%fd1049, %fd1048, %fd1003;
	ld.param.u64 	%rd302, [%rd2+328];
	cvta.to.global.u64 	%rd303, %rd302;
	add.s64 	%rd304, %rd303, %rd6;
	ld.global.f64 	%fd1050, [%rd304];
	fma.rn.f64 	%fd1051, %fd1049, %fd1050, %fd1047;
	ld.const.f64 	%fd1052, [p+160];
	ld.param.u64 	%rd305, [%rd2+96];
	cvta.to.global.u64 	%rd306, %rd305;
	add.s64 	%rd307, %rd306, %rd6;
	ld.global.f64 	%fd1053, [%rd307];
	mul.f64 	%fd1054, %fd1053, %fd962;
	fma.rn.f64 	%fd1055, %fd1005, %fd923, %fd1054;
	ld.param.u64 	%rd308, [%rd2+104];
	cvta.to.global.u64 	%rd309, %rd308;
	add.s64 	%rd310, %rd309, %rd6;
	ld.global.f64 	%fd1056, [%rd310];
	fma.rn.f64 	%fd1057, %fd1056, %fd999, %fd1055;
	mul.f64 	%fd1058, %fd1052, %fd1057;
	sub.f64 	%fd1059, %fd1051, %fd1058;
	ld.const.f64 	%fd1060, [p+176];
	ld.param.u64 	%rd311, [%rd2+456];
	cvta.to.global.u64 	%rd312, %rd311;
	add.s64 	%rd313, %rd312, %rd6;
	ld.global.f64 	%fd1061, [%rd313];
	mul.f64 	%fd1062, %fd1005, %fd1005;
	mul.f64 	%fd1063, %fd1005, %fd1053;
	mul.f64 	%fd1064, %fd1053, %fd1063;
	fma.rn.f64 	%fd1065, %fd1005, %fd1062, %fd1064;
	mul.f64 	%fd1066, %fd1005, %fd1056;
	fma.rn.f64 	%fd1067, %fd1056, %fd1066, %fd1065;
	sqrt.rn.f64 	%fd1068, %fd1009;
	ld.param.u64 	%rd314, [%rd2+384];
	cvta.to.global.u64 	%rd315, %rd314;
	add.s64 	%rd316, %rd315, %rd6;
	ld.global.f64 	%fd1069, [%rd316];
	ld.param.u64 	%rd317, [%rd2+392];
	cvta.to.global.u64 	%rd318, %rd317;
	add.s64 	%rd319, %rd318, %rd6;
	ld.global.f64 	%fd1070, [%rd319];
	mul.f64 	%fd1071, %fd1070, %fd1053;
	fma.rn.f64 	%fd1072, %fd1069, %fd1005, %fd1071;
	ld.param.u64 	%rd320, [%rd2+400];
	cvta.to.global.u64 	%rd321, %rd320;
	add.s64 	%rd322, %rd321, %rd6;
	ld.global.f64 	%fd1073, [%rd322];
	fma.rn.f64 	%fd1074, %fd1073, %fd1056, %fd1072;
	mul.f64 	%fd1075, %fd1068, %fd1074;
	fma.rn.f64 	%fd1076, %fd1061, %fd1067, %fd1075;
	mul.f64 	%fd1077, %fd1060, %fd1076;
	sub.f64 	%fd1078, %fd1059, %fd1077;
	ld.param.u64 	%rd323, [%rd2+136];
	cvta.to.global.u64 	%rd324, %rd323;
	add.s64 	%rd325, %rd324, %rd6;
	st.global.f64 	[%rd325], %fd1078;
	ld.global.f64 	%fd1079, [%rd7];
	neg.f64 	%fd1080, %fd1079;
	add.s64 	%rd326, %rd306, %rd9;
	ld.global.f64 	%fd1081, [%rd326+8];
	ld.global.f64 	%fd1082, [%rd326+-8];
	sub.f64 	%fd1083, %fd1081, %fd1082;
	add.s64 	%rd327, %rd326, %rd61;
	ld.global.f64 	%fd1084, [%rd327];
	add.s64 	%rd328, %rd306, %rd13;
	ld.global.f64 	%fd1085, [%rd328];
	add.f64 	%fd1086, %fd1084, %fd1085;
	add.s64 	%rd329, %rd306, %rd15;
	ld.global.f64 	%fd1087, [%rd329];
	add.f64 	%fd1088, %fd1086, %fd1087;
	add.s64 	%rd330, %rd306, %rd17;
	ld.global.f64 	%fd1089, [%rd330];
	add.f64 	%fd1090, %fd1088, %fd1089;
	add.s64 	%rd331, %rd326, %rd20;
	ld.global.f64 	%fd1091, [%rd331+-8];
	sub.f64 	%fd1092, %fd1090, %fd1091;
	ld.global.f64 	%fd1093, [%rd328+-16];
	sub.f64 	%fd1094, %fd1092, %fd1093;
	add.s64 	%rd332, %rd326, %rd24;
	ld.global.f64 	%fd1095, [%rd332+-8];
	sub.f64 	%fd1096, %fd1094, %fd1095;
	ld.global.f64 	%fd1097, [%rd330+-16];
	sub.f64 	%fd1098, %fd1096, %fd1097;
	mul.f64 	%fd1099, %fd1098, 0d3FBC71C71C71C71C;
	fma.rn.f64 	%fd1100, %fd1083, 0d3FDC71C71C71C71C, %fd1099;
	add.s64 	%rd333, %rd329, %rd20;
	ld.global.f64 	%fd1101, [%rd333];
	add.s64 	%rd334, %rd330, %rd20;
	ld.global.f64 	%fd1102, [%rd334];
	add.f64 	%fd1103, %fd1101, %fd1102;
	add.s64 	%rd335, %rd328, %rd24;
	ld.global.f64 	%fd1104, [%rd335];
	add.f64 	%fd1105, %fd1103, %fd1104;
	add.s64 	%rd336, %rd306, %rd29;
	ld.global.f64 	%fd1106, [%rd336];
	add.f64 	%fd1107, %fd1105, %fd1106;
	add.s64 	%rd337, %rd332, %rd20;
	ld.global.f64 	%fd1108, [%rd337+-8];
	sub.f64 	%fd1109, %fd1107, %fd1108;
	ld.global.f64 	%fd1110, [%rd334+-16];
	sub.f64 	%fd1111, %fd1109, %fd1110;
	add.s64 	%rd338, %rd306, %rd33;
	ld.global.f64 	%fd1112, [%rd338+-8];
	sub.f64 	%fd1113, %fd1111, %fd1112;
	ld.global.f64 	%fd1114, [%rd336+-16];
	sub.f64 	%fd1115, %fd1113, %fd1114;
	fma.rn.f64 	%fd1116, %fd1115, 0d3F9C71C71C71C71C, %fd1100;
	mul.f64 	%fd1117, %fd5, %fd1116;
	mul.f64 	%fd1118, %fd1117, %fd1080;
	ld.global.f64 	%fd1119, [%rd37];
	add.s64 	%rd339, %rd306, %rd38;
	ld.global.f64 	%fd1120, [%rd339];
	add.s64 	%rd340, %rd306, %rd40;
	ld.global.f64 	%fd1121, [%rd340];
	sub.f64 	%fd1122, %fd1120, %fd1121;
	add.s64 	%rd341, %rd339, %rd20;
	ld.global.f64 	%fd1123, [%rd341];
	add.s64 	%rd342, %rd306, %rd43;
	ld.global.f64 	%fd1124, [%rd342];
	add.f64 	%fd1125, %fd1123, %fd1124;
	ld.global.f64 	%fd1126, [%rd339+8];
	add.f64 	%fd1127, %fd1125, %fd1126;
	ld.global.f64 	%fd1128, [%rd339+-8];
	add.f64 	%fd1129, %fd1127, %fd1128;
	add.s64 	%rd343, %rd340, %rd20;
	ld.global.f64 	%fd1130, [%rd343];
	sub.f64 	%fd1131, %fd1129, %fd1130;
	add.s64 	%rd344, %rd306, %rd46;
	ld.global.f64 	%fd1132, [%rd344];
	sub.f64 	%fd1133, %fd1131, %fd1132;
	ld.global.f64 	%fd1134, [%rd340+8];
	sub.f64 	%fd1135, %fd1133, %fd1134;
	ld.global.f64 	%fd1136, [%rd340+-8];
	sub.f64 	%fd1137, %fd1135, %fd1136;
	mul.f64 	%fd1138, %fd1137, 0d3FBC71C71C71C71C;
	fma.rn.f64 	%fd1139, %fd1122, 0d3FDC71C71C71C71C, %fd1138;
	ld.global.f64 	%fd1140, [%rd341+8];
	ld.global.f64 	%fd1141, [%rd341+-8];
	add.f64 	%fd1142, %fd1140, %fd1141;
	ld.global.f64 	%fd1143, [%rd342+8];
	add.f64 	%fd1144, %fd1142, %fd1143;
	ld.global.f64 	%fd1145, [%rd342+-8];
	add.f64 	%fd1146, %fd1144, %fd1145;
	ld.global.f64 	%fd1147, [%rd343+8];
	sub.f64 	%fd1148, %fd1146, %fd1147;
	ld.global.f64 	%fd1149, [%rd343+-8];
	sub.f64 	%fd1150, %fd1148, %fd1149;
	ld.global.f64 	%fd1151, [%rd344+8];
	sub.f64 	%fd1152, %fd1150, %fd1151;
	ld.global.f64 	%fd1153, [%rd344+-8];
	sub.f64 	%fd1154, %fd1152, %fd1153;
	fma.rn.f64 	%fd1155, %fd1154, 0d3F9C71C71C71C71C, %fd1139;
	mul.f64 	%fd1156, %fd5, %fd1155;
	mul.f64 	%fd1157, %fd1119, %fd1156;
	sub.f64 	%fd1158, %fd1118, %fd1157;
	ld.global.f64 	%fd1159, [%rd51];
	add.s64 	%rd345, %rd306, %rd52;
	ld.global.f64 	%fd1160, [%rd345];
	add.s64 	%rd346, %rd306, %rd54;
	ld.global.f64 	%fd1161, [%rd346];
	sub.f64 	%fd1162, %fd1160, %fd1161;
	ld.global.f64 	%fd1163, [%rd345+8];
	ld.global.f64 	%fd1164, [%rd345+-8];
	add.f64 	%fd1165, %fd1163, %fd1164;
	add.s64 	%rd347, %rd345, %rd24;
	ld.global.f64 	%fd1166, [%rd347];
	add.f64 	%fd1167, %fd1165, %fd1166;
	add.s64 	%rd348, %rd306, %rd57;
	ld.global.f64 	%fd1168, [%rd348];
	add.f64 	%fd1169, %fd1167, %fd1168;
	ld.global.f64 	%fd1170, [%rd346+8];
	sub.f64 	%fd1171, %fd1169, %fd1170;
	ld.global.f64 	%fd1172, [%rd346+-8];
	sub.f64 	%fd1173, %fd1171, %fd1172;
	add.s64 	%rd349, %rd346, %rd24;
	ld.global.f64 	%fd1174, [%rd349];
	sub.f64 	%fd1175, %fd1173, %fd1174;
	sub.f64 	%fd1176, %fd1175, %fd1132;
	mul.f64 	%fd1177, %fd1176, 0d3FBC71C71C71C71C;
	fma.rn.f64 	%fd1178, %fd1162, 0d3FDC71C71C71C71C, %fd1177;
	ld.global.f64 	%fd1179, [%rd347+8];
	ld.global.f64 	%fd1180, [%rd348+8];
	add.f64 	%fd1181, %fd1179, %fd1180;
	ld.global.f64 	%fd1182, [%rd347+-8];
	add.f64 	%fd1183, %fd1181, %fd1182;
	ld.global.f64 	%fd1184, [%rd348+-8];
	add.f64 	%fd1185, %fd1183, %fd1184;
	ld.global.f64 	%fd1186, [%rd349+8];
	sub.f64 	%fd1187, %fd1185, %fd1186;
	sub.f64 	%fd1188, %fd1187, %fd1151;
	ld.global.f64 	%fd1189, [%rd349+-8];
	sub.f64 	%fd1190, %fd1188, %fd1189;
	sub.f64 	%fd1191, %fd1190, %fd1153;
	fma.rn.f64 	%fd1192, %fd1191, 0d3F9C71C71C71C71C, %fd1178;
	mul.f64 	%fd1193, %fd5, %fd1192;
	mul.f64 	%fd1194, %fd1159, %fd1193;
	sub.f64 	%fd1195, %fd1158, %fd1194;
	ld.global.f64 	%fd1196, [%rd280];
	mul.f64 	%fd1197, %fd1002, %fd1196;
	ld.global.f64 	%fd1198, [%rd307];
	mul.f64 	%fd1199, %fd1197, %fd1198;
	sub.f64 	%fd1200, %fd1195, %fd1199;
	ld.global.f64 	%fd1201, [%rd284];
	mul.f64 	%fd1202, %fd1008, %fd1201;
	mul.f64 	%fd1203, %fd1202, %fd1198;
	sub.f64 	%fd1204, %fd1200, %fd1203;
	ld.param.u64 	%rd350, [%rd2+168];
	cvta.to.global.u64 	%rd351, %rd350;
	add.s64 	%rd352, %rd351, %rd43;
	ld.global.f64 	%fd1205, [%rd352+8];
	add.s64 	%rd353, %rd351, %rd29;
	ld.global.f64 	%fd1206, [%rd353];
	add.f64 	%fd1207, %fd1205, %fd1206;
	ld.global.f64 	%fd1208, [%rd352+-8];
	add.f64 	%fd1209, %fd1207, %fd1208;
	add.s64 	%rd354, %rd353, -16;
	ld.global.f64 	%fd1210, [%rd353+-16];
	add.f64 	%fd1211, %fd1209, %fd1210;
	add.s64 	%rd355, %rd351, %rd290;
	ld.global.f64 	%fd1212, [%rd355+8];
	add.f64 	%fd1213, %fd1211, %fd1212;
	add.s64 	%rd356, %rd351, %rd292;
	ld.global.f64 	%fd1214, [%rd356];
	add.f64 	%fd1215, %fd1213, %fd1214;
	ld.global.f64 	%fd1216, [%rd355+-8];
	add.f64 	%fd1217, %fd1215, %fd1216;
	ld.global.f64 	%fd1218, [%rd356+-16];
	add.f64 	%fd1219, %fd1217, %fd1218;
	add.s64 	%rd357, %rd351, %rd54;
	ld.global.f64 	%fd1220, [%rd357];
	add.s64 	%rd358, %rd351, %rd52;
	ld.global.f64 	%fd1221, [%rd358];
	add.f64 	%fd1222, %fd1220, %fd1221;
	add.s64 	%rd359, %rd357, %rd20;
	ld.global.f64 	%fd1223, [%rd359+-8];
	add.f64 	%fd1224, %fd1222, %fd1223;
	ld.global.f64 	%fd1225, [%rd359+8];
	add.f64 	%fd1226, %fd1224, %fd1225;
	add.s64 	%rd360, %rd354, %rd61;
	ld.global.f64 	%fd1227, [%rd360];
	add.f64 	%fd1228, %fd1226, %fd1227;
	add.s64 	%rd361, %rd359, %rd24;
	ld.global.f64 	%fd1229, [%rd361];
	add.f64 	%fd1230, %fd1228, %fd1229;
	mul.f64 	%fd1231, %fd135, %fd1230;
	fma.rn.f64 	%fd1232, %fd124, %fd1219, %fd1231;
	ld.global.f64 	%fd1233, [%rd359];
	mul.f64 	%fd1234, %fd1233, %fd148;
	sub.f64 	%fd1235, %fd1232, %fd1234;
	fma.rn.f64 	%fd1236, %fd1013, %fd1235, %fd1204;
	ld.param.u64 	%rd362, [%rd2+360];
	cvta.to.global.u64 	%rd363, %rd362;
	add.s64 	%rd364, %rd363, %rd6;
	ld.global.f64 	%fd1237, [%rd364];
	add.f64 	%fd1238, %fd1237, %fd1236;
	mul.f64 	%fd1239, %fd1048, %fd1196;
	ld.param.u64 	%rd365, [%rd2+336];
	cvta.to.global.u64 	%rd366, %rd365;
	add.s64 	%rd367, %rd366, %rd6;
	ld.global.f64 	%fd1240, [%rd367];
	fma.rn.f64 	%fd1241, %fd1239, %fd1240, %fd1238;
	ld.global.f64 	%fd1242, [%rd281];
	mul.f64 	%fd1243, %fd1198, %fd1156;
	fma.rn.f64 	%fd1244, %fd1242, %fd1117, %fd1243;
	ld.global.f64 	%fd1245, [%rd310];
	fma.rn.f64 	%fd1246, %fd1245, %fd1193, %fd1244;
	mul.f64 	%fd1247, %fd1052, %fd1246;
	sub.f64 	%fd1248, %fd1241, %fd1247;
	ld.global.f64 	%fd1249, [%rd313];
	mul.f64 	%fd1250, %fd1242, %fd1198;
	mul.f64 	%fd1251, %fd1198, %fd1198;
	mul.f64 	%fd1252, %fd1198, %fd1251;
	fma.rn.f64 	%fd1253, %fd1250, %fd1242, %fd1252;
	mul.f64 	%fd1254, %fd1198, %fd1245;
	fma.rn.f64 	%fd1255, %fd1245, %fd1254, %fd1253;
	sqrt.rn.f64 	%fd1256, %fd1201;
	ld.global.f64 	%fd1257, [%rd319];
	ld.param.u64 	%rd368, [%rd2+408];
	cvta.to.global.u64 	%rd369, %rd368;
	add.s64 	%rd370, %rd369, %rd6;
	ld.global.f64 	%fd1258, [%rd370];
	mul.f64 	%fd1259, %fd1258, %fd1198;
	fma.rn.f64 	%fd1260, %fd1257, %fd1242, %fd1259;
	ld.param.u64 	%rd371, [%rd2+416];
	cvta.to.global.u64 	%rd372, %rd371;
	add.s64 	%rd373, %rd372, %rd6;
	ld.global.f64 	%fd1261, [%rd373];
	fma.rn.f64 	%fd1262, %fd1261, %fd1245, %fd1260;
	mul.f64 	%fd1263, %fd1256, %fd1262;
	fma.rn.f64 	%fd1264, %fd1249, %fd1255, %fd1263;
	mul.f64 	%fd1265, %fd1060, %fd1264;
	sub.f64 	%fd1266, %fd1248, %fd1265;
	ld.param.u64 	%rd374, [%rd2+144];
	cvta.to.global.u64 	%rd375, %rd374;
	add.s64 	%rd376, %rd375, %rd6;
	st.global.f64 	[%rd376], %fd1266;
	ld.global.f64 	%fd1267, [%rd7];
	neg.f64 	%fd1268, %fd1267;
	add.s64 	%rd377, %rd309, %rd9;
	ld.global.f64 	%fd1269, [%rd377+8];
	ld.global.f64 	%fd1270, [%rd377+-8];
	sub.f64 	%fd1271, %fd1269, %fd1270;
	add.s64 	%rd378, %rd377, %rd61;
	ld.global.f64 	%fd1272, [%rd378];
	add.s64 	%rd379, %rd309, %rd13;
	ld.global.f64 	%fd1273, [%rd379];
	add.f64 	%fd1274, %fd1272, %fd1273;
	add.s64 	%rd380, %rd309, %rd15;
	ld.global.f64 	%fd1275, [%rd380];
	add.f64 	%fd1276, %fd1274, %fd1275;
	add.s64 	%rd381, %rd309, %rd17;
	ld.global.f64 	%fd1277, [%rd381];
	add.f64 	%fd1278, %fd1276, %fd1277;
	add.s64 	%rd382, %rd377, %rd20;
	ld.global.f64 	%fd1279, [%rd382+-8];
	sub.f64 	%fd1280, %fd1278, %fd1279;
	ld.global.f64 	%fd1281, [%rd379+-16];
	sub.f64 	%fd1282, %fd1280, %fd1281;
	add.s64 	%rd383, %rd377, %rd24;
	ld.global.f64 	%fd1283, [%rd383+-8];
	sub.f64 	%fd1284, %fd1282, %fd1283;
	ld.global.f64 	%fd1285, [%rd381+-16];
	sub.f64 	%fd1286, %fd1284, %fd1285;
	mul.f64 	%fd1287, %fd1286, 0d3FBC71C71C71C71C;
	fma.rn.f64 	%fd1288, %fd1271, 0d3FDC71C71C71C71C, %fd1287;
	add.s64 	%rd384, %rd380, %rd20;
	ld.global.f64 	%fd1289, [%rd384];
	add.s64 	%rd385, %rd381, %rd20;
	ld.global.f64 	%fd1290, [%rd385];
	add.f64 	%fd1291, %fd1289, %fd1290;
	add.s64 	%rd386, %rd379, %rd24;
	ld.global.f64 	%fd1292, [%rd386];
	add.f64 	%fd1293, %fd1291, %fd1292;
	add.s64 	%rd387, %rd309, %rd29;
	ld.global.f64 	%fd1294, [%rd387];
	add.f64 	%fd1295, %fd1293, %fd1294;
	add.s64 	%rd388, %rd383, %rd20;
	ld.global.f64 	%fd1296, [%rd388+-8];
	sub.f64 	%fd1297, %fd1295, %fd1296;
	ld.global.f64 	%fd1298, [%rd385+-16];
	sub.f64 	%fd1299, %fd1297, %fd1298;
	add.s64 	%rd389, %rd309, %rd33;
	ld.global.f64 	%fd1300, [%rd389+-8];
	sub.f64 	%fd1301, %fd1299, %fd1300;
	ld.global.f64 	%fd1302, [%rd387+-16];
	sub.f64 	%fd1303, %fd1301, %fd1302;
	fma.rn.f64 	%fd1304, %fd1303, 0d3F9C71C71C71C71C, %fd1288;
	mul.f64 	%fd1305, %fd5, %fd1304;
	mul.f64 	%fd1306, %fd1305, %fd1268;
	ld.global.f64 	%fd1307, [%rd37];
	add.s64 	%rd390, %rd309, %rd38;
	ld.global.f64 	%fd1308, [%rd390];
	add.s64 	%rd391, %rd309, %rd40;
	ld.global.f64 	%fd1309, [%rd391];
	sub.f64 	%fd1310, %fd1308, %fd1309;
	add.s64 	%rd392, %rd390, %rd20;
	ld.global.f64 	%fd1311, [%rd392];
	add.s64 	%rd393, %rd309, %rd43;
	ld.global.f64 	%fd1312, [%rd393];
	add.f64 	%fd1313, %fd1311, %fd1312;
	ld.global.f64 	%fd1314, [%rd390+8];
	add.f64 	%fd1315, %fd1313, %fd1314;
	ld.global.f64 	%fd1316, [%rd390+-8];
	add.f64 	%fd1317, %fd1315, %fd1316;
	add.s64 	%rd394, %rd391, %rd20;
	ld.global.f64 	%fd1318, [%rd394];
	sub.f64 	%fd1319, %fd1317, %fd1318;
	add.s64 	%rd395, %rd309, %rd46;
	ld.global.f64 	%fd1320, [%rd395];
	sub.f64 	%fd1321, %fd1319, %fd1320;
	ld.global.f64 	%fd1322, [%rd391+8];
	sub.f64 	%fd1323, %fd1321, %fd1322;
	ld.global.f64 	%fd1324, [%rd391+-8];
	sub.f64 	%fd1325, %fd1323, %fd1324;
	mul.f64 	%fd1326, %fd1325, 0d3FBC71C71C71C71C;
	fma.rn.f64 	%fd1327, %fd1310, 0d3FDC71C71C71C71C, %fd1326;
	ld.global.f64 	%fd1328, [%rd392+8];
	ld.global.f64 	%fd1329, [%rd392+-8];
	add.f64 	%fd1330, %fd1328, %fd1329;
	ld.global.f64 	%fd1331, [%rd393+8];
	add.f64 	%fd1332, %fd1330, %fd1331;
	ld.global.f64 	%fd1333, [%rd393+-8];
	add.f64 	%fd1334, %fd1332, %fd1333;
	ld.global.f64 	%fd1335, [%rd394+8];
	sub.f64 	%fd1336, %fd1334, %fd1335;
	ld.global.f64 	%fd1337, [%rd394+-8];
	sub.f64 	%fd1338, %fd1336, %fd1337;
	ld.global.f64 	%fd1339, [%rd395+8];
	sub.f64 	%fd1340, %fd1338, %fd1339;
	ld.global.f64 	%fd1341, [%rd395+-8];
	sub.f64 	%fd1342, %fd1340, %fd1341;
	fma.rn.f64 	%fd1343, %fd1342, 0d3F9C71C71C71C71C, %fd1327;
	mul.f64 	%fd1344, %fd5, %fd1343;
	mul.f64 	%fd1345, %fd1307, %fd1344;
	sub.f64 	%fd1346, %fd1306, %fd1345;
	ld.global.f64 	%fd1347, [%rd51];
	add.s64 	%rd396, %rd309, %rd52;
	ld.global.f64 	%fd1348, [%rd396];
	add.s64 	%rd397, %rd309, %rd54;
	ld.global.f64 	%fd1349, [%rd397];
	sub.f64 	%fd1350, %fd1348, %fd1349;
	ld.global.f64 	%fd1351, [%rd396+8];
	ld.global.f64 	%fd1352, [%rd396+-8];
	add.f64 	%fd1353, %fd1351, %fd1352;
	add.s64 	%rd398, %rd396, %rd24;
	ld.global.f64 	%fd1354, [%rd398];
	add.f64 	%fd1355, %fd1353, %fd1354;
	add.s64 	%rd399, %rd309, %rd57;
	ld.global.f64 	%fd1356, [%rd399];
	add.f64 	%fd1357, %fd1355, %fd1356;
	ld.global.f64 	%fd1358, [%rd397+8];
	sub.f64 	%fd1359, %fd1357, %fd1358;
	ld.global.f64 	%fd1360, [%rd397+-8];
	sub.f64 	%fd1361, %fd1359, %fd1360;
	add.s64 	%rd400, %rd397, %rd24;
	ld.global.f64 	%fd1362, [%rd400];
	sub.f64 	%fd1363, %fd1361, %fd1362;
	sub.f64 	%fd1364, %fd1363, %fd1320;
	mul.f64 	%fd1365, %fd1364, 0d3FBC71C71C71C71C;
	fma.rn.f64 	%fd1366, %fd1350, 0d3FDC71C71C71C71C, %fd1365;
	ld.global.f64 	%fd1367, [%rd398+8];
	ld.global.f64 	%fd1368, [%rd399+8];
	add.f64 	%fd1369, %fd1367, %fd1368;
	ld.global.f64 	%fd1370, [%rd398+-8];
	add.f64 	%fd1371, %fd1369, %fd1370;
	ld.global.f64 	%fd1372, [%rd399+-8];
	add.f64 	%fd1373, %fd1371, %fd1372;
	ld.global.f64 	%fd1374, [%rd400+8];
	sub.f64 	%fd1375, %fd1373, %fd1374;
	sub.f64 	%fd1376, %fd1375, %fd1339;
	ld.global.f64 	%fd1377, [%rd400+-8];
	sub.f64 	%fd1378, %fd1376, %fd1377;
	sub.f64 	%fd1379, %fd1378, %fd1341;
	fma.rn.f64 	%fd1380, %fd1379, 0d3F9C71C71C71C71C, %fd1366;
	mul.f64 	%fd1381, %fd5, %fd1380;
	mul.f64 	%fd1382, %fd1347, %fd1381;
	sub.f64 	%fd1383, %fd1346, %fd1382;
	ld.global.f64 	%fd1384, [%rd280];
	mul.f64 	%fd1385, %fd1002, %fd1384;
	ld.global.f64 	%fd1386, [%rd310];
	mul.f64 	%fd1387, %fd1385, %fd1386;
	sub.f64 	%fd1388, %fd1383, %fd1387;
	ld.global.f64 	%fd1389, [%rd284];
	mul.f64 	%fd1390, %fd1008, %fd1389;
	mul.f64 	%fd1391, %fd1390, %fd1386;
	sub.f64 	%fd1392, %fd1388, %fd1391;
	ld.param.u64 	%rd401, [%rd2+176];
	cvta.to.global.u64 	%rd402, %rd401;
	add.s64 	%rd403, %rd402, %rd43;
	ld.global.f64 	%fd1393, [%rd403+8];
	add.s64 	%rd404, %rd402, %rd29;
	ld.global.f64 	%fd1394, [%rd404];
	add.f64 	%fd1395, %fd1393, %fd1394;
	ld.global.f64 	%fd1396, [%rd403+-8];
	add.f64 	%fd1397, %fd1395, %fd1396;
	add.s64 	%rd405, %rd404, -16;
	ld.global.f64 	%fd1398, [%rd404+-16];
	add.f64 	%fd1399, %fd1397, %fd1398;
	add.s64 	%rd406, %rd402, %rd290;
	ld.global.f64 	%fd1400, [%rd406+8];
	add.f64 	%fd1401, %fd1399, %fd1400;
	add.s64 	%rd407, %rd402, %rd292;
	ld.global.f64 	%fd1402, [%rd407];
	add.f64 	%fd1403, %fd1401, %fd1402;
	ld.global.f64 	%fd1404, [%rd406+-8];
	add.f64 	%fd1405, %fd1403, %fd1404;
	ld.global.f64 	%fd1406, [%rd407+-16];
	add.f64 	%fd1407, %fd1405, %fd1406;
	add.s64 	%rd408, %rd402, %rd54;
	ld.global.f64 	%fd1408, [%rd408];
	add.s64 	%rd409, %rd402, %rd52;
	ld.global.f64 	%fd1409, [%rd409];
	add.f64 	%fd1410, %fd1408, %fd1409;
	add.s64 	%rd410, %rd408, %rd20;
	ld.global.f64 	%fd1411, [%rd410+-8];
	add.f64 	%fd1412, %fd1410, %fd1411;
	ld.global.f64 	%fd1413, [%rd410+8];
	add.f64 	%fd1414, %fd1412, %fd1413;
	add.s64 	%rd411, %rd405, %rd61;
	ld.global.f64 	%fd1415, [%rd411];
	add.f64 	%fd1416, %fd1414, %fd1415;
	add.s64 	%rd412, %rd410, %rd24;
	ld.global.f64 	%fd1417, [%rd412];
	add.f64 	%fd1418, %fd1416, %fd1417;
	mul.f64 	%fd1419, %fd135, %fd1418;
	fma.rn.f64 	%fd1420, %fd124, %fd1407, %fd1419;
	ld.global.f64 	%fd1421, [%rd410];
	mul.f64 	%fd1422, %fd1421, %fd148;
	sub.f64 	%fd1423, %fd1420, %fd1422;
	fma.rn.f64 	%fd1424, %fd1013, %fd1423, %fd1392;
	ld.param.u64 	%rd413, [%rd2+368];
	cvta.to.global.u64 	%rd414, %rd413;
	add.s64 	%rd415, %rd414, %rd6;
	ld.global.f64 	%fd1425, [%rd415];
	add.f64 	%fd1426, %fd1425, %fd1424;
	mul.f64 	%fd1427, %fd1048, %fd1384;
	ld.param.u64 	%rd416, [%rd2+344];
	cvta.to.global.u64 	%rd417, %rd416;
	add.s64 	%rd418, %rd417, %rd6;
	ld.global.f64 	%fd1428, [%rd418];
	fma.rn.f64 	%fd1429, %fd1427, %fd1428, %fd1426;
	ld.global.f64 	%fd1430, [%rd281];
	ld.global.f64 	%fd1431, [%rd307];
	mul.f64 	%fd1432, %fd1431, %fd1344;
	fma.rn.f64 	%fd1433, %fd1430, %fd1305, %fd1432;
	fma.rn.f64 	%fd1434, %fd1386, %fd1381, %fd1433;
	mul.f64 	%fd1435, %fd1052, %fd1434;
	sub.f64 	%fd1436, %fd1429, %fd1435;
	ld.global.f64 	%fd1437, [%rd313];
	mul.f64 	%fd1438, %fd1430, %fd1386;
	mul.f64 	%fd1439, %fd1431, %fd1386;
	mul.f64 	%fd1440, %fd1439, %fd1431;
	fma.rn.f64 	%fd1441, %fd1438, %fd1430, %fd1440;
	mul.f64 	%fd1442, %fd1386, %fd1386;
	fma.rn.f64 	%fd1443, %fd1386, %fd1442, %fd1441;
	sqrt.rn.f64 	%fd1444, %fd1389;
	ld.global.f64 	%fd1445, [%rd322];
	ld.global.f64 	%fd1446, [%rd373];
	mul.f64 	%fd1447, %fd1446, %fd1431;
	fma.rn.f64 	%fd1448, %fd1445, %fd1430, %fd1447;
	ld.param.u64 	%rd419, [%rd2+424];
	cvta.to.global.u64 	%rd420, %rd419;
	add.s64 	%rd421, %rd420, %rd6;
	ld.global.f64 	%fd1449, [%rd421];
	fma.rn.f64 	%fd1450, %fd1449, %fd1386, %fd1448;
	mul.f64 	%fd1451, %fd1444, %fd1450;
	fma.rn.f64 	%fd1452, %fd1437, %fd1443, %fd1451;
	mul.f64 	%fd1453, %fd1060, %fd1452;
	sub.f64 	%fd1454, %fd1436, %fd1453;
	ld.param.u64 	%rd422, [%rd2+152];
	cvta.to.global.u64 	%rd423, %rd422;
	add.s64 	%rd424, %rd423, %rd6;
	st.global.f64 	[%rd424], %fd1454;
	ld.global.f64 	%fd1455, [%rd7];
	neg.f64 	%fd1456, %fd1455;
	shl.b32 	%r55, %r21, 1;
	add.s32 	%r56, %r55, %r30;
	add.s32 	%r57, %r31, %r55;
	add.s32 	%r58, %r21, %r15;
	mul.lo.s32 	%r59, %r57, %r58;
	add.s32 	%r60, %r21, %r17;
	add.s32 	%r61, %r21, %r19;
	mad.lo.s32 	%r62, %r56, %r60, %r61;
	mad.lo.s32 	%r63, %r59, %r56, %r62;
	mul.lo.s32 	%r64, %r57, %r56;
	cvt.s64.s32 	%rd425, %r63;
	mul.wide.s32 	%rd426, %r63, 8;
	add.s64 	%rd427, %rd69, %rd426;
	ld.global.f64 	%fd1457, [%rd427+8];
	ld.global.f64 	%fd1458, [%rd427+-8];
	sub.f64 	%fd1459, %fd1457, %fd1458;
	cvt.s64.s32 	%rd428, %r64;
	mul.wide.s32 	%rd429, %r64, 8;
	add.s64 	%rd430, %rd427, %rd429;
	ld.global.f64 	%fd1460, [%rd430+8];
	sub.s64 	%rd431, %rd425, %rd428;
	shl.b64 	%rd432, %rd431, 3;
	add.s64 	%rd433, %rd69, %rd432;
	ld.global.f64 	%fd1461, [%rd433+8];
	add.f64 	%fd1462, %fd1460, %fd1461;
	cvt.s64.s32 	%rd434, %r56;
	mul.wide.s32 	%rd435, %r56, 8;
	add.s64 	%rd436, %rd427, %rd435;
	ld.global.f64 	%fd1463, [%rd436+8];
	add.f64 	%fd1464, %fd1462, %fd1463;
	sub.s64 	%rd437, %rd425, %rd434;
	shl.b64 	%rd438, %rd437, 3;
	add.s64 	%rd439, %rd69, %rd438;
	ld.global.f64 	%fd1465, [%rd439+8];
	add.f64 	%fd1466, %fd1464, %fd1465;
	ld.global.f64 	%fd1467, [%rd430+-8];
	sub.f64 	%fd1468, %fd1466, %fd1467;
	not.b32 	%r65, %r64;
	add.s32 	%r66, %r63, %r65;
	mul.wide.s32 	%rd440, %r66, 8;
	add.s64 	%rd441, %rd69, %rd440;
	ld.global.f64 	%fd1469, [%rd441];
	sub.f64 	%fd1470, %fd1468, %fd1469;
	ld.global.f64 	%fd1471, [%rd436+-8];
	sub.f64 	%fd1472, %fd1470, %fd1471;
	not.b32 	%r67, %r56;
	add.s32 	%r68, %r63, %r67;
	xor.b64  	%rd442, %rd435, -8;
	add.s64 	%rd443, %rd427, %rd442;
	ld.global.f64 	%fd1473, [%rd443];
	sub.f64 	%fd1474, %fd1472, %fd1473;
	mul.f64 	%fd1475, %fd1474, 0d3FBC71C71C71C71C;
	fma.rn.f64 	%fd1476, %fd1459, 0d3FDC71C71C71C71C, %fd1475;
	add.s64 	%rd444, %rd436, %rd429;
	ld.global.f64 	%fd1477, [%rd444+8];
	add.s64 	%rd445, %rd439, %rd429;
	ld.global.f64 	%fd1478, [%rd445+8];
	add.f64 	%fd1479, %fd1477, %fd1478;
	add.s64 	%rd446, %rd433, %rd435;
	ld.global.f64 	%fd1480, [%rd446+8];
	add.f64 	%fd1481, %fd1479, %fd1480;
	add.s32 	%r69, %r64, %r56;
	sub.s32 	%r70, %r63, %r69;
	add.s32 	%r71, %r70, 1;
	mul.wide.s32 	%rd447, %r71, 8;
	add.s64 	%rd448, %rd69, %rd447;
	ld.global.f64 	%fd1482, [%rd448];
	add.f64 	%fd1483, %fd1481, %fd1482;
	ld.global.f64 	%fd1484, [%rd444+-8];
	sub.f64 	%fd1485, %fd1483, %fd1484;
	add.s32 	%r72, %r68, %r64;
	mul.wide.s32 	%rd449, %r72, 8;
	add.s64 	%rd450, %rd69, %rd449;
	ld.global.f64 	%fd1486, [%rd450];
	sub.f64 	%fd1487, %fd1485, %fd1486;
	ld.global.f64 	%fd1488, [%rd446+-8];
	sub.f64 	%fd1489, %fd1487, %fd1488;
	ld.global.f64 	%fd1490, [%rd448+-16];
	sub.f64 	%fd1491, %fd1489, %fd1490;
	fma.rn.f64 	%fd1492, %fd1491, 0d3F9C71C71C71C71C, %fd1476;
	mul.f64 	%fd1493, %fd5, %fd1492;
	mul.f64 	%fd1494, %fd1493, %fd1456;
	ld.global.f64 	%fd1495, [%rd37];
	mad.lo.s32 	%r73, %r64, %r58, %r62;
	add.s32 	%r74, %r73, %r56;
	mul.wide.s32 	%rd451, %r74, 8;
	add.s64 	%rd452, %rd69, %rd451;
	ld.global.f64 	%fd1496, [%rd452];
	sub.s32 	%r75, %r73, %r56;
	mul.wide.s32 	%rd453, %r75, 8;
	add.s64 	%rd454, %rd69, %rd453;
	ld.global.f64 	%fd1497, [%rd454];
	sub.f64 	%fd1498, %fd1496, %fd1497;
	add.s32 	%r76, %r69, %r73;
	mul.wide.s32 	%rd455, %r76, 8;
	add.s64 	%rd456, %rd69, %rd455;
	ld.global.f64 	%fd1499, [%rd456];
	sub.s32 	%r77, %r74, %r64;
	mul.wide.s32 	%rd457, %r77, 8;
	add.s64 	%rd458, %rd69, %rd457;
	ld.global.f64 	%fd1500, [%rd458];
	add.f64 	%fd1501, %fd1499, %fd1500;
	ld.global.f64 	%fd1502, [%rd452+8];
	add.f64 	%fd1503, %fd1501, %fd1502;
	ld.global.f64 	%fd1504, [%rd452+-8];
	add.f64 	%fd1505, %fd1503, %fd1504;
	add.s32 	%r78, %r75, %r64;
	mul.wide.s32 	%rd459, %r78, 8;
	add.s64 	%rd460, %rd69, %rd459;
	ld.global.f64 	%fd1506, [%rd460];
	sub.f64 	%fd1507, %fd1505, %fd1506;
	sub.s32 	%r79, %r73, %r69;
	mul.wide.s32 	%rd461, %r79, 8;
	add.s64 	%rd462, %rd69, %rd461;
	ld.global.f64 	%fd1508, [%rd462];
	sub.f64 	%fd1509, %fd1507, %fd1508;
	ld.global.f64 	%fd1510, [%rd454+8];
	sub.f64 	%fd1511, %fd1509, %fd1510;
	ld.global.f64 	%fd1512, [%rd454+-8];
	sub.f64 	%fd1513, %fd1511, %fd1512;
	mul.f64 	%fd1514, %fd1513, 0d3FBC71C71C71C71C;
	fma.rn.f64 	%fd1515, %fd1498, 0d3FDC71C71C71C71C, %fd1514;
	ld.global.f64 	%fd1516, [%rd456+8];
	ld.global.f64 	%fd1517, [%rd456+-8];
	add.f64 	%fd1518, %fd1516, %fd1517;
	ld.global.f64 	%fd1519, [%rd458+8];
	add.f64 	%fd1520, %fd1518, %fd1519;
	ld.global.f64 	%fd1521, [%rd458+-8];
	add.f64 	%fd1522, %fd1520, %fd1521;
	ld.global.f64 	%fd1523, [%rd460+8];
	sub.f64 	%fd1524, %fd1522, %fd1523;
	ld.global.f64 	%fd1525, [%rd460+-8];
	sub.f64 	%fd1526, %fd1524, %fd1525;
	add.s32 	%r80, %r79, 1;
	ld.global.f64 	%fd1527, [%rd462+8];
	sub.f64 	%fd1528, %fd1526, %fd1527;
	ld.global.f64 	%fd1529, [%rd462+-8];
	sub.f64 	%fd1530, %fd1528, %fd1529;
	fma.rn.f64 	%fd1531, %fd1530, 0d3F9C71C71C71C71C, %fd1515;
	mul.f64 	%fd1532, %fd5, %fd1531;
	mul.f64 	%fd1533, %fd1495, %fd1532;
	sub.f64 	%fd1534, %fd1494, %fd1533;
	ld.global.f64 	%fd1535, [%rd51];
	add.s32 	%r81, %r73, %r64;
	mul.wide.s32 	%rd463, %r81, 8;
	add.s64 	%rd464, %rd69, %rd463;
	ld.global.f64 	%fd1536, [%rd464];
	sub.s32 	%r82, %r73, %r64;
	mul.wide.s32 	%rd465, %r82, 8;
	add.s64 	%rd466, %rd69, %rd465;
	ld.global.f64 	%fd1537, [%rd466];
	sub.f64 	%fd1538, %fd1536, %fd1537;
	ld.global.f64 	%fd1539, [%rd464+8];
	ld.global.f64 	%fd1540, [%rd464+-8];
	add.f64 	%fd1541, %fd1539, %fd1540;
	add.s64 	%rd467, %rd464, %rd435;
	ld.global.f64 	%fd1542, [%rd467];
	add.f64 	%fd1543, %fd1541, %fd1542;
	sub.s32 	%r83, %r81, %r56;
	mul.wide.s32 	%rd468, %r83, 8;
	add.s64 	%rd469, %rd69, %rd468;
	ld.global.f64 	%fd1544, [%rd469];
	add.f64 	%fd1545, %fd1543, %fd1544;
	ld.global.f64 	%fd1546, [%rd466+8];
	sub.f64 	%fd1547, %fd1545, %fd1546;
	ld.global.f64 	%fd1548, [%rd466+-8];
	sub.f64 	%fd1549, %fd1547, %fd1548;
	add.s64 	%rd470, %rd466, %rd435;
	ld.global.f64 	%fd1550, [%rd470];
	sub.f64 	%fd1551, %fd1549, %fd1550;
	sub.f64 	%fd1552, %fd1551, %fd1508;
	mul.f64 	%fd1553, %fd1552, 0d3FBC71C71C71C71C;
	fma.rn.f64 	%fd1554, %fd1538, 0d3FDC71C71C71C71C, %fd1553;
	ld.global.f64 	%fd1555, [%rd467+8];
	ld.global.f64 	%fd1556, [%rd469+8];
	add.f64 	%fd1557, %fd1555, %fd1556;
	ld.global.f64 	%fd1558, [%rd467+-8];
	add.f64 	%fd1559, %fd1557, %fd1558;
	ld.global.f64 	%fd1560, [%rd469+-8];
	add.f64 	%fd1561, %fd1559, %fd1560;
	ld.global.f64 	%fd1562, [%rd470+8];
	sub.f64 	%fd1563, %fd1561, %fd1562;
	sub.f64 	%fd1564, %fd1563, %fd1527;
	ld.global.f64 	%fd1565, [%rd470+-8];
	sub.f64 	%fd1566, %fd1564, %fd1565;
	sub.f64 	%fd1567, %fd1566, %fd1529;
	fma.rn.f64 	%fd1568, %fd1567, 0d3F9C71C71C71C71C, %fd1554;
	mul.f64 	%fd1569, %fd5, %fd1568;
	mul.f64 	%fd1570, %fd1535, %fd1569;
	sub.f64 	%fd1571, %fd1534, %fd1570;
	ld.const.f64 	%fd1572, [p+200];
	add.s64 	%rd471, %rd66, %rd457;
	ld.global.f64 	%fd1573, [%rd471+8];
	mul.wide.s32 	%rd472, %r80, 8;
	add.s64 	%rd473, %rd66, %rd472;
	ld.global.f64 	%fd1574, [%rd473];
	add.f64 	%fd1575, %fd1573, %fd1574;
	ld.global.f64 	%fd1576, [%rd471+-8];
	add.f64 	%fd1577, %fd1575, %fd1576;
	ld.global.f64 	%fd1578, [%rd473+-16];
	add.f64 	%fd1579, %fd1577, %fd1578;
	add.s64 	%rd474, %rd66, %rd455;
	ld.global.f64 	%fd1580, [%rd474+8];
	add.f64 	%fd1581, %fd1579, %fd1580;
	add.s32 	%r84, %r78, 1;
	mul.wide.s32 	%rd475, %r84, 8;
	add.s64 	%rd476, %rd66, %rd475;
	ld.global.f64 	%fd1582, [%rd476];
	add.f64 	%fd1583, %fd1581, %fd1582;
	ld.global.f64 	%fd1584, [%rd474+-8];
	add.f64 	%fd1585, %fd1583, %fd1584;
	ld.global.f64 	%fd1586, [%rd476+-16];
	add.f64 	%fd1587, %fd1585, %fd1586;
	add.s64 	%rd477, %rd66, %rd465;
	ld.global.f64 	%fd1588, [%rd477];
	add.s64 	%rd478, %rd66, %rd463;
	ld.global.f64 	%fd1589, [%rd478];
	add.f64 	%fd1590, %fd1588, %fd1589;
	add.s64 	%rd479, %rd477, %rd429;
	ld.global.f64 	%fd1591, [%rd479+-8];
	add.f64 	%fd1592, %fd1590, %fd1591;
	ld.global.f64 	%fd1593, [%rd479+8];
	add.f64 	%fd1594, %fd1592, %fd1593;
	add.s64 	%rd480, %rd66, %rd453;
	ld.global.f64 	%fd1595, [%rd480];
	add.f64 	%fd1596, %fd1594, %fd1595;
	add.s64 	%rd481, %rd479, %rd435;
	ld.global.f64 	%fd1597, [%rd481];
	add.f64 	%fd1598, %fd1596, %fd1597;
	mul.f64 	%fd1599, %fd135, %fd1598;
	fma.rn.f64 	%fd1600, %fd124, %fd1587, %fd1599;
	ld.global.f64 	%fd1601, [%rd479];
	mul.f64 	%fd1602, %fd1601, %fd148;
	sub.f64 	%fd1603, %fd1600, %fd1602;
	fma.rn.f64 	%fd1604, %fd1572, %fd1603, %fd1571;
	ld.param.u64 	%rd482, [%rd2+440];
	cvta.to.global.u64 	%rd483, %rd482;
	add.s64 	%rd484, %rd483, %rd6;
	st.global.f64 	[%rd484], %fd1604;
$L__BB5_2:
	ret;

}
	// .globl	_Z9getStream6Fields7Poissonii
.visible .entry _Z9getStream6Fields7Poissonii(
	.param .align 8 .b8 _Z9getStream6Fields7Poissonii_param_0[472],
	.param .align 8 .b8 _Z9getStream6Fields7Poissonii_param_1[8],
	.param .u32 _Z9getStream6Fields7Poissonii_param_2,
	.param .u32 _Z9getStream6Fields7Poissonii_param_3
)
{
	.reg .pred 	%p<9>;
	.reg .b32 	%r<70>;
	.reg .b64 	%rd<151>;
	.reg .b64 	%fd<248>;

	ld.param.u64 	%rd4, [_Z9getStream6Fields7Poissonii_param_1];
	mov.b64 	%rd3, _Z9getStream6Fields7Poissonii_param_0;
	ld.param.u32 	%r8, [_Z9getStream6Fields7Poissonii_param_2];
	ld.param.u32 	%r9, [_Z9getStream6Fields7Poissonii_param_3];
	mov.u64 	%rd1, %rd3;
	mov.u32 	%r10, %tid.x;
	mov.u32 	%r11, %ctaid.x;
	mov.u32 	%r12, %ctaid.y;
	mov.u32 	%r13, %ntid.x;
	ld.const.u32 	%r14, [p+44];
	shl.b32 	%r15, %r14, 1;
	add.s32 	%r16, %r15, %r13;
	mov.u32 	%r17, %nctaid.x;
	add.s32 	%r18, %r15, %r17;
	add.s32 	%r1, %r14, %r12;
	mul.lo.s32 	%r19, %r18, %r1;
	add.s32 	%r2, %r14, %r11;
	add.s32 	%r3, %r14, %r10;
	mad.lo.s32 	%r20, %r16, %r2, %r3;
	mad.lo.s32 	%r4, %r19, %r16, %r20;
	ld.const.v2.u32 	{%r5, %r6}, [p+32];
	mad.lo.s32 	%r21, %r6, %r12, %r11;
	mad.lo.s32 	%r7, %r21, %r5, %r10;
	setp.eq.s32 	%p1, %r8, 2;
	@%p1 bra 	$L__BB6_11;
	setp.eq.s32 	%p2, %r8, 1;
	@%p2 bra 	$L__BB6_8;
	setp.ne.s32 	%p3, %r8, 0;
	@%p3 bra 	$L__BB6_15;
	setp.eq.s32 	%p7, %r9, 1;
	@%p7 bra 	$L__BB6_6;
	setp.ne.s32 	%p8, %r9, 0;
	@%p8 bra 	$L__BB6_7;
	mov.u64 	%rd88, %rd3;
	ld.param.u64 	%rd89, [%rd88+24];
	cvta.to.global.u64 	%rd90, %rd89;
	ld.const.u32 	%r49, [p+44];
	shl.b32 	%r50, %r49, 1;
	add.s32 	%r51, %r50, %r5;
	add.s32 	%r52, %r6, %r50;
	mad.lo.s32 	%r53, %r51, %r2, %r3;
	mul.lo.s32 	%r54, %r52, %r51;
	mad.lo.s32 	%r55, %r54, %r1, %r53;
	ld.const.f64 	%fd132, [p+48];
	add.f64 	%fd133, %fd132, %fd132;
	rcp.rn.f64 	%fd134, %fd133;
	add.s32 	%r56, %r55, 1;
	cvt.s64.s32 	%rd91, %r55;
	mul.wide.s32 	%rd92, %r55, 8;
	add.s64 	%rd93, %rd90, %rd92;
	ld.global.f64 	%fd135, [%rd93+8];
	ld.global.f64 	%fd136, [%rd93+-8];
	sub.f64 	%fd137, %fd135, %fd136;
	add.s32 	%r57, %r56, %r54;
	mul.wide.s32 	%rd94, %r57, 8;
	add.s64 	%rd95, %rd90, %rd94;
	ld.global.f64 	%fd138, [%rd95];
	sub.s32 	%r58, %r56, %r54;
	mul.wide.s32 	%rd96, %r58, 8;
	add.s64 	%rd97, %rd90, %rd96;
	ld.global.f64 	%fd139, [%rd97];
	add.f64 	%fd140, %fd138, %fd139;
	add.s32 	%r59, %r56, %r51;
	mul.wide.s32 	%rd98, %r59, 8;
	add.s64 	%rd99, %rd90, %rd98;
	ld.global.f64 	%fd141, [%rd99];
	add.f64 	%fd142, %fd140, %fd141;
	sub.s32 	%r60, %r56, %r51;
	mul.wide.s32 	%rd100, %r60, 8;
	add.s64 	%rd101, %rd90, %rd100;
	ld.global.f64 	%fd143, [%rd101];
	add.f64 	%fd144, %fd142, %fd143;
	cvt.s64.s32 	%rd102, %r54;
	mul.wide.s32 	%rd103, %r54, 8;
	add.s64 	%rd104, %rd93, %rd103;
	ld.global.f64 	%fd145, [%rd104+-8];
	sub.f64 	%fd146, %fd144, %fd145;
	ld.global.f64 	%fd147, [%rd97+-16];
	sub.f64 	%fd148, %fd146, %fd147;
	cvt.s64.s32 	%rd105, %r51;
	add.s64 	%rd106, %rd91, %rd105;
	mul.wide.s32 	%rd107, %r51, 8;
	add.s64 	%rd108, %rd93, %rd107;
	ld.global.f64 	%fd149, [%rd108+-8];
	sub.f64 	%fd150, %fd148, %fd149;
	ld.global.f64 	%fd151, [%rd101+-16];
	sub.f64 	%fd152, %fd150, %fd151;
	mul.f64 	%fd153, %fd152, 0d3FBC71C71C71C71C;
	fma.rn.f64 	%fd154, %fd137, 0d3FDC71C71C71C71C, %fd153;
	add.s64 	%rd109, %rd99, %rd103;
	ld.global.f64 	%fd155, [%rd109];
	add.s64 	%rd110, %rd101, %rd103;
	ld.global.f64 	%fd156, [%rd110];
	add.f64 	%fd157, %fd155, %fd156;
	add.s64 	%rd111, %rd97, %rd107;
	ld.global.f64 	%fd158, [%rd111];
	add.f64 	%fd159, %fd157, %fd158;
	add.s32 	%r61, %r54, %r51;
	sub.s32 	%r62, %r56, %r61;
	mul.wide.s32 	%rd112, %r62, 8;
	add.s64 	%rd113, %rd90, %rd112;
	ld.global.f64 	%fd160, [%rd113];
	add.f64 	%fd161, %fd159, %fd160;
	add.s64 	%rd114, %rd108, %rd103;
	ld.global.f64 	%fd162, [%rd114+-8];
	sub.f64 	%fd163, %fd161, %fd162;
	ld.global.f64 	%fd164, [%rd110+-16];
	sub.f64 	%fd165, %fd163, %fd164;
	sub.s64 	%rd115, %rd106, %rd102;
	shl.b64 	%rd116, %rd115, 3;
	add.s64 	%rd117, %rd90, %rd116;
	ld.global.f64 	%fd166, [%rd117+-8];
	sub.f64 	%fd167, %fd165, %fd166;
	ld.global.f64 	%fd168, [%rd113+-16];
	sub.f64 	%fd169, %fd167, %fd168;
	fma.rn.f64 	%fd170, %fd169, 0d3F9C71C71C71C71C, %fd154;
	ld.param.u64 	%rd118, [%rd88+32];
	cvta.to.global.u64 	%rd119, %rd118;
	add.s32 	%r63, %r55, %r51;
	mul.wide.s32 	%rd120, %r63, 8;
	add.s64 	%rd121, %rd119, %rd120;
	ld.global.f64 	%fd171, [%rd121];
	sub.s32 	%r64, %r55, %r51;
	mul.wide.s32 	%rd122, %r64, 8;
	add.s64 	%rd123, %rd119, %rd122;
	ld.global.f64 	%fd172, [%rd123];
	sub.f64 	%fd173, %fd171, %fd172;
	add.s64 	%rd124, %rd121, %rd103;
	ld.global.f64 	%fd174, [%rd124];
	sub.s32 	%r65, %r63, %r54;
	mul.wide.s32 	%rd125, %r65, 8;
	add.s64 	%rd126, %rd119, %rd125;
	ld.global.f64 	%fd175, [%rd126];
	add.f64 	%fd176, %fd174, %fd175;
	ld.global.f64 	%fd177, [%rd121+8];
	add.f64 	%fd178, %fd176, %fd177;
	ld.global.f64 	%fd179, [%rd121+-8];
	add.f64 	%fd180, %fd178, %fd179;
	add.s64 	%rd127, %rd123, %rd103;
	ld.global.f64 	%fd181, [%rd127];
	sub.f64 	%fd182, %fd180, %fd181;
	sub.s32 	%r66, %r55, %r61;
	mul.wide.s32 	%rd128, %r66, 8;
	add.s64 	%rd129, %rd119, %rd128;
	ld.global.f64 	%fd183, [%rd129];
	sub.f64 	%fd184, %fd182, %fd183;
	ld.global.f64 	%fd185, [%rd123+8];
	sub.f64 	%fd186, %fd184, %fd185;
	ld.global.f64 	%fd187, [%rd123+-8];
	sub.f64 	%fd188, %fd186, %fd187;
	mul.f64 	%fd189, %fd188, 0d3FBC71C71C71C71C;
	fma.rn.f64 	%fd190, %fd173, 0d3FDC71C71C71C71C, %fd189;
	ld.global.f64 	%fd191, [%rd124+8];
	ld.global.f64 	%fd192, [%rd124+-8];
	add.f64 	%fd193, %fd191, %fd192;
	ld.global.f64 	%fd194, [%rd126+8];
	add.f64 	%fd195, %fd193, %fd194;
	ld.global.f64 	%fd196, [%rd126+-8];
	add.f64 	%fd197, %fd195, %fd196;
	ld.global.f64 	%fd198, [%rd127+8];
	sub.f64 	%fd199, %fd197, %fd198;
	ld.global.f64 	%fd200, [%rd127+-8];
	sub.f64 	%fd201, %fd199, %fd200;
	ld.global.f64 	%fd202, [%rd129+8];
	sub.f64 	%fd203, %fd201, %fd202;
	ld.global.f64 	%fd204, [%rd129+-8];
	sub.f64 	%fd205, %fd203, %fd204;
	fma.rn.f64 	%fd206, %fd205, 0d3F9C71C71C71C71C, %fd190;
	mul.f64 	%fd207, %fd134, %fd206;
	fma.rn.f64 	%fd208, %fd134, %fd170, %fd207;
	ld.param.u64 	%rd130, [%rd88+40];
	cvta.to.global.u64 	%rd131, %rd130;
	add.s32 	%r67, %r55, %r54;
	mul.wide.s32 	%rd132, %r67, 8;
	add.s64 	%rd133, %rd131, %rd132;
	ld.global.f64 	%fd209, [%rd133];
	sub.s32 	%r68, %r55, %r54;
	mul.wide.s32 	%rd134, %r68, 8;
	add.s64 	%rd135, %rd131, %rd134;
	ld.global.f64 	%fd210, [%rd135];
	sub.f64 	%fd211, %fd209, %fd210;
	ld.global.f64 	%fd212, [%rd133+8];
	ld.global.f64 	%fd213, [%rd133+-8];
	add.f64 	%fd214, %fd212, %fd213;
	add.s64 	%rd136, %rd133, %rd107;
	ld.global.f64 	%fd215, [%rd136];
	add.f64 	%fd216, %fd214, %fd215;
	sub.s32 	%r69, %r67, %r51;
	mul.wide.s32 	%rd137, %r69, 8;
	add.s64 	%rd138, %rd131, %rd137;
	ld.global.f64 	%fd217, [%rd138];
	add.f64 	%fd218, %fd216, %fd217;
	ld.global.f64 	%fd219, [%rd135+8];
	sub.f64 	%fd220, %fd218, %fd219;
	ld.global.f64 	%fd221, [%rd135+-8];
	sub.f64 	%fd222, %fd220, %fd221;
	add.s64 	%rd139, %rd135, %rd107;
	ld.global.f64 	%fd223, [%rd139];
	sub.f64 	%fd224, %fd222, %fd223;
	add.s64 	%rd140, %rd131, %rd128;
	ld.global.f64 	%fd225, [%rd140];
	sub.f64 	%fd226, %fd224, %fd225;
	mul.f64 	%fd227, %fd226, 0d3FBC71C71C71C71C;
	fma.rn.f64 	%fd228, %fd211, 0d3FDC71C71C71C71C, %fd227;
	ld.global.f64 	%fd229, [%rd136+8];
	ld.global.f64 	%fd230, [%rd138+8];
	add.f64 	%fd231, %fd229, %fd230;
	ld.global.f64 	%fd232, [%rd136+-8];
	add.f64 	%fd233, %fd231, %fd232;
	ld.global.f64 	%fd234, [%rd138+-8];
	add.f64 	%fd235, %fd233, %fd234;
	ld.global.f64 	%fd236, [%rd139+8];
	sub.f64 	%fd237, %fd235, %fd236;
	ld.global.f64 	%fd238, [%rd140+8];
	sub.f64 	%fd239, %fd237, %fd238;
	ld.global.f64 	%fd240, [%rd139+-8];
	sub.f64 	%fd241, %fd239, %fd240;
	ld.global.f64 	%fd242, [%rd140+-8];
	sub.f64 	%fd243, %fd241, %fd242;
	fma.rn.f64 	%fd244, %fd243, 0d3F9C71C71C71C71C, %fd228;
	fma.rn.f64 	%fd245, %fd134, %fd244, %fd208;
	ld.const.f64 	%fd246, [p+56];
	div.rn.f64 	%fd247, %fd245, %fd246;
	ld.param.u64 	%rd141, [%rd88+464];
	cvta.to.global.u64 	%rd142, %rd141;
	mul.wide.s32 	%rd143, %r7, 16;
	add.s64 	%rd144, %rd142, %rd143;
	st.global.f64 	[%rd144], %fd247;
	bra.uni 	$L__BB6_7;
$L__BB6_6:
	mov.u64 	%rd31, %rd3;
	ld.param.u64 	%rd32, [%rd31+112];
	cvta.to.global.u64 	%rd33, %rd32;
	ld.const.u32 	%r28, [p+44];
	shl.b32 	%r29, %r28, 1;
	add.s32 	%r30, %r29, %r5;
	add.s32 	%r31, %r6, %r29;
	mad.lo.s32 	%r32, %r30, %r2, %r3;
	mul.lo.s32 	%r33, %r31, %r30;
	mad.lo.s32 	%r34, %r33, %r1, %r32;
	ld.const.f64 	%fd16, [p+48];
	add.f64 	%fd17, %fd16, %fd16;
	rcp.rn.f64 	%fd18, %fd17;
	add.s32 	%r35, %r34, 1;
	cvt.s64.s32 	%rd34, %r34;
	mul.wide.s32 	%rd35, %r34, 8;
	add.s64 	%rd36, %rd33, %rd35;
	ld.global.f64 	%fd19, [%rd36+8];
	ld.global.f64 	%fd20, [%rd36+-8];
	sub.f64 	%fd21, %fd19, %fd20;
	add.s32 	%r36, %r35, %r33;
	mul.wide.s32 	%rd37, %r36, 8;
	add.s64 	%rd38, %rd33, %rd37;
	ld.global.f64 	%fd22, [%rd38];
	sub.s32 	%r37, %r35, %r33;
	mul.wide.s32 	%rd39, %r37, 8;
	add.s64 	%rd40, %rd33, %rd39;
	ld.global.f64 	%fd23, [%rd40];
	add.f64 	%fd24, %fd22, %fd23;
	add.s32 	%r38, %r35, %r30;
	mul.wide.s32 	%rd41, %r38, 8;
	add.s64 	%rd42, %rd33, %rd41;
	ld.global.f64 	%fd25, [%rd42];
	add.f64 	%fd26, %fd24, %fd25;
	sub.s32 	%r39, %r35, %r30;
	mul.wide.s32 	%rd43, %r39, 8;
	add.s64 	%rd44, %rd33, %rd43;
	ld.global.f64 	%fd27, [%rd44];
	add.f64 	%fd28, %fd26, %fd27;
	cvt.s64.s32 	%rd45, %r33;
	mul.wide.s32 	%rd46, %r33, 8;
	add.s64 	%rd47, %rd36, %rd46;
	ld.global.f64 	%fd29, [%rd47+-8];
	sub.f64 	%fd30, %fd28, %fd29;
	ld.global.f64 	%fd31, [%rd40+-16];
	sub.f64 	%fd32, %fd30, %fd31;
	cvt.s64.s32 	%rd48, %r30;
	add.s64 	%rd49, %rd34, %rd48;
	mul.wide.s32 	%rd50, %r30, 8;
	add.s64 	%rd51, %rd36, %rd50;
	ld.global.f64 	%fd33, [%rd51+-8];
	sub.f64 	%fd34, %fd32, %fd33;
	ld.global.f64 	%fd35, [%rd44+-16];
	sub.f64 	%fd36, %fd34, %fd35;
	mul.f64 	%fd37, %fd36, 0d3FBC71C71C71C71C;
	fma.rn.f64 	%fd38, %fd21, 0d3FDC71C71C71C71C, %fd37;
	add.s64 	%rd52, %rd42, %rd46;
	ld.global.f64 	%fd39, [%rd52];
	add.s64 	%rd53, %rd44, %rd46;
	ld.global.f64 	%fd40, [%rd53];
	add.f64 	%fd41, %fd39, %fd40;
	add.s64 	%rd54, %rd40, %rd50;
	ld.global.f64 	%fd42, [%rd54];
	add.f64 	%fd43, %fd41, %fd42;
	add.s32 	%r40, %r33, %r30;
	sub.s32 	%r41, %r35, %r40;
	mul.wide.s32 	%rd55, %r41, 8;
	add.s64 	%rd56, %rd33, %rd55;
	ld.global.f64 	%fd44, [%rd56];
	add.f64 	%fd45, %fd43, %fd44;
	add.s64 	%rd57, %rd51, %rd46;
	ld.global.f64 	%fd46, [%rd57+-8];
	sub.f64 	%fd47, %fd45, %fd46;
	ld.global.f64 	%fd48, [%rd53+-16];
	sub.f64 	%fd49, %fd47, %fd48;
	sub.s64 	%rd58, %rd49, %rd45;
	shl.b64 	%rd59, %rd58, 3;
	add.s64 	%rd60, %rd33, %rd59;
	ld.global.f64 	%fd50, [%rd60+-8];
	sub.f64 	%fd51, %fd49, %fd50;
	ld.global.f64 	%fd52, [%rd56+-16];
	sub.f64 	%fd53, %fd51, %fd52;
	fma.rn.f64 	%fd54, %fd53, 0d3F9C71C71C71C71C, %fd38;
	ld.param.u64 	%rd61, [%rd31+120];
	cvta.to.global.u64 	%rd62, %rd61;
	add.s32 	%r42, %r34, %r30;
	mul.wide.s32 	%rd63, %r42, 8;
	add.s64 	%rd64, %rd62, %rd63;
	ld.global.f64 	%fd55, [%rd64];
	sub.s32 	%r43, %r34, %r30;
	mul.wide.s32 	%rd65, %r43, 8;
	add.s64 	%rd66, %rd62, %rd65;
	ld.global.f64 	%fd56, [%rd66];
	sub.f64 	%fd57, %fd55, %fd56;
	add.s64 	%rd67, %rd64, %rd46;
	ld.global.f64 	%fd58, [%rd67];
	sub.s32 	%r44, %r42, %r33;
	mul.wide.s32 	%rd68, %r44, 8;
	add.s64 	%rd69, %rd62, %rd68;
	ld.global.f64 	%fd59, [%rd69];
	add.f64 	%fd60, %fd58, %fd59;
	ld.global.f64 	%fd61, [%rd64+8];
	add.f64 	%fd62, %fd60, %fd61;
	ld.global.f64 	%fd63, [%rd64+-8];
	add.f64 	%fd64, %fd62, %fd63;
	add.s64 	%rd70, %rd66, %rd46;
	ld.global.f64 	%fd65, [%rd70];
	sub.f64 	%fd66, %fd64, %fd65;
	sub.s32 	%r45, %r34, %r40;
	mul.wide.s32 	%rd71, %r45, 8;
	add.s64 	%rd72, %rd62, %rd71;
	ld.global.f64 	%fd67, [%rd72];
	sub.f64 	%fd68, %fd66, %fd67;
	ld.global.f64 	%fd69, [%rd66+8];
	sub.f64 	%fd70, %fd68, %fd69;
	ld.global.f64 	%fd71, [%rd66+-8];
	sub.f64 	%fd72, %fd70, %fd71;
	mul.f64 	%fd73, %fd72, 0d3FBC71C71C71C71C;
	fma.rn.f64 	%fd74, %fd57, 0d3FDC71C71C71C71C, %fd73;
	ld.global.f64 	%fd75, [%rd67+8];
	ld.global.f64 	%fd76, [%rd67+-8];
	add.f64 	%fd77, %fd75, %fd76;
	ld.global.f64 	%fd78, [%rd69+8];
	add.f64 	%fd79, %fd77, %fd78;
	ld.global.f64 	%fd80, [%rd69+-8];
	add.f64 	%fd81, %fd79, %fd80;
	ld.global.f64 	%fd82, [%rd70+8];
	sub.f64 	%fd83, %fd81, %fd82;
	ld.global.f64 	%fd84, [%rd70+-8];
	sub.f64 	%fd85, %fd83, %fd84;
	ld.global.f64 	%fd86, [%rd72+8];
	sub.f64 	%fd87, %fd85, %fd86;
	ld.global.f64 	%fd88, [%rd72+-8];
	sub.f64 	%fd89, %fd87, %fd88;
	fma.rn.f64 	%fd90, %fd89, 0d3F9C71C71C71C71C, %fd74;
	mul.f64 	%fd91, %fd18, %fd90;
	fma.rn.f64 	%fd92, %fd18, %fd54, %fd91;
	ld.param.u64 	%rd73, [%rd31+128];
	cvta.to.global.u64 	%rd74, %rd73;
	add.s32 	%r46, %r34, %r33;
	mul.wide.s32 	%rd75, %r46, 8;
	add.s64 	%rd76, %rd74, %rd75;
	ld.global.f64 	%fd93, [%rd76];
	sub.s32 	%r47, %r34, %r33;
	mul.wide.s32 	%rd77, %r47, 8;
	add.s64 	%rd78, %rd74, %rd77;
	ld.global.f64 	%fd94, [%rd78];
	sub.f64 	%fd95, %fd93, %fd94;
	ld.global.f64 	%fd96, [%rd76+8];
	ld.global.f64 	%fd97, [%rd76+-8];
	add.f64 	%fd98, %fd96, %fd97;
	add.s64 	%rd79, %rd76, %rd50;
	ld.global.f64 	%fd99, [%rd79];
	add.f64 	%fd100, %fd98, %fd99;
	sub.s32 	%r48, %r46, %r30;
	mul.wide.s32 	%rd80, %r48, 8;
	add.s64 	%rd81, %rd74, %rd80;
	ld.global.f64 	%fd101, [%rd81];
	add.f64 	%fd102, %fd100, %fd101;
	ld.global.f64 	%fd103, [%rd78+8];
	sub.f64 	%fd104, %fd102, %fd103;
	ld.global.f64 	%fd105, [%rd78+-8];
	sub.f64 	%fd106, %fd104, %fd105;
	add.s64 	%rd82, %rd78, %rd50;
	ld.global.f64 	%fd107, [%rd82];
	sub.f64 	%fd108, %fd106, %fd107;
	add.s64 	%rd83, %rd74, %rd71;
	ld.global.f64 	%fd109, [%rd83];
	sub.f64 	%fd110, %fd108, %fd109;
	mul.f64 	%fd111, %fd110, 0d3FBC71C71C71C71C;
	fma.rn.f64 	%fd112, %fd95, 0d3FDC71C71C71C71C, %fd111;
	ld.global.f64 	%fd113, [%rd79+8];
	ld.global.f64 	%fd114, [%rd81+8];
	add.f64 	%fd115, %fd113, %fd114;
	ld.global.f64 	%fd116, [%rd79+-8];
	add.f64 	%fd117, %fd115, %fd116;
	ld.global.f64 	%fd118, [%rd81+-8];
	add.f64 	%fd119, %fd117, %fd118;
	ld.global.f64 	%fd120, [%rd82+8];
	sub.f64 	%fd121, %fd119, %fd120;
	ld.global.f64 	%fd122, [%rd83+8];
	sub.f64 	%fd123, %fd121, %fd122;
	ld.global.f64 	%fd124, [%rd82+-8];
	sub.f64 	%fd125, %fd123, %fd124;
	ld.global.f64 	%fd126, [%rd83+-8];
	sub.f64 	%fd127, %fd125, %fd126;
	fma.rn.f64 	%fd128, %fd127, 0d3F9C71C71C71C71C, %fd112;
	fma.rn.f64 	%fd129, %fd18, %fd128, %fd92;
	ld.const.f64 	%fd130, [p+56];
	div.rn.f64 	%fd131, %fd129, %fd130;
	ld.param.u64 	%rd84, [%rd31+464];
	cvta.to.global.u64 	%rd85, %rd84;
	mul.wide.s32 	%rd86, %r7, 16;
	add.s64 	%rd87, %rd85, %rd86;
	st.global.f64 	[%rd87], %fd131;
$L__BB6_7:
	mov.u64 	%rd145, %rd3;
	ld.param.u64 	%rd146, [%rd145+464];
	cvta.to.global.u64 	%rd147, %rd146;
	mul.wide.s32 	%rd148, %r7, 16;
	add.s64 	%rd149, %rd147, %rd148;
	mov.b64 	%rd150, 0;
	st.global.u64 	[%rd149+8], %rd150;
	bra.uni 	$L__BB6_15;
$L__BB6_8:
	cvta.to.global.u64 	%rd21, %rd4;
	mul.wide.s32 	%rd22, %r7, 8;
	add.s64 	%rd2, %rd21, %rd22;
	ld.global.f64 	%fd1, [%rd2];
	setp.neu.f64 	%p6, %fd1, 0d0000000000000000;
	@%p6 bra 	$L__BB6_10;
	ld.param.u64 	%rd27, [%rd1+464];
	cvta.to.global.u64 	%rd28, %rd27;
	mul.wide.s32 	%rd29, %r7, 16;
	add.s64 	%rd30, %rd28, %rd29;
	mov.f64 	%fd15, 0d0000000000000000;
	st.global.v2.f64 	[%rd30], {%fd15, %fd15};
	bra.uni 	$L__BB6_15;
$L__BB6_10:
	ld.param.u64 	%rd23, [%rd1+464];
	cvta.to.global.u64 	%rd24, %rd23;
	mul.wide.s32 	%rd25, %r7, 16;
	add.s64 	%rd26, %rd24, %rd25;
	ld.global.f64 	%fd8, [%rd26];
	neg.f64 	%fd9, %fd8;
	div.rn.f64 	%fd10, %fd9, %fd1;
	st.global.f64 	[%rd26], %fd10;
	ld.global.f64 	%fd11, [%rd26+8];
	neg.f64 	%fd12, %fd11;
	ld.global.f64 	%fd13, [%rd2];
	div.rn.f64 	%fd14, %fd12, %fd13;
	st.global.f64 	[%rd26+8], %fd14;
	bra.uni 	$L__BB6_15;
$L__BB6_11:
	setp.eq.s32 	%p4, %r9, 1;
	@%p4 bra 	$L__BB6_14;
	setp.ne.s32 	%p5, %r9, 0;
	@%p5 bra 	$L__BB6_15;
	ld.param.u64 	%rd13, [%rd1+464];
	cvta.to.global.u64 	%rd14, %rd13;
	mul.wide.s32 	%rd15, %r7, 16;
	add.s64 	%rd16, %rd14, %rd15;
	ld.global.f64 	%fd5, [%rd16];
	mul.lo.s32 	%r25, %r6, %r5;
	ld.const.u32 	%r26, [p+40];
	mul.lo.s32 	%r27, %r25, %r26;
	cvt.rn.f64.s32 	%fd6, %r27;
	div.rn.f64 	%fd7, %fd5, %fd6;
	ld.param.u64 	%rd17, [%rd1+72];
	cvta.to.global.u64 	%rd18, %rd17;
	mul.wide.s32 	%rd19, %r4, 8;
	add.s64 	%rd20, %rd18, %rd19;
	st.global.f64 	[%rd20], %fd7;
	bra.uni 	$L__BB6_15;
$L__BB6_14:
	ld.param.u64 	%rd5, [%rd1+464];
	cvta.to.global.u64 	%rd6, %rd5;
	mul.wide.s32 	%rd7, %r7, 16;
	add.s64 	%rd8, %rd6, %rd7;
	ld.global.f64 	%fd2, [%rd8];
	mul.lo.s32 	%r22, %r6, %r5;
	ld.const.u32 	%r23, [p+40];
	mul.lo.s32 	%r24, %r22, %r23;
	cvt.rn.f64.s32 	%fd3, %r24;
	div.rn.f64 	%fd4, %fd2, %fd3;
	ld.param.u64 	%rd9, [%rd1+376];
	cvta.to.global.u64 	%rd10, %rd9;
	mul.wide.s32 	%rd11, %r4, 8;
	add.s64 	%rd12, %rd10, %rd11;
	st.global.f64 	[%rd12], %fd4;
$L__BB6_15:
	ret;

}
	// .globl	_Z7getMaxX6FieldsPd
.visible .entry _Z7getMaxX6FieldsPd(
	.param .align 8 .b8 _Z7getMaxX6FieldsPd_param_0[472],
	.param .u64 .ptr .align 1 _Z7getMaxX6FieldsPd_param_1
)
{
	.reg .pred 	%p<6>;
	.reg .b32 	%r<12>;
	.reg .b64 	%rd<5>;
	.reg .b64 	%fd<4>;

	ld.param.u64 	%rd1, [_Z7getMaxX6FieldsPd_param_1];
	mov.u32 	%r1, %tid.x;
	bar.sync 	0;
	mov.u32 	%r11, %ntid.x;
	setp.lt.u32 	%p1, %r11, 2;
	@%p1 bra 	$L__BB7_6;
	shl.b32 	%r6, %r1, 3;
	mov.u32 	%r7, sdata;
	add.s32 	%r3, %r7, %r6;
$L__BB7_2:
	mov.u32 	%r4, %r11;
	shr.u32 	%r11, %r4, 1;
	setp.ge.u32 	%p2, %r1, %r11;
	@%p2 bra 	$L__BB7_5;
	ld.shared.f64 	%fd2, [%r3];
	shl.b32 	%r8, %r11, 3;
	add.s32 	%r9, %r3, %r8;
	ld.shared.f64 	%fd1, [%r9];
	setp.geu.f64 	%p3, %fd2, %fd1;
	@%p3 bra 	$L__BB7_5;
	st.shared.f64 	[%r3], %fd1;
$L__BB7_5:
	bar.sync 	0;
	setp.gt.u32 	%p4, %r4, 3;
	@%p4 bra 	$L__BB7_2;
$L__BB7_6:
	setp.ne.s32 	%p5, %r1, 0;
	@%p5 bra 	$L__BB7_8;
	ld.shared.f64 	%fd3, [sdata];
	mov.u32 	%r10, %ctaid.x;
	cvta.to.global.u64 	%rd2, %rd1;
	mul.wide.u32 	%rd3, %r10, 8;
	add.s64 	%rd4, %rd2, %rd3;
	st.global.f64 	[%rd4], %fd3;
$L__BB7_8:
	ret;

}
	// .globl	_Z5getDtPdS_S_
.visible .entry _Z5getDtPdS_S_(
	.param .u64 .ptr .align 1 _Z5getDtPdS_S__param_0,
	.param .u64 .ptr .align 1 _Z5getDtPdS_S__param_1,
	.param .u64 .ptr .align 1 _Z5getDtPdS_S__param_2
)
{
	.reg .pred 	%p<7>;
	.reg .b32 	%r<16>;
	.reg .b64 	%rd<9>;
	.reg .b64 	%fd<8>;

	ld.param.u64 	%rd3, [_Z5getDtPdS_S__param_0];
	ld.param.u64 	%rd2, [_Z5getDtPdS_S__param_1];
	ld.param.u64 	%rd4, [_Z5getDtPdS_S__param_2];
	cvta.to.global.u64 	%rd1, %rd4;
	cvta.to.global.u64 	%rd5, %rd3;
	mov.u32 	%r6, %ctaid.x;
	mov.u32 	%r1, %tid.x;
	mov.u32 	%r2, %ntid.x;
	mad.lo.s32 	%r7, %r2, %r6, %r1;
	mul.wide.s32 	%rd6, %r7, 8;
	add.s64 	%rd7, %rd5, %rd6;
	ld.global.f64 	%fd3, [%rd7];
	shl.b32 	%r8, %r1, 3;
	mov.u32 	%r9, sdata;
	add.s32 	%r3, %r9, %r8;
	st.shared.f64 	[%r3], %fd3;
	bar.sync 	0;
	setp.lt.u32 	%p1, %r2, 2;
	@%p1 bra 	$L__BB8_6;
	mov.b32 	%r15, 1;
$L__BB8_2:
	mov.u32 	%r4, %r15;
	shl.b32 	%r15, %r4, 1;
	add.s32 	%r11, %r15, -1;
	and.b32  	%r12, %r11, %r1;
	setp.ne.s32 	%p2, %r12, 0;
	@%p2 bra 	$L__BB8_5;
	ld.shared.f64 	%fd4, [%r3];
	shl.b32 	%r13, %r4, 3;
	add.s32 	%r14, %r3, %r13;
	ld.shared.f64 	%fd1, [%r14];
	setp.geu.f64 	%p3, %fd4, %fd1;
	@%p3 bra 	$L__BB8_5;
	st.shared.f64 	[%r3], %fd1;
$L__BB8_5:
	bar.sync 	0;
	setp.lt.u32 	%p4, %r15, %r2;
	@%p4 bra 	$L__BB8_2;
$L__BB8_6:
	setp.ne.s32 	%p5, %r1, 0;
	@%p5 bra 	$L__BB8_9;
	ld.shared.f64 	%fd5, [sdata];
	cvta.to.global.u64 	%rd8, %rd2;
	st.global.f64 	[%rd8], %fd5;
	ld.const.f64 	%fd6, [p+96];
	div.rn.f64 	%fd7, %fd6, %fd5;
	st.global.f64 	[%rd1], %fd7;
	ld.const.f64 	%fd2, [p+104];
	setp.leu.f64 	%p6, %fd7, %fd2;
	@%p6 bra 	$L__BB8_9;
	st.global.f64 	[%rd1], %fd2;
$L__BB8_9:
	ret;

}
	// .globl	_Z9BounPeriUPd
.visible .entry _Z9BounPeriUPd(
	.param .u64 .ptr .align 1 _Z9BounPeriUPd_param_0
)
{
	.reg .pred 	%p<27>;
	.reg .b32 	%r<76>;
	.reg .b64 	%rd<57>;
	.reg .b64 	%fd<19>;

	ld.param.u64 	%rd11, [_Z9BounPeriUPd_param_0];
	cvta.to.global.u64 	%rd1, %rd11;
	mov.u32 	%r1, %tid.x;
	mov.u32 	%r2, %ctaid.x;
	mov.u32 	%r3, %ctaid.y;
	ld.const.v2.u32 	{%r4, %r5}, [p+32];
	ld.const.u32 	%r6, [p+44];
	shl.b32 	%r23, %r6, 1;
	add.s32 	%r7, %r23, %r4;
	add.s32 	%r24, %r5, %r23;
	add.s32 	%r25, %r6, %r3;
	add.s32 	%r26, %r6, %r2;
	add.s32 	%r27, %r6, %r1;
	mad.lo.s32 	%r28, %r7, %r26, %r27;
	mul.lo.s32 	%r9, %r24, %r7;
	mad.lo.s32 	%r8, %r9, %r25, %r28;
	setp.ge.s32 	%p1, %r3, %r6;
	mul.wide.s32 	%rd12, %r8, 8;
	add.s64 	%rd2, %rd1, %rd12;
	ld.const.u32 	%r12, [p+40];
	@%p1 bra 	$L__BB9_2;
	mul.lo.s32 	%r33, %r12, %r9;
	ld.global.f64 	%fd6, [%rd2];
	mul.wide.s32 	%rd15, %r33, 8;
	add.s64 	%rd16, %rd2, %rd15;
	st.global.f64 	[%rd16], %fd6;
	bra.uni 	$L__BB9_4;
$L__BB9_2:
	not.b32 	%r29, %r6;
	add.s32 	%r30, %r12, %r29;
	setp.le.s32 	%p2, %r3, %r30;
	@%p2 bra 	$L__BB9_4;
	mul.lo.s32 	%r31, %r12, %r9;
	sub.s32 	%r32, %r8, %r31;
	ld.global.f64 	%fd5, [%rd2];
	mul.wide.s32 	%rd13, %r32, 8;
	add.s64 	%rd14, %rd1, %rd13;
	st.global.f64 	[%rd14], %fd5;
$L__BB9_4:
	setp.ge.s32 	%p3, %r1, %r6;
	@%p3 bra 	$L__BB9_13;
	setp.ge.s32 	%p9, %r3, %r6;
	add.s32 	%r13, %r4, %r8;
	ld.global.f64 	%fd1, [%rd2];
	mul.wide.s32 	%rd26, %r4, 8;
	add.s64 	%rd3, %rd2, %rd26;
	st.global.f64 	[%rd3], %fd1;
	@%p9 bra 	$L__BB9_7;
	mul.lo.s32 	%r48, %r12, %r9;
	mul.wide.s32 	%rd29, %r48, 8;
	add.s64 	%rd30, %rd3, %rd29;
	st.global.f64 	[%rd30], %fd1;
	bra.uni 	$L__BB9_9;
$L__BB9_7:
	not.b32 	%r44, %r6;
	add.s32 	%r45, %r12, %r44;
	setp.le.s32 	%p10, %r3, %r45;
	@%p10 bra 	$L__BB9_9;
	mul.lo.s32 	%r46, %r12, %r9;
	sub.s32 	%r47, %r13, %r46;
	mul.wide.s32 	%rd27, %r47, 8;
	add.s64 	%rd28, %rd1, %rd27;
	st.global.f64 	[%rd28], %fd1;
$L__BB9_9:
	setp.ge.u32 	%p11, %r2, %r6;
	@%p11 bra 	$L__BB9_11;
	mul.lo.s32 	%r53, %r5, %r7;
	ld.global.f64 	%fd10, [%rd2];
	mul.wide.s32 	%rd33, %r53, 8;
	add.s64 	%rd34, %rd3, %rd33;
	st.global.f64 	[%rd34], %fd10;
	bra.uni 	$L__BB9_22;
$L__BB9_11:
	not.b32 	%r49, %r6;
	add.s32 	%r50, %r5, %r49;
	setp.le.s32 	%p12, %r2, %r50;
	@%p12 bra 	$L__BB9_22;
	mul.lo.s32 	%r51, %r5, %r7;
	sub.s32 	%r52, %r13, %r51;
	ld.global.f64 	%fd9, [%rd2];
	mul.wide.s32 	%rd31, %r52, 8;
	add.s64 	%rd32, %rd1, %rd31;
	st.global.f64 	[%rd32], %fd9;
	bra.uni 	$L__BB9_22;
$L__BB9_13:
	not.b32 	%r14, %r6;
	add.s32 	%r34, %r4, %r14;
	setp.le.s32 	%p4, %r1, %r34;
	@%p4 bra 	$L__BB9_22;
	setp.ge.s32 	%p5, %r3, %r6;
	sub.s32 	%r35, %r8, %r4;
	ld.global.f64 	%fd2, [%rd2];
	mul.wide.s32 	%rd17, %r35, 8;
	add.s64 	%rd4, %rd1, %rd17;
	st.global.f64 	[%rd4], %fd2;
	@%p5 bra 	$L__BB9_16;
	mul.lo.s32 	%r39, %r12, %r9;
	mul.wide.s32 	%rd20, %r39, 8;
	add.s64 	%rd21, %rd4, %rd20;
	st.global.f64 	[%rd21], %fd2;
	bra.uni 	$L__BB9_18;
$L__BB9_16:
	add.s32 	%r36, %r12, %r14;
	setp.le.s32 	%p6, %r3, %r36;
	@%p6 bra 	$L__BB9_18;
	mad.lo.s32 	%r37, %r12, %r9, %r4;
	sub.s32 	%r38, %r8, %r37;
	mul.wide.s32 	%rd18, %r38, 8;
	add.s64 	%rd19, %rd1, %rd18;
	st.global.f64 	[%rd19], %fd2;
$L__BB9_18:
	setp.ge.s32 	%p7, %r2, %r6;
	@%p7 bra 	$L__BB9_20;
	mul.lo.s32 	%r43, %r5, %r7;
	ld.global.f64 	%fd8, [%rd2];
	mul.wide.s32 	%rd24, %r43, 8;
	add.s64 	%rd25, %rd4, %rd24;
	st.global.f64 	[%rd25], %fd8;
	bra.uni 	$L__BB9_22;
$L__BB9_20:
	add.s32 	%r40, %r5, %r14;
	setp.le.s32 	%p8, %r2, %r40;
	@%p8 bra 	$L__BB9_22;
	mad.lo.s32 	%r41, %r5, %r7, %r4;
	sub.s32 	%r42, %r8, %r41;
	ld.global.f64 	%fd7, [%rd2];
	mul.wide.s32 	%rd22, %r42, 8;
	add.s64 	%rd23, %rd1, %rd22;
	st.global.f64 	[%rd23], %fd7;
$L__BB9_22:
	setp.ge.s32 	%p13, %r2, %r6;
	@%p13 bra 	$L__BB9_33;
	setp.ge.s32 	%p21, %r3, %r6;
	mul.lo.s32 	%r65, %r5, %r7;
	add.s32 	%r15, %r65, %r8;
	ld.global.f64 	%fd3, [%rd2];
	mul.wide.s32 	%rd46, %r65, 8;
	add.s64 	%rd5, %rd2, %rd46;
	st.global.f64 	[%rd5], %fd3;
	@%p21 bra 	$L__BB9_28;
	setp.ge.s32 	%p25, %r1, %r6;
	mul.lo.s32 	%r71, %r12, %r9;
	add.s32 	%r16, %r15, %r71;
	mul.wide.s32 	%rd52, %r71, 8;
	add.s64 	%rd6, %rd5, %rd52;
	st.global.f64 	[%rd6], %fd3;
	@%p25 bra 	$L__BB9_26;
	ld.global.f64 	%fd18, [%rd2];
	mul.wide.s32 	%rd55, %r4, 8;
	add.s64 	%rd56, %rd6, %rd55;
	st.global.f64 	[%rd56], %fd18;
	bra.uni 	$L__BB9_44;
$L__BB9_26:
	not.b32 	%r72, %r6;
	add.s32 	%r73, %r4, %r72;
	setp.le.s32 	%p26, %r1, %r73;
	@%p26 bra 	$L__BB9_44;
	sub.s32 	%r74, %r16, %r4;
	ld.global.f64 	%fd17, [%rd2];
	mul.wide.s32 	%rd53, %r74, 8;
	add.s64 	%rd54, %rd1, %rd53;
	st.global.f64 	[%rd54], %fd17;
	bra.uni 	$L__BB9_44;
$L__BB9_28:
	not.b32 	%r17, %r6;
	add.s32 	%r66, %r12, %r17;
	setp.le.s32 	%p22, %r3, %r66;
	@%p22 bra 	$L__BB9_44;
	setp.ge.s32 	%p23, %r1, %r6;
	mul.lo.s32 	%r18, %r12, %r9;
	sub.s32 	%r67, %r15, %r18;
	mul.wide.s32 	%rd47, %r67, 8;
	add.s64 	%rd7, %rd1, %rd47;
	st.global.f64 	[%rd7], %fd3;
	@%p23 bra 	$L__BB9_31;
	ld.global.f64 	%fd16, [%rd2];
	mul.wide.s32 	%rd50, %r4, 8;
	add.s64 	%rd51, %rd7, %rd50;
	st.global.f64 	[%rd51], %fd16;
	bra.uni 	$L__BB9_44;
$L__BB9_31:
	add.s32 	%r68, %r4, %r17;
	setp.le.s32 	%p24, %r1, %r68;
	@%p24 bra 	$L__BB9_44;
	add.s32 	%r69, %r4, %r18;
	sub.s32 	%r70, %r15, %r69;
	ld.global.f64 	%fd15, [%rd2];
	mul.wide.s32 	%rd48, %r70, 8;
	add.s64 	%rd49, %rd1, %rd48;
	st.global.f64 	[%rd49], %fd15;
	bra.uni 	$L__BB9_44;
$L__BB9_33:
	not.b32 	%r19, %r6;
	add.s32 	%r54, %r5, %r19;
	setp.le.s32 	%p14, %r2, %r54;
	@%p14 bra 	$L__BB9_44;
	setp.ge.s32 	%p15, %r3, %r6;
	mul.lo.s32 	%r20, %r5, %r7;
	sub.s32 	%r55, %r8, %r20;
	ld.global.f64 	%fd4, [%rd2];
	mul.wide.s32 	%rd35, %r55, 8;
	add.s64 	%rd8, %rd1, %rd35;
	st.global.f64 	[%rd8], %fd4;
	@%p15 bra 	$L__BB9_39;
	setp.ge.s32 	%p19, %r1, %r6;
	mul.lo.s32 	%r21, %r12, %r9;
	mul.wide.s32 	%rd41, %r21, 8;
	add.s64 	%rd9, %rd8, %rd41;
	st.global.f64 	[%rd9], %fd4;
	@%p19 bra 	$L__BB9_37;
	ld.global.f64 	%fd14, [%rd2];
	mul.wide.s32 	%rd44, %r4, 8;
	add.s64 	%rd45, %rd9, %rd44;
	st.global.f64 	[%rd45], %fd14;
	bra.uni 	$L__BB9_44;
$L__BB9_37:
	add.s32 	%r61, %r4, %r19;
	setp.le.s32 	%p20, %r1, %r61;
	@%p20 bra 	$L__BB9_44;
	add.s32 	%r62, %r8, %r21;
	add.s32 	%r63, %r20, %r4;
	sub.s32 	%r64, %r62, %r63;
	ld.global.f64 	%fd13, [%rd2];
	mul.wide.s32 	%rd42, %r64, 8;
	add.s64 	%rd43, %rd1, %rd42;
	st.global.f64 	[%rd43], %fd13;
	bra.uni 	$L__BB9_44;
$L__BB9_39:
	add.s32 	%r56, %r12, %r19;
	setp.le.s32 	%p16, %r3, %r56;
	@%p16 bra 	$L__BB9_44;
	setp.ge.s32 	%p17, %r1, %r6;
	mad.lo.s32 	%r22, %r12, %r9, %r20;
	sub.s32 	%r57, %r8, %r22;
	mul.wide.s32 	%rd36, %r57, 8;
	add.s64 	%rd10, %rd1, %rd36;
	st.global.f64 	[%rd10], %fd4;
	@%p17 bra 	$L__BB9_42;
	ld.global.f64 	%fd12, [%rd2];
	mul.wide.s32 	%rd39, %r4, 8;
	add.s64 	%rd40, %rd10, %rd39;
	st.global.f64 	[%rd40], %fd12;
	bra.uni 	$L__BB9_44;
$L__BB9_42:
	add.s32 	%r58, %r4, %r19;
	setp.le.s32 	%p18, %r1, %r58;
	@%p18 bra 	$L__BB9_44;
	add.s32 	%r59, %r4, %r22;
	sub.s32 	%r60, %r8, %r59;
	ld.global.f64 	%fd11, [%rd2];
	mul.wide.s32 	%rd37, %r60, 8;
	add.s64 	%rd38, %rd1, %rd37;
	st.global.f64 	[%rd38], %fd11;
$L__BB9_44:
	ret;

}
	// .globl	_Z9BounPeriF6Fields
.visible .entry _Z9BounPeriF6Fields(
	.param .align 8 .b8 _Z9BounPeriF6Fields_param_0[472]
)
{
	.reg .pred 	%p<61>;
	.reg .b32 	%r<95>;
	.reg .b64 	%rd<5151>;
	.reg .b64 	%fd<1277>;

	mov.b64 	%rd2, _Z9BounPeriF6Fields_param_0;
	mov.u64 	%rd1, %rd2;
	mov.u32 	%r1, %tid.x;
	mov.u32 	%r2, %ctaid.x;
	mov.u32 	%r3, %ctaid.y;
	ld.const.v2.u32 	{%r4, %r5}, [p+32];
	ld.const.u32 	%r6, [p+44];
	shl.b32 	%r23, %r6, 1;
	add.s32 	%r7, %r23, %r4;
	add.s32 	%r24, %r5, %r23;
	add.s32 	%r25, %r6, %r3;
	add.s32 	%r26, %r6, %r2;
	add.s32 	%r27, %r6, %r1;
	mad.lo.s32 	%r28, %r7, %r26, %r27;
	mul.lo.s32 	%r9, %r24, %r7;
	mad.lo.s32 	%r8, %r9, %r25, %r28;
	ld.const.u32 	%r12, [p+40];
	setp.ge.s32 	%p3, %r3, %r6;
	@%p3 bra 	$L__BB10_2;
	mul.lo.s32 	%r32, %r12, %r9;
	ld.param.u64 	%rd237, [%rd1];
	cvta.to.global.u64 	%rd238, %rd237;
	mul.wide.s32 	%rd239, %r8, 8;
	add.s64 	%rd240, %rd238, %rd239;
	ld.global.f64 	%fd59, [%rd240];
	mul.wide.s32 	%rd241, %r32, 8;
	add.s64 	%rd242, %rd240, %rd241;
	st.global.f64 	[%rd242], %fd59;
	ld.param.u64 	%rd243, [%rd1+8];
	cvta.to.global.u64 	%rd244, %rd243;
	add.s64 	%rd245, %rd244, %rd239;
	ld.global.f64 	%fd60, [%rd245];
	add.s64 	%rd246, %rd245, %rd241;
	st.global.f64 	[%rd246], %fd60;
	ld.param.u64 	%rd247, [%rd1+16];
	cvta.to.global.u64 	%rd248, %rd247;
	add.s64 	%rd249, %rd248, %rd239;
	ld.global.f64 	%fd61, [%rd249];
	add.s64 	%rd250, %rd249, %rd241;
	st.global.f64 	[%rd250], %fd61;
	ld.param.u64 	%rd251, [%rd1+24];
	cvta.to.global.u64 	%rd252, %rd251;
	add.s64 	%rd253, %rd252, %rd239;
	ld.global.f64 	%fd62, [%rd253];
	add.s64 	%rd254, %rd253, %rd241;
	st.global.f64 	[%rd254], %fd62;
	ld.param.u64 	%rd255, [%rd1+32];
	cvta.to.global.u64 	%rd256, %rd255;
	add.s64 	%rd257, %rd256, %rd239;
	ld.global.f64 	%fd63, [%rd257];
	add.s64 	%rd258, %rd257, %rd241;
	st.global.f64 	[%rd258], %fd63;
	ld.param.u64 	%rd259, [%rd1+40];
	cvta.to.global.u64 	%rd260, %rd259;
	add.s64 	%rd261, %rd260, %rd239;
	ld.global.f64 	%fd64, [%rd261];
	add.s64 	%rd262, %rd261, %rd241;
	st.global.f64 	[%rd262], %fd64;
	ld.param.u64 	%rd263, [%rd1+48];
	cvta.to.global.u64 	%rd264, %rd263;
	add.s64 	%rd265, %rd264, %rd239;
	ld.global.f64 	%fd65, [%rd265];
	add.s64 	%rd266, %rd265, %rd241;
	st.global.f64 	[%rd266], %fd65;
	ld.param.u64 	%rd267, [%rd1+56];
	cvta.to.global.u64 	%rd268, %rd267;
	add.s64 	%rd269, %rd268, %rd239;
	ld.global.f64 	%fd66, [%rd269];
	add.s64 	%rd270, %rd269, %rd241;
	st.global.f64 	[%rd270], %fd66;
	ld.param.u64 	%rd271, [%rd1+64];
	cvta.to.global.u64 	%rd272, %rd271;
	add.s64 	%rd273, %rd272, %rd239;
	ld.global.f64 	%fd67, [%rd273];
	add.s64 	%rd274, %rd273, %rd241;
	st.global.f64 	[%rd274], %fd67;
	ld.param.u64 	%rd275, [%rd1+72];
	cvta.to.global.u64 	%rd276, %rd275;
	add.s64 	%rd277, %rd276, %rd239;
	ld.global.f64 	%fd68, [%rd277];
	add.s64 	%rd278, %rd277, %rd241;
	st.global.f64 	[%rd278], %fd68;
	ld.param.u64 	%rd279, [%rd1+432];
	cvta.to.global.u64 	%rd280, %rd279;
	add.s64 	%rd281, %rd280, %rd239;
	ld.global.f64 	%fd69, [%rd281];
	add.s64 	%rd282, %rd281, %rd241;
	st.global.f64 	[%rd282], %fd69;
	ld.param.u64 	%rd283, [%rd1+440];
	cvta.to.global.u64 	%rd284, %rd283;
	add.s64 	%rd285, %rd284, %rd239;
	ld.global.f64 	%fd70, [%rd285];
	add.s64 	%rd286, %rd285, %rd241;
	st.global.f64 	[%rd286], %fd70;
	ld.param.u64 	%rd287, [%rd1+448];
	cvta.to.global.u64 	%rd288, %rd287;
	add.s64 	%rd289, %rd288, %rd239;
	ld.global.f64 	%fd71, [%rd289];
	add.s64 	%rd290, %rd289, %rd241;
	st.global.f64 	[%rd290], %fd71;
	ld.param.u64 	%rd291, [%rd1+456];
	cvta.to.global.u64 	%rd292, %rd291;
	add.s64 	%rd293, %rd292, %rd239;
	ld.global.f64 	%fd72, [%rd293];
	add.s64 	%rd294, %rd293, %rd241;
	st.global.f64 	[%rd294], %fd72;
	ld.param.u64 	%rd295, [%rd1+88];
	cvta.to.global.u64 	%rd296, %rd295;
	add.s64 	%rd297, %rd296, %rd239;
	ld.global.f64 	%fd73, [%rd297];
	add.s64 	%rd298, %rd297, %rd241;
	st.global.f64 	[%rd298], %fd73;
	ld.param.u64 	%rd299, [%rd1+96];
	cvta.to.global.u64 	%rd300, %rd299;
	add.s64 	%rd301, %rd300, %rd239;
	ld.global.f64 	%fd74, [%rd301];
	add.s64 	%rd302, %rd301, %rd241;
	st.global.f64 	[%rd302], %fd74;
	ld.param.u64 	%rd303, [%rd1+104];
	cvta.to.global.u64 	%rd304, %rd303;
	add.s64 	%rd305, %rd304, %rd239;
	ld.global.f64 	%fd75, [%rd305];
	add.s64 	%rd306, %rd305, %rd241;
	st.global.f64 	[%rd306], %fd75;
	ld.param.u64 	%rd307, [%rd1+112];
	cvta.to.global.u64 	%rd308, %rd307;
	add.s64 	%rd309, %rd308, %rd239;
	ld.global.f64 	%fd76, [%rd309];
	add.s64 	%rd310, %rd309, %rd241;
	st.global.f64 	[%rd310], %fd76;
	ld.param.u64 	%rd311, [%rd1+120];
	cvta.to.global.u64 	%rd312, %rd311;
	add.s64 	%rd313, %rd312, %rd239;
	ld.global.f64 	%fd77, [%rd313];
	add.s64 	%rd314, %rd313, %rd241;
	st.global.f64 	[%rd314], %fd77;
	ld.param.u64 	%rd315, [%rd1+128];
	cvta.to.global.u64 	%rd316, %rd315;
	add.s64 	%rd317, %rd316, %rd239;
	ld.global.f64 	%fd78, [%rd317];
	add.s64 	%rd318, %rd317, %rd241;
	st.global.f64 	[%rd318], %fd78;
	ld.param.u64 	%rd319, [%rd1+136];
	cvta.to.global.u64 	%rd320, %rd319;
	add.s64 	%rd321, %rd320, %rd239;
	ld.global.f64 	%fd79, [%rd321];
	add.s64 	%rd322, %rd321, %rd241;
	st.global.f64 	[%rd322], %fd79;
	ld.param.u64 	%rd323, [%rd1+144];
	cvta.to.global.u64 	%rd324, %rd323;
	add.s64 	%rd325, %rd324, %rd239;
	ld.global.f64 	%fd80, [%rd325];
	add.s64 	%rd326, %rd325, %rd241;
	st.global.f64 	[%rd326], %fd80;
	ld.param.u64 	%rd327, [%rd1+152];
	cvta.to.global.u64 	%rd328, %rd327;
	add.s64 	%rd329, %rd328, %rd239;
	ld.global.f64 	%fd81, [%rd329];
	add.s64 	%rd330, %rd329, %rd241;
	st.global.f64 	[%rd330], %fd81;
	ld.param.u64 	%rd331, [%rd1+80];
	cvta.to.global.u64 	%rd332, %rd331;
	add.s64 	%rd333, %rd332, %rd239;
	ld.global.f64 	%fd82, [%rd333];
	add.s64 	%rd334, %rd333, %rd241;
	st.global.f64 	[%rd334], %fd82;
	ld.param.u64 	%rd335, [%rd1+328];
	cvta.to.global.u64 	%rd336, %rd335;
	add.s64 	%rd337, %rd336, %rd239;
	ld.global.f64 	%fd83, [%rd337];
	add.s64 	%rd338, %rd337, %rd241;
	st.global.f64 	[%rd338], %fd83;
	ld.param.u64 	%rd339, [%rd1+336];
	cvta.to.global.u64 	%rd340, %rd339;
	add.s64 	%rd341, %rd340, %rd239;
	ld.global.f64 	%fd84, [%rd341];
	add.s64 	%rd342, %rd341, %rd241;
	st.global.f64 	[%rd342], %fd84;
	ld.param.u64 	%rd343, [%rd1+344];
	cvta.to.global.u64 	%rd344, %rd343;
	add.s64 	%rd345, %rd344, %rd239;
	ld.global.f64 	%fd85, [%rd345];
	add.s64 	%rd346, %rd345, %rd241;
	st.global.f64 	[%rd346], %fd85;
	ld.param.u64 	%rd347, [%rd1+352];
	cvta.to.global.u64 	%rd348, %rd347;
	add.s64 	%rd349, %rd348, %rd239;
	ld.global.f64 	%fd86, [%rd349];
	add.s64 	%rd350, %rd349, %rd241;
	st.global.f64 	[%rd350], %fd86;
	ld.param.u64 	%rd351, [%rd1+360];
	cvta.to.global.u64 	%rd352, %rd351;
	add.s64 	%rd353, %rd352, %rd239;
	ld.global.f64 	%fd87, [%rd353];
	add.s64 	%rd354, %rd353, %rd241;
	st.global.f64 	[%rd354], %fd87;
	ld.param.u64 	%rd355, [%rd1+368];
	cvta.to.global.u64 	%rd356, %rd355;
	add.s64 	%rd357, %rd356, %rd239;
	ld.global.f64 	%fd88, [%rd357];
	add.s64 	%rd358, %rd357, %rd241;
	st.global.f64 	[%rd358], %fd88;
	ld.param.u64 	%rd359, [%rd1+160];
	cvta.to.global.u64 	%rd360, %rd359;
	add.s64 	%rd361, %rd360, %rd239;
	ld.global.f64 	%fd89, [%rd361];
	add.s64 	%rd362, %rd361, %rd241;
	st.global.f64 	[%rd362], %fd89;
	ld.param.u64 	%rd363, [%rd1+168];
	cvta.to.global.u64 	%rd364, %rd363;
	add.s64 	%rd365, %rd364, %rd239;
	ld.global.f64 	%fd90, [%rd365];
	add.s64 	%rd366, %rd365, %rd241;
	st.global.f64 	[%rd366], %fd90;
	ld.param.u64 	%rd367, [%rd1+176];
	cvta.to.global.u64 	%rd368, %rd367;
	add.s64 	%rd369, %rd368, %rd239;
	ld.global.f64 	%fd91, [%rd369];
	add.s64 	%rd370, %rd369, %rd241;
	st.global.f64 	[%rd370], %fd91;
	ld.param.u64 	%rd371, [%rd1+184];
	cvta.to.global.u64 	%rd372, %rd371;
	add.s64 	%rd373, %rd372, %rd239;
	ld.global.f64 	%fd92, [%rd373];
	add.s64 	%rd374, %rd373, %rd241;
	st.global.f64 	[%rd374], %fd92;
	ld.param.u64 	%rd375, [%rd1+192];
	cvta.to.global.u64 	%rd376, %rd375;
	add.s64 	%rd377, %rd376, %rd239;
	ld.global.f64 	%fd93, [%rd377];
	add.s64 	%rd378, %rd377, %rd241;
	st.global.f64 	[%rd378], %fd93;
	ld.param.u64 	%rd379, [%rd1+200];
	cvta.to.global.u64 	%rd380, %rd379;
	add.s64 	%rd381, %rd380, %rd239;
	ld.global.f64 	%fd94, [%rd381];
	add.s64 	%rd382, %rd381, %rd241;
	st.global.f64 	[%rd382], %fd94;
	ld.param.u64 	%rd383, [%rd1+208];
	cvta.to.global.u64 	%rd384, %rd383;
	add.s64 	%rd385, %rd384, %rd239;
	ld.global.f64 	%fd95, [%rd385];
	add.s64 	%rd386, %rd385, %rd241;
	st.global.f64 	[%rd386], %fd95;
	ld.param.u64 	%rd387, [%rd1+216];
	cvta.to.global.u64 	%rd388, %rd387;
	add.s64 	%rd389, %rd388, %rd239;
	ld.global.f64 	%fd96, [%rd389];
	add.s64 	%rd390, %rd389, %rd241;
	st.global.f64 	[%rd390], %fd96;
	ld.param.u64 	%rd391, [%rd1+224];
	cvta.to.global.u64 	%rd392, %rd391;
	add.s64 	%rd393, %rd392, %rd239;
	ld.global.f64 	%fd97, [%rd393];
	add.s64 	%rd394, %rd393, %rd241;
	st.global.f64 	[%rd394], %fd97;
	ld.param.u64 	%rd395, [%rd1+232];
	cvta.to.global.u64 	%rd396, %rd395;
	add.s64 	%rd397, %rd396, %rd239;
	ld.global.f64 	%fd98, [%rd397];
	add.s64 	%rd398, %rd397, %rd241;
	st.global.f64 	[%rd398], %fd98;
	ld.param.u64 	%rd399, [%rd1+240];
	cvta.to.global.u64 	%rd400, %rd399;
	add.s64 	%rd401, %rd400, %rd239;
	ld.global.f64 	%fd99, [%rd401];
	add.s64 	%rd402, %rd401, %rd241;
	st.global.f64 	[%rd402], %fd99;
	ld.param.u64 	%rd403, [%rd1+248];
	cvta.to.global.u64 	%rd404, %rd403;
	add.s64 	%rd405, %rd404, %rd239;
	ld.global.f64 	%fd100, [%rd405];
	add.s64 	%rd406, %rd405, %rd241;
	st.global.f64 	[%rd406], %fd100;
	ld.param.u64 	%rd407, [%rd1+256];
	cvta.to.global.u64 	%rd408, %rd407;
	add.s64 	%rd409, %rd408, %rd239;
	ld.global.f64 	%fd101, [%rd409];
	add.s64 	%rd410, %rd409, %rd241;
	st.global.f64 	[%rd410], %fd101;
	ld.param.u64 	%rd411, [%rd1+264];
	cvta.to.global.u64 	%rd412, %rd411;
	add.s64 	%rd413, %rd412, %rd239;
	ld.global.f64 	%fd102, [%rd413];
	add.s64 	%rd414, %rd413, %rd241;
	st.global.f64 	[%rd414], %fd102;
	ld.param.u64 	%rd415, [%rd1+272];
	cvta.to.global.u64 	%rd416, %rd415;
	add.s64 	%rd417, %rd416, %rd239;
	ld.global.f64 	%fd103, [%rd417];
	add.s64 	%rd418, %rd417, %rd241;
	st.global.f64 	[%rd418], %fd103;
	ld.param.u64 	%rd419, [%rd1+280];
	cvta.to.global.u64 	%rd420, %rd419;
	add.s64 	%rd421, %rd420, %rd239;
	ld.global.f64 	%fd104, [%rd421];
	add.s64 	%rd422, %rd421, %rd241;
	st.global.f64 	[%rd422], %fd104;
	ld.param.u64 	%rd423, [%rd1+288];
	cvta.to.global.u64 	%rd424, %rd423;
	add.s64 	%rd425, %rd424, %rd239;
	ld.global.f64 	%fd105, [%rd425];
	add.s64 	%rd426, %rd425, %rd241;
	st.global.f64 	[%rd426], %fd105;
	ld.param.u64 	%rd427, [%rd1+296];
	cvta.to.global.u64 	%rd428, %rd427;
	add.s64 	%rd429, %rd428, %rd239;
	ld.global.f64 	%fd106, [%rd429];
	add.s64 	%rd430, %rd429, %rd241;
	st.global.f64 	[%rd430], %fd106;
	ld.param.u64 	%rd431, [%rd1+304];
	cvta.to.global.u64 	%rd432, %rd431;
	add.s64 	%rd433, %rd432, %rd239;
	ld.global.f64 	%fd107, [%rd433];
	add.s64 	%rd434, %rd433, %rd241;
	st.global.f64 	[%rd434], %fd107;
	ld.param.u64 	%rd435, [%rd1+312];
	cvta.to.global.u64 	%rd436, %rd435;
	add.s64 	%rd437, %rd436, %rd239;
	ld.global.f64 	%fd108, [%rd437];
	add.s64 	%rd438, %rd437, %rd241;
	st.global.f64 	[%rd438], %fd108;
	ld.param.u64 	%rd439, [%rd1+320];
	cvta.to.global.u64 	%rd440, %rd439;
	add.s64 	%rd441, %rd440, %rd239;
	ld.global.f64 	%fd109, [%rd441];
	add.s64 	%rd442, %rd441, %rd241;
	st.global.f64 	[%rd442], %fd109;
	ld.param.u64 	%rd443, [%rd1+384];
	cvta.to.global.u64 	%rd444, %rd443;
	add.s64 	%rd445, %rd444, %rd239;
	ld.global.f64 	%fd110, [%rd445];
	add.s64 	%rd446, %rd445, %rd241;
	st.global.f64 	[%rd446], %fd110;
	ld.param.u64 	%rd447, [%rd1+392];
	cvta.to.global.u64 	%rd448, %rd447;
	add.s64 	%rd449, %rd448, %rd239;
	ld.global.f64 	%fd111, [%rd449];
	add.s64 	%rd450, %rd449, %rd241;
	st.global.f64 	[%rd450], %fd111;
	ld.param.u64 	%rd451, [%rd1+400];
	cvta.to.global.u64 	%rd452, %rd451;
	add.s64 	%rd453, %rd452, %rd239;
	ld.global.f64 	%fd112, [%rd453];
	add.s64 	%rd454, %rd453, %rd241;
	st.global.f64 	[%rd454], %fd112;
	ld.param.u64 	%rd455, [%rd1+408];
	cvta.to.global.u64 	%rd456, %rd455;
	add.s64 	%rd457, %rd456, %rd239;
	ld.global.f64 	%fd113, [%rd457];
	add.s64 	%rd458, %rd457, %rd241;
	st.global.f64 	[%rd458], %fd113;
	ld.param.u64 	%rd459, [%rd1+416];
	cvta.to.global.u64 	%rd460, %rd459;
	add.s64 	%rd461, %rd460, %rd239;
	ld.global.f64 	%fd114, [%rd461];
	add.s64 	%rd462, %rd461, %rd241;
	st.global.f64 	[%rd462], %fd114;
	ld.param.u64 	%rd463, [%rd1+424];
	cvta.to.global.u64 	%rd464, %rd463;
	add.s64 	%rd465, %rd464, %rd239;
	ld.global.f64 	%fd115, [%rd465];
	add.s64 	%rd466, %rd465, %rd241;
	st.global.f64 	[%rd466], %fd115;
	ld.param.u64 	%rd467, [%rd1+376];
	cvta.to.global.u64 	%rd468, %rd467;
	add.s64 	%rd469, %rd468, %rd239;
	ld.global.f64 	%fd116, [%rd469];
	add.s64 	%rd470, %rd469, %rd241;
	st.global.f64 	[%rd470], %fd116;
	bra.uni 	$L__BB10_4;
$L__BB10_2:
	not.b32 	%r29, %r6;
	add.s32 	%r30, %r12, %r29;
	setp.le.s32 	%p4, %r3, %r30;
	@%p4 bra 	$L__BB10_4;
	mul.lo.s32 	%r31, %r12, %r9;
	ld.param.u64 	%rd3, [%rd1];
	cvta.to.global.u64 	%rd4, %rd3;
	mul.wide.s32 	%rd5, %r8, 8;
	add.s64 	%rd6, %rd4, %rd5;
	ld.global.f64 	%fd1, [%rd6];
	mul.wide.s32 	%rd7, %r31, 8;
	add.s64 	%rd8, %rd6, %rd7;
	st.global.f64 	[%rd8], %fd1;
	ld.param.u64 	%rd9, [%rd1+8];
	cvta.to.global.u64 	%rd10, %rd9;
	add.s64 	%rd11, %rd10, %rd5;
	ld.global.f64 	%fd2, [%rd11];
	add.s64 	%rd12, %rd11, %rd7;
	st.global.f64 	[%rd12], %fd2;
	ld.param.u64 	%rd13, [%rd1+16];
	cvta.to.global.u64 	%rd14, %rd13;
	add.s64 	%rd15, %rd14, %rd5;
	ld.global.f64 	%fd3, [%rd15];
	add.s64 	%rd16, %rd15, %rd7;
	st.global.f64 	[%rd16], %fd3;
	ld.param.u64 	%rd17, [%rd1+24];
	cvta.to.global.u64 	%rd18, %rd17;
	add.s64 	%rd19, %rd18, %rd5;
	ld.global.f64 	%fd4, [%rd19];
	add.s64 	%rd20, %rd19, %rd7;
	st.global.f64 	[%rd20], %fd4;
	ld.param.u64 	%rd21, [%rd1+32];
	cvta.to.global.u64 	%rd22, %rd21;
	add.s64 	%rd23, %rd22, %rd5;
	ld.global.f64 	%fd5, [%rd23];
	add.s64 	%rd24, %rd23, %rd7;
	st.global.f64 	[%rd24], %fd5;
	ld.param.u64 	%rd25, [%rd1+40];
	cvta.to.global.u64 	%rd26, %rd25;
	add.s64 	%rd27, %rd26, %rd5;
	ld.global.f64 	%fd6, [%rd27];
	add.s64 	%rd28, %rd27, %rd7;
	st.global.f64 	[%rd28], %fd6;
	ld.param.u64 	%rd29, [%rd1+48];
	cvta.to.global.u64 	%rd30, %rd29;
	add.s64 	%rd31, %rd30, %rd5;
	ld.global.f64 	%fd7, [%rd31];
	add.s64 	%rd32, %rd31, %rd7;
	st.global.f64 	[%rd32], %fd7;
	ld.param.u64 	%rd33, [%rd1+56];
	cvta.to.global.u64 	%rd34, %rd33;
	add.s64 	%rd35, %rd34, %rd5;
	ld.global.f64 	%fd8, [%rd35];
	add.s64 	%rd36, %rd35, %rd7;
	st.global.f64 	[%rd36], %fd8;
	ld.param.u64 	%rd37, [%rd1+64];
	cvta.to.global.u64 	%rd38, %rd37;
	add.s64 	%rd39, %rd38, %rd5;
	ld.global.f64 	%fd9, [%rd39];
	add.s64 	%rd40, %rd39, %rd7;
	st.global.f64 	[%rd40], %fd9;
	ld.param.u64 	%rd41, [%rd1+72];
	cvta.to.global.u64 	%rd42, %rd41;
	add.s64 	%rd43, %rd42, %rd5;
	ld.global.f64 	%fd10, [%rd43];
	add.s64 	%rd44, %rd43, %rd7;
	st.global.f64 	[%rd44], %fd10;
	ld.param.u64 	%rd45, [%rd1+432];
	cvta.to.global.u64 	%rd46, %rd45;
	add.s64 	%rd47, %rd46, %rd5;
	ld.global.f64 	%fd11, [%rd47];
	add.s64 	%rd48, %rd47, %rd7;
	st.global.f64 	[%rd48], %fd11;
	ld.param.u64 	%rd49, [%rd1+440];
	cvta.to.global.u64 	%rd50, %rd49;
	add.s64 	%rd51, %rd50, %rd5;
	ld.global.f64 	%fd12, [%rd51];
	add.s64 	%rd52, %rd51, %rd7;
	st.global.f64 	[%rd52], %fd12;
	ld.param.u64 	%rd53, [%rd1+448];
	cvta.to.global.u64 	%rd54, %rd53;
	add.s64 	%rd55, %rd54, %rd5;
	ld.global.f64 	%fd13, [%rd55];
	add.s64 	%rd56, %rd55, %rd7;
	st.global.f64 	[%rd56], %fd13;
	ld.param.u64 	%rd57, [%rd1+456];
	cvta.to.global.u64 	%rd58, %rd57;
	add.s64 	%rd59, %rd58, %rd5;
	ld.global.f64 	%fd14, [%rd59];
	add.s64 	%rd60, %rd59, %rd7;
	st.global.f64 	[%rd60], %fd14;
	ld.param.u64 	%rd61, [%rd1+88];
	cvta.to.global.u64 	%rd62, %rd61;
	add.s64 	%rd63, %rd62, %rd5;
	ld.global.f64 	%fd15, [%rd63];
	add.s64 	%rd64, %rd63, %rd7;
	st.global.f64 	[%rd64], %fd15;
	ld.param.u64 	%rd65, [%rd1+96];
	cvta.to.global.u64 	%rd66, %rd65;
	add.s64 	%rd67, %rd66, %rd5;
	ld.global.f64 	%fd16, [%rd67];
	add.s64 	%rd68, %rd67, %rd7;
	st.global.f64 	[%rd68], %fd16;
	ld.param.u64 	%rd69, [%rd1+104];
	cvta.to.global.u64 	%rd70, %rd69;
	add.s64 	%rd71, %rd70, %rd5;
	ld.global.f64 	%fd17, [%rd71];
	add.s64 	%rd72, %rd71, %rd7;
	st.global.f64 	[%rd72], %fd17;
	ld.param.u64 	%rd73, [%rd1+112];
	cvta.to.global.u64 	%rd74, %rd73;
	add.s64 	%rd75, %rd74, %rd5;
	ld.global.f64 	%fd18, [%rd75];
	add.s64 	%rd76, %rd75, %rd7;
	st.global.f64 	[%rd76], %fd18;
	ld.param.u64 	%rd77, [%rd1+120];
	cvta.to.global.u64 	%rd78, %rd77;
	add.s64 	%rd79, %rd78, %rd5;
	ld.global.f64 	%fd19, [%rd79];
	add.s64 	%rd80, %rd79, %rd7;
	st.global.f64 	[%rd80], %fd19;
	ld.param.u64 	%rd81, [%rd1+128];
	cvta.to.global.u64 	%rd82, %rd81;
	add.s64 	%rd83, %rd82, %rd5;
	ld.global.f64 	%fd20, [%rd83];
	add.s64 	%rd84, %rd83, %rd7;
	st.global.f64 	[%rd84], %fd20;
	ld.param.u64 	%rd85, [%rd1+136];
	cvta.to.global.u64 	%rd86, %rd85;
	add.s64 	%rd87, %rd86, %rd5;
	ld.global.f64 	%fd21, [%rd87];
	add.s64 	%rd88, %rd87, %rd7;
	st.global.f64 	[%rd88], %fd21;
	ld.param.u64 	%rd89, [%rd1+144];
	cvta.to.global.u64 	%rd90, %rd89;
	add.s64 	%rd91, %rd90, %rd5;
	ld.global.f64 	%fd22, [%rd91];
	add.s64 	%rd92, %rd91, %rd7;
	st.global.f64 	[%rd92], %fd22;
	ld.param.u64 	%rd93, [%rd1+152];
	cvta.to.global.u64 	%rd94, %rd93;
	add.s64 	%rd95, %rd94, %rd5;
	ld.global.f64 	%fd23, [%rd95];
	add.s64 	%rd96, %rd95, %rd7;
	st.global.f64 	[%rd96], %fd23;
	ld.param.u64 	%rd97, [%rd1+80];
	cvta.to.global.u64 	%rd98, %rd97;
	add.s64 	%rd99, %rd98, %rd5;
	ld.global.f64 	%fd24, [%rd99];
	add.s64 	%rd100, %rd99, %rd7;
	st.global.f64 	[%rd100], %fd24;
	ld.param.u64 	%rd101, [%rd1+328];
	cvta.to.global.u64 	%rd102, %rd101;
	add.s64 	%rd103, %rd102, %rd5;
	ld.global.f64 	%fd25, [%rd103];
	add.s64 	%rd104, %rd103, %rd7;
	st.global.f64 	[%rd104], %fd25;
	ld.param.u64 	%rd105, [%rd1+336];
	cvta.to.global.u64 	%rd106, %rd105;
	add.s64 	%rd107, %rd106, %rd5;
	ld.global.f64 	%fd26, [%rd107];
	add.s64 	%rd108, %rd107, %rd7;
	st.global.f64 	[%rd108], %fd26;
	ld.param.u64 	%rd109, [%rd1+344];
	cvta.to.global.u64 	%rd110, %rd109;
	add.s64 	%rd111, %rd110, %rd5;
	ld.global.f64 	%fd27, [%rd111];
	add.s64 	%rd112, %rd111, %rd7;
	st.global.f64 	[%rd112], %fd27;
	ld.param.u64 	%rd113, [%rd1+352];
	cvta.to.global.u64 	%rd114, %rd113;
	add.s64 	%rd115, %rd114, %rd5;
	ld.global.f64 	%fd28, [%rd115];
	add.s64 	%rd116, %rd115, %rd7;
	st.global.f64 	[%rd116], %fd28;
	ld.param.u64 	%rd117, [%rd1+360];
	cvta.to.global.u64 	%rd118, %rd117;
	add.s64 	%rd119, %rd118, %rd5;
	ld.global.f64 	%fd29, [%rd119];
	add.s64 	%rd120, %rd119, %rd7;
	st.global.f64 	[%rd120], %fd29;
	ld.param.u64 	%rd121, [%rd1+368];
	cvta.to.global.u64 	%rd122, %rd121;
	add.s64 	%rd123, %rd122, %rd5;
	ld.global.f64 	%fd30, [%rd123];
	add.s64 	%rd124, %rd123, %rd7;
	st.global.f64 	[%rd124], %fd30;
	ld.param.u64 	%rd125, [%rd1+160];
	cvta.to.global.u64 	%rd126, %rd125;
	add.s64 	%rd127, %rd126, %rd5;
	ld.global.f64 	%fd31, [%rd127];
	add.s64 	%rd128, %rd127, %rd7;
	st.global.f64 	[%rd128], %fd31;
	ld.param.u64 	%rd129, [%rd1+168];
	cvta.to.global.u64 	%rd130, %rd129;
	add.s64 	%rd131, %rd130, %rd5;
	ld.global.f64 	%fd32, [%rd131];
	add.s64 	%rd132, %rd131, %rd7;
	st.global.f64 	[%rd132], %fd32;
	ld.param.u64 	%rd133, [%rd1+176];
	cvta.to.global.u64 	%rd134, %rd133;
	add.s64 	%rd135, %rd134, %rd5;
	ld.global.f64 	%fd33, [%rd135];
	add.s64 	%rd136, %rd135, %rd7;
	st.global.f64 	[%rd136], %fd33;
	ld.param.u64 	%rd137, [%rd1+184];
	cvta.to.global.u64 	%rd138, %rd137;
	add.s64 	%rd139, %rd138, %rd5;
	ld.global.f64 	%fd34, [%rd139];
	add.s64 	%rd140, %rd139, %rd7;
	st.global.f64 	[%rd140], %fd34;
	ld.param.u64 	%rd141, [%rd1+192];
	cvta.to.global.u64 	%rd142, %rd141;
	add.s64 	%rd143, %rd142, %rd5;
	ld.global.f64 	%fd35, [%rd143];
	add.s64 	%rd144, %rd143, %rd7;
	st.global.f64 	[%rd144], %fd35;
	ld.param.u64 	%rd145, [%rd1+200];
	cvta.to.global.u64 	%rd146, %rd145;
	add.s64 	%rd147, %rd146, %rd5;
	ld.global.f64 	%fd36, [%rd147];
	add.s64 	%rd148, %rd147, %rd7;
	st.global.f64 	[%rd148], %fd36;
	ld.param.u64 	%rd149, [%rd1+208];
	cvta.to.global.u64 	%rd150, %rd149;
	add.s64 	%rd151, %rd150, %rd5;
	ld.global.f64 	%fd37, [%rd151];
	add.s64 	%rd152, %rd151, %rd7;
	st.global.f64 	[%rd152], %fd37;
	ld.param.u64 	%rd153, [%rd1+216];
	cvta.to.global.u64 	%rd154, %rd153;
	add.s64 	%rd155, %rd154, %rd5;
	ld.global.f64 	%fd38, [%rd155];
	add.s64 	%rd156, %rd155, %rd7;
	st.global.f64 	[%rd156], %fd38;
	ld.param.u64 	%rd157, [%rd1+224];
	cvta.to.global.u64 	%rd158, %rd157;
	add.s64 	%rd159, %rd158, %rd5;
	ld.global.f64 	%fd39, [%rd159];
	add.s64 	%rd160, %rd159, %rd7;
	st.global.f64 	[%rd160], %fd39;
	ld.param.u64 	%rd161, [%rd1+232];
	cvta.to.global.u64 	%rd162, %rd161;
	add.s64 	%rd163, %rd162, %rd5;
	ld.global.f64 	%fd40, [%rd163];
	add.s64 	%rd164, %rd163, %rd7;
	st.global.f64 	[%rd164], %fd40;
	ld.param.u64 	%rd165, [%rd1+240];
	cvta.to.global.u64 	%rd166, %rd165;
	add.s64 	%rd167, %rd166, %rd5;
	ld.global.f64 	%fd41, [%rd167];
	add.s64 	%rd168, %rd167, %rd7;
	st.global.f64 	[%rd168], %fd41;
	ld.param.u64 	%rd169, [%rd1+248];
	cvta.to.global.u64 	%rd170, %rd169;
	add.s64 	%rd171, %rd170, %rd5;
	ld.global.f64 	%fd42, [%rd171];
	add.s64 	%rd172, %rd171, %rd7;
	st.global.f64 	[%rd172], %fd42;
	ld.param.u64 	%rd173, [%rd1+256];
	cvta.to.global.u64 	%rd174, %rd173;
	add.s64 	%rd175, %rd174, %rd5;
	ld.global.f64 	%fd43, [%rd175];
	add.s64 	%rd176, %rd175, %rd7;
	st.global.f64 	[%rd176], %fd43;
	ld.param.u64 	%rd177, [%rd1+264];
	cvta.to.global.u64 	%rd178, %rd177;
	add.s64 	%rd179, %rd178, %rd5;
	ld.global.f64 	%fd44, [%rd179];
	add.s64 	%rd180, %rd179, %rd7;
	st.global.f64 	[%rd180], %fd44;
	ld.param.u64 	%rd181, [%rd1+272];
	cvta.to.global.u64 	%rd182, %rd181;
	add.s64 	%rd183, %rd182, %rd5;
	ld.global.f64 	%fd45, [%rd183];
	add.s64 	%rd184, %rd183, %rd7;
	st.global.f64 	[%rd184], %fd45;
	ld.param.u64 	%rd185, [%rd1+280];
	cvta.to.global.u64 	%rd186, %rd185;
	add.s64 	%rd187, %rd186, %rd5;
	ld.global.f64 	%fd46, [%rd187];
	add.s64 	%rd188, %rd187, %rd7;
	st.global.f64 	[%rd188], %fd46;
	ld.param.u64 	%rd189, [%rd1+288];
	cvta.to.global.u64 	%rd190, %rd189;
	add.s64 	%rd191, %rd190, %rd5;
	ld.global.f64 	%fd47, [%rd191];
	add.s64 	%rd192, %rd191, %rd7;
	st.global.f64 	[%rd192], %fd47;
	ld.param.u64 	%rd193, [%rd1+296];
	cvta.to.global.u64 	%rd194, %rd193;
	add.s64 	%rd195, %rd194, %rd5;
	ld.global.f64 	%fd48, [%rd195];
	add.s64 	%rd196, %rd195, %rd7;
	st.global.f64 	[%rd196], %fd48;
	ld.param.u64 	%rd197, [%rd1+304];
	cvta.to.global.u64 	%rd198, %rd197;
	add.s64 	%rd199, %rd198, %rd5;
	ld.global.f64 	%fd49, [%rd199];
	add.s64 	%rd200, %rd199, %rd7;
	st.global.f64 	[%rd200], %fd49;
	ld.param.u64 	%rd201, [%rd1+312];
	cvta.to.global.u64 	%rd202, %rd201;
	add.s64 	%rd203, %rd202, %rd5;
	ld.global.f64 	%fd50, [%rd203];
	add.s64 	%rd204, %rd203, %rd7;
	st.global.f64 	[%rd204], %fd50;
	ld.param.u64 	%rd205, [%rd1+320];
	cvta.to.global.u64 	%rd206, %rd205;
	add.s64 	%rd207, %rd206, %rd5;
	ld.global.f64 	%fd51, [%rd207];
	add.s64 	%rd208, %rd207, %rd7;
	st.global.f64 	[%rd208], %fd51;
	ld.param.u64 	%rd209, [%rd1+384];
	cvta.to.global.u64 	%rd210, %rd209;
	add.s64 	%rd211, %rd210, %rd5;
	ld.global.f64 	%fd52, [%rd211];
	add.s64 	%rd212, %rd211, %rd7;
	st.global.f64 	[%rd212], %fd52;
	ld.param.u64 	%rd213, [%rd1+392];
	cvta.to.global.u64 	%rd214, %rd213;
	add.s64 	%rd215, %rd214, %rd5;
	ld.global.f64 	%fd53, [%rd215];
	add.s64 	%rd216, %rd215, %rd7;
	st.global.f64 	[%rd216], %fd53;
	ld.param.u64 	%rd217, [%rd1+400];
	cvta.to.global.u64 	%rd218, %rd217;
	add.s64 	%rd219, %rd218, %rd5;
	ld.global.f64 	%fd54, [%rd219];
	add.s64 	%rd220, %rd219, %rd7;
	st.global.f64 	[%rd220], %fd54;
	ld.param.u64 	%rd221, [%rd1+408];
	cvta.to.global.u64 	%rd222, %rd221;
	add.s64 	%rd223, %rd222, %rd5;
	ld.global.f64 	%fd55, [%rd223];
	add.s64 	%rd224, %rd223, %rd7;
	st.global.f64 	[%rd224], %fd55;
	ld.param.u64 	%rd225, [%rd1+416];
	cvta.to.global.u64 	%rd226, %rd225;
	add.s64 	%rd227, %rd226, %rd5;
	ld.global.f64 	%fd56, [%rd227];
	add.s64 	%rd228, %rd227, %rd7;
	st.global.f64 	[%rd228], %fd56;
	ld.param.u64 	%rd229, [%rd1+424];
	cvta.to.global.u64 	%rd230, %rd229;
	add.s64 	%rd231, %rd230, %rd5;
	ld.global.f64 	%fd57, [%rd231];
	add.s64 	%rd232, %rd231, %rd7;
	st.global.f64 	[%rd232], %fd57;
	ld.param.u64 	%rd233, [%rd1+376];
	cvta.to.global.u64 	%rd234, %rd233;
	add.s64 	%rd235, %rd234, %rd5;
	ld.global.f64 	%fd58, [%rd235];
	add.s64 	%rd236, %rd235, %rd7;
	st.global.f64 	[%rd236], %fd58;
$L__BB10_4:
	setp.ge.s32 	%p5, %r1, %r6;
	@%p5 bra 	$L__BB10_6;
	ld.param.u64 	%rd705, [%rd1];
	cvta.to.global.u64 	%rd706, %rd705;
	mul.wide.s32 	%rd707, %r8, 8;
	add.s64 	%rd708, %rd706, %rd707;
	ld.global.f64 	%fd175, [%rd708];
	mul.wide.s32 	%rd709, %r4, 8;
	add.s64 	%rd710, %rd708, %rd709;
	st.global.f64 	[%rd710], %fd175;
	ld.param.u64 	%rd711, [%rd1+8];
	cvta.to.global.u64 	%rd712, %rd711;
	add.s64 	%rd713, %rd712, %rd707;
	ld.global.f64 	%fd176, [%rd713];
	add.s64 	%rd714, %rd713, %rd709;
	st.global.f64 	[%rd714], %fd176;
	ld.param.u64 	%rd715, [%rd1+16];
	cvta.to.global.u64 	%rd716, %rd715;
	add.s64 	%rd717, %rd716, %rd707;
	ld.global.f64 	%fd177, [%rd717];
	add.s64 	%rd718, %rd717, %rd709;
	st.global.f64 	[%rd718], %fd177;
	ld.param.u64 	%rd719, [%rd1+24];
	cvta.to.global.u64 	%rd720, %rd719;
	add.s64 	%rd721, %rd720, %rd707;
	ld.global.f64 	%fd178, [%rd721];
	add.s64 	%rd722, %rd721, %rd709;
	st.global.f64 	[%rd722], %fd178;
	ld.param.u64 	%rd723, [%rd1+32];
	cvta.to.global.u64 	%rd724, %rd723;
	add.s64 	%rd725, %rd724, %rd707;
	ld.global.f64 	%fd179, [%rd725];
	add.s64 	%rd726, %rd725, %rd709;
	st.global.f64 	[%rd726], %fd179;
	ld.param.u64 	%rd727, [%rd1+40];
	cvta.to.global.u64 	%rd728, %rd727;
	add.s64 	%rd729, %rd728, %rd707;
	ld.global.f64 	%fd180, [%rd729];
	add.s64 	%rd730, %rd729, %rd709;
	st.global.f64 	[%rd730], %fd180;
	ld.param.u64 	%rd731, [%rd1+48];
	cvta.to.global.u64 	%rd732, %rd731;
	add.s64 	%rd733, %rd732, %rd707;
	ld.global.f64 	%fd181, [%rd733];
	add.s64 	%rd734, %rd733, %rd709;
	st.global.f64 	[%rd734], %fd181;
	ld.param.u64 	%rd735, [%rd1+56];
	cvta.to.global.u64 	%rd736, %rd735;
	add.s64 	%rd737, %rd736, %rd707;
	ld.global.f64 	%fd182, [%rd737];
	add.s64 	%rd738, %rd737, %rd709;
	st.global.f64 	[%rd738], %fd182;
	ld.param.u64 	%rd739, [%rd1+64];
	cvta.to.global.u64 	%rd740, %rd739;
	add.s64 	%rd741, %rd740, %rd707;
	ld.global.f64 	%fd183, [%rd741];
	add.s64 	%rd742, %rd741, %rd709;
	st.global.f64 	[%rd742], %fd183;
	ld.param.u64 	%rd743, [%rd1+72];
	cvta.to.global.u64 	%rd744, %rd743;
	add.s64 	%rd745, %rd744, %rd707;
	ld.global.f64 	%fd184, [%rd745];
	add.s64 	%rd746, %rd745, %rd709;
	st.global.f64 	[%rd746], %fd184;
	ld.param.u64 	%rd747, [%rd1+432];
	cvta.to.global.u64 	%rd748, %rd747;
	add.s64 	%rd749, %rd748, %rd707;
	ld.global.f64 	%fd185, [%rd749];
	add.s64 	%rd750, %rd749, %rd709;
	st.global.f64 	[%rd750], %fd185;
	ld.param.u64 	%rd751, [%rd1+440];
	cvta.to.global.u64 	%rd752, %rd751;
	add.s64 	%rd753, %rd752, %rd707;
	ld.global.f64 	%fd186, [%rd753];
	add.s64 	%rd754, %rd753, %rd709;
	st.global.f64 	[%rd754], %fd186;
	ld.param.u64 	%rd755, [%rd1+448];
	cvta.to.global.u64 	%rd756, %rd755;
	add.s64 	%rd757, %rd756, %rd707;
	ld.global.f64 	%fd187, [%rd757];
	add.s64 	%rd758, %rd757, %rd709;
	st.global.f64 	[%rd758], %fd187;
	ld.param.u64 	%rd759, [%rd1+456];
	cvta.to.global.u64 	%rd760, %rd759;
	add.s64 	%rd761, %rd760, %rd707;
	ld.global.f64 	%fd188, [%rd761];
	add.s64 	%rd762, %rd761, %rd709;
	st.global.f64 	[%rd762], %fd188;
	ld.param.u64 	%rd763, [%rd1+88];
	cvta.to.global.u64 	%rd764, %rd763;
	add.s64 	%rd765, %rd764, %rd707;
	ld.global.f64 	%fd189, [%rd765];
	add.s64 	%rd766, %rd765, %rd709;
	st.global.f64 	[%rd766], %fd189;
	ld.param.u64 	%rd767, [%rd1+96];
	cvta.to.global.u64 	%rd768, %rd767;
	add.s64 	%rd769, %rd768, %rd707;
	ld.global.f64 	%fd190, [%rd769];
	add.s64 	%rd770, %rd769, %rd709;
	st.global.f64 	[%rd770], %fd190;
	ld.param.u64 	%rd771, [%rd1+104];
	cvta.to.global.u64 	%rd772, %rd771;
	add.s64 	%rd773, %rd772, %rd707;
	ld.global.f64 	%fd191, [%rd773];
	add.s64 	%rd774, %rd773, %rd709;
	st.global.f64 	[%rd774], %fd191;
	ld.param.u64 	%rd775, [%rd1+112];
	cvta.to.global.u64 	%rd776, %rd775;
	add.s64 	%rd777, %rd776, %rd707;
	ld.global.f64 	%fd192, [%rd777];
	add.s64 	%rd778, %rd777, %rd709;
	st.global.f64 	[%rd778], %fd192;
	ld.param.u64 	%rd779, [%rd1+120];
	cvta.to.global.u64 	%rd780, %rd779;
	add.s64 	%rd781, %rd780, %rd707;
	ld.global.f64 	%fd193, [%rd781];
	add.s64 	%rd782, %rd781, %rd709;
	st.global.f64 	[%rd782], %fd193;
	ld.param.u64 	%rd783, [%rd1+128];
	cvta.to.global.u64 	%rd784, %rd783;
	add.s64 	%rd785, %rd784, %rd707;
	ld.global.f64 	%fd194, [%rd785];
	add.s64 	%rd786, %rd785, %rd709;
	st.global.f64 	[%rd786], %fd194;
	ld.param.u64 	%rd787, [%rd1+136];
	cvta.to.global.u64 	%rd788, %rd787;
	add.s64 	%rd789, %rd788, %rd707;
	ld.global.f64 	%fd195, [%rd789];
	add.s64 	%rd790, %rd789, %rd709;
	st.global.f64 	[%rd790], %fd195;
	ld.param.u64 	%rd791, [%rd1+144];
	cvta.to.global.u64 	%rd792, %rd791;
	add.s64 	%rd793, %rd792, %rd707;
	ld.global.f64 	%fd196, [%rd793];
	add.s64 	%rd794, %rd793, %rd709;
	st.global.f64 	[%rd794], %fd196;
	ld.param.u64 	%rd795, [%rd1+152];
	cvta.to.global.u64 	%rd796, %rd795;
	add.s64 	%rd797, %rd796, %rd707;
	ld.global.f64 	%fd197, [%rd797];
	add.s64 	%rd798, %rd797, %rd709;
	st.global.f64 	[%rd798], %fd197;
	ld.param.u64 	%rd799, [%rd1+80];
	cvta.to.global.u64 	%rd800, %rd799;
	add.s64 	%rd801, %rd800, %rd707;
	ld.global.f64 	%fd198, [%rd801];
	add.s64 	%rd802, %rd801, %rd709;
	st.global.f64 	[%rd802], %fd198;
	ld.param.u64 	%rd803, [%rd1+328];
	cvta.to.global.u64 	%rd804, %rd803;
	add.s64 	%rd805, %rd804, %rd707;
	ld.global.f64 	%fd199, [%rd805];
	add.s64 	%rd806, %rd805, %rd709;
	st.global.f64 	[%rd806], %fd199;
	ld.param.u64 	%rd807, [%rd1+336];
	cvta.to.global.u64 	%rd808, %rd807;
	add.s64 	%rd809, %rd808, %rd707;
	ld.global.f64 	%fd200, [%rd809];
	add.s64 	%rd810, %rd809, %rd709;
	st.global.f64 	[%rd810], %fd200;
	ld.param.u64 	%rd811, [%rd1+344];
	cvta.to.global.u64 	%rd812, %rd811;
	add.s64 	%rd813, %rd812, %rd707;
	ld.global.f64 	%fd201, [%rd813];
	add.s64 	%rd814, %rd813, %rd709;
	st.global.f64 	[%rd814], %fd201;
	ld.param.u64 	%rd815, [%rd1+352];
	cvta.to.global.u64 	%rd816, %rd815;
	add.s64 	%rd817, %rd816, %rd707;
	ld.global.f64 	%fd202, [%rd817];
	add.s64 	%rd818, %rd817, %rd709;
	st.global.f64 	[%rd818], %fd202;
	ld.param.u64 	%rd819, [%rd1+360];
	cvta.to.global.u64 	%rd820, %rd819;
	add.s64 	%rd821, %rd820, %rd707;
	ld.global.f64 	%fd203, [%rd821];
	add.s64 	%rd822, %rd821, %rd709;
	st.global.f64 	[%rd822], %fd203;
	ld.param.u64 	%rd823, [%rd1+368];
	cvta.to.global.u64 	%rd824, %rd823;
	add.s64 	%rd825, %rd824, %rd707;
	ld.global.f64 	%fd204, [%rd825];
	add.s64 	%rd826, %rd825, %rd709;
	st.global.f64 	[%rd826], %fd204;
	ld.param.u64 	%rd827, [%rd1+160];
	cvta.to.global.u64 	%rd828, %rd827;
	add.s64 	%rd829, %rd828, %rd707;
	ld.global.f64 	%fd205, [%rd829];
	add.s64 	%rd830, %rd829, %rd709;
	st.global.f64 	[%rd830], %fd205;
	ld.param.u64 	%rd831, [%rd1+168];
	cvta.to.global.u64 	%rd832, %rd831;
	add.s64 	%rd833, %rd832, %rd707;
	ld.global.f64 	%fd206, [%rd833];
	add.s64 	%rd834, %rd833, %rd709;
	st.global.f64 	[%rd834], %fd206;
	ld.param.u64 	%rd835, [%rd1+176];
	cvta.to.global.u64 	%rd836, %rd835;
	add.s64 	%rd837, %rd836, %rd707;
	ld.global.f64 	%fd207, [%rd837];
	add.s64 	%rd838, %rd837, %rd709;
	st.global.f64 	[%rd838], %fd207;
	ld.param.u64 	%rd839, [%rd1+184];
	cvta.to.global.u64 	%rd840, %rd839;
	add.s64 	%rd841, %rd840, %rd707;
	ld.global.f64 	%fd208, [%rd841];
	add.s64 	%rd842, %rd841, %rd709;
	st.global.f64 	[%rd842], %fd208;
	ld.param.u64 	%rd843, [%rd1+192];
	cvta.to.global.u64 	%rd844, %rd843;
	add.s64 	%rd845, %rd844, %rd707;
	ld.global.f64 	%fd209, [%rd845];
	add.s64 	%rd846, %rd845, %rd709;
	st.global.f64 	[%rd846], %fd209;
	ld.param.u64 	%rd847, [%rd1+200];
	cvta.to.global.u64 	%rd848, %rd847;
	add.s64 	%rd849, %rd848, %rd707;
	ld.global.f64 	%fd210, [%rd849];
	add.s64 	%rd850, %rd849, %rd709;
	st.global.f64 	[%rd850], %fd210;
	ld.param.u64 	%rd851, [%rd1+208];
	cvta.to.global.u64 	%rd852, %rd851;
	add.s64 	%rd853, %rd852, %rd707;
	ld.global.f64 	%fd211, [%rd853];
	add.s64 	%rd854, %rd853, %rd709;
	st.global.f64 	[%rd854], %fd211;
	ld.param.u64 	%rd855, [%rd1+216];
	cvta.to.global.u64 	%rd856, %rd855;
	add.s64 	%rd857, %rd856, %rd707;
	ld.global.f64 	%fd212, [%rd857];
	add.s64 	%rd858, %rd857, %rd709;
	st.global.f64 	[%rd858], %fd212;
	ld.param.u64 	%rd859, [%rd1+224];
	cvta.to.global.u64 	%rd860, %rd859;
	add.s64 	%rd861, %rd860, %rd707;
	ld.global.f64 	%fd213, [%rd861];
	add.s64 	%rd862, %rd861, %rd709;
	st.global.f64 	[%rd862], %fd213;
	ld.param.u64 	%rd863, [%rd1+232];
	cvta.to.global.u64 	%rd864, %rd863;
	add.s64 	%rd865, %rd864, %rd707;
	ld.global.f64 	%fd214, [%rd865];
	add.s64 	%rd866, %rd865, %rd709;
	st.global.f64 	[%rd866], %fd214;
	ld.param.u64 	%rd867, [%rd1+240];
	cvta.to.global.u64 	%rd868, %rd867;
	add.s64 	%rd869, %rd868, %rd707;
	ld.global.f64 	%fd215, [%rd869];
	add.s64 	%rd870, %rd869, %rd709;
	st.global.f64 	[%rd870], %fd215;
	ld.param.u64 	%rd871, [%rd1+248];
	cvta.to.global.u64 	%rd872, %rd871;
	add.s64 	%rd873, %rd872, %rd707;
	ld.global.f64 	%fd216, [%rd873];
	add.s64 	%rd874, %rd873, %rd709;
	st.global.f64 	[%rd874], %fd216;
	ld.param.u64 	%rd875, [%rd1+256];
	cvta.to.global.u64 	%rd876, %rd875;
	add.s64 	%rd877, %rd876, %rd707;
	ld.global.f64 	%fd217, [%rd877];
	add.s64 	%rd878, %rd877, %rd709;
	st.global.f64 	[%rd878], %fd217;
	ld.param.u64 	%rd879, [%rd1+264];
	cvta.to.global.u64 	%rd880, %rd879;
	add.s64 	%rd881, %rd880, %rd707;
	ld.global.f64 	%fd218, [%rd881];
	add.s64 	%rd882, %rd881, %rd709;
	st.global.f64 	[%rd882], %fd218;
	ld.param.u64 	%rd883, [%rd1+272];
	cvta.to.global.u64 	%rd884, %rd883;
	add.s64 	%rd885, %rd884, %rd707;
	ld.global.f64 	%fd219, [%rd885];
	add.s64 	%rd886, %rd885, %rd709;
	st.global.f64 	[%rd886], %fd219;
	ld.param.u64 	%rd887, [%rd1+280];
	cvta.to.global.u64 	%rd888, %rd887;
	add.s64 	%rd889, %rd888, %rd707;
	ld.global.f64 	%fd220, [%rd889];
	add.s64 	%rd890, %rd889, %rd709;
	st.global.f64 	[%rd890], %fd220;
	ld.param.u64 	%rd891, [%rd1+288];
	cvta.to.global.u64 	%rd892, %rd891;
	add.s64 	%rd893, %rd892, %rd707;
	ld.global.f64 	%fd221, [%rd893];
	add.s64 	%rd894, %rd893, %rd709;
	st.global.f64 	[%rd894], %fd221;
	ld.param.u64 	%rd895, [%rd1+296];
	cvta.to.global.u64 	%rd896, %rd895;
	add.s64 	%rd897, %rd896, %rd707;
	ld.global.f64 	%fd222, [%rd897];
	add.s64 	%rd898, %rd897, %rd709;
	st.global.f64 	[%rd898], %fd222;
	ld.param.u64 	%rd899, [%rd1+304];
	cvta.to.global.u64 	%rd900, %rd899;
	add.s64 	%rd901, %rd900, %rd707;
	ld.global.f64 	%fd223, [%rd901];
	add.s64 	%rd902, %rd901, %rd709;
	st.global.f64 	[%rd902], %fd223;
	ld.param.u64 	%rd903, [%rd1+312];
	cvta.to.global.u64 	%rd904, %rd903;
	add.s64 	%rd905, %rd904, %rd707;
	ld.global.f64 	%fd224, [%rd905];
	add.s64 	%rd906, %rd905, %rd709;
	st.global.f64 	[%rd906], %fd224;
	ld.param.u64 	%rd907, [%rd1+320];
	cvta.to.global.u64 	%rd908, %rd907;
	add.s64 	%rd909, %rd908, %rd707;
	ld.global.f64 	%fd225, [%rd909];
	add.s64 	%rd910, %rd909, %rd709;
	st.global.f64 	[%rd910], %fd225;
	ld.param.u64 	%rd911, [%rd1+384];
	cvta.to.global.u64 	%rd912, %rd911;
	add.s64 	%rd913, %rd912, %rd707;
	ld.global.f64 	%fd226, [%rd913];
	add.s64 	%rd914, %rd913, %rd709;
	st.global.f64 	[%rd914], %fd226;
	ld.param.u64 	%rd915, [%rd1+392];
	cvta.to.global.u64 	%rd916, %rd915;
	add.s64 	%rd917, %rd916, %rd707;
	ld.global.f64 	%fd227, [%rd917];
	add.s64 	%rd918, %rd917, %rd709;
	st.global.f64 	[%rd918], %fd227;
	ld.param.u64 	%rd919, [%rd1+400];
	cvta.to.global.u64 	%rd920, %rd919;
	add.s64 	%rd921, %rd920, %rd707;
	ld.global.f64 	%fd228, [%rd921];
	add.s64 	%rd922, %rd921, %rd709;
	st.global.f64 	[%rd922], %fd228;
	ld.param.u64 	%rd923, [%rd1+408];
	cvta.to.global.u64 	%rd924, %rd923;
	add.s64 	%rd925, %rd924, %rd707;
	ld.global.f64 	%fd229, [%rd925];
	add.s64 	%rd926, %rd925, %rd709;
	st.global.f64 	[%rd926], %fd229;
	ld.param.u64 	%rd927, [%rd1+416];
	cvta.to.global.u64 	%rd928, %rd927;
	add.s64 	%rd929, %rd928, %rd707;
	ld.global.f64 	%fd230, [%rd929];
	add.s64 	%rd930, %rd929, %rd709;
	st.global.f64 	[%rd930], %fd230;
	ld.param.u64 	%rd931, [%rd1+424];
	cvta.to.global.u64 	%rd932, %rd931;
	add.s64 	%rd933, %rd932, %rd707;
	ld.global.f64 	%fd231, [%rd933];
	add.s64 	%rd934, %rd933, %rd709;
	st.global.f64 	[%rd934], %fd231;
	ld.param.u64 	%rd935, [%rd1+376];
	cvta.to.global.u64 	%rd936, %rd935;
	add.s64 	%rd937, %rd936, %rd707;
	ld.global.f64 	%fd232, [%rd937];
	add.s64 	%rd938, %rd937, %rd709;
	st.global.f64 	[%rd938], %fd232;
	bra.uni 	$L__BB10_8;
$L__BB10_6:
	not.b32 	%r33, %r6;
	add.s32 	%r34, %r4, %r33;
	setp.le.s32 	%p6, %r1, %r34;
	@%p6 bra 	$L__BB10_8;
	sub.s32 	%r35, %r8, %r4;
	ld.param.u64 	%rd471, [%rd1];
	cvta.to.global.u64 	%rd472, %rd471;
	mul.wide.s32 	%rd473, %r8, 8;
	add.s64 	%rd474, %rd472, %rd473;
	ld.global.f64 	%fd117, [%rd474];
	mul.wide.s32 	%rd475, %r35, 8;
	add.s64 	%rd476, %rd472, %rd475;
	st.global.f64 	[%rd476], %fd117;
	ld.param.u64 	%rd477, [%rd1+8];
	cvta.to.global.u64 	%rd478, %rd477;
	add.s64 	%rd479, %rd478, %rd473;
	ld.global.f64 	%fd118, [%rd479];
	add.s64 	%rd480, %rd478, %rd475;
	st.global.f64 	[%rd480], %fd118;
	ld.param.u64 	%rd481, [%rd1+16];
	cvta.to.global.u64 	%rd482, %rd481;
	add.s64 	%rd483, %rd482, %rd473;
	ld.global.f64 	%fd119, [%rd483];
	add.s64 	%rd484, %rd482, %rd475;
	st.global.f64 	[%rd484], %fd119;
	ld.param.u64 	%rd485, [%rd1+24];
	cvta.to.global.u64 	%rd486, %rd485;
	add.s64 	%rd487, %rd486, %rd473;
	ld.global.f64 	%fd120, [%rd487];
	add.s64 	%rd488, %rd486, %rd475;
	st.global.f64 	[%rd488], %fd120;
	ld.param.u64 	%rd489, [%rd1+32];
	cvta.to.global.u64 	%rd490, %rd489;
	add.s64 	%rd491, %rd490, %rd473;
	ld.global.f64 	%fd121, [%rd491];
	add.s64 	%rd492, %rd490, %rd475;
	st.global.f64 	[%rd492], %fd121;
	ld.param.u64 	%rd493, [%rd1+40];
	cvta.to.global.u64 	%rd494, %rd493;
	add.s64 	%rd495, %rd494, %rd473;
	ld.global.f64 	%fd122, [%rd495];
	add.s64 	%rd496, %rd494, %rd475;
	st.global.f64 	[%rd496], %fd122;
	ld.param.u64 	%rd497, [%rd1+48];
	cvta.to.global.u64 	%rd498, %rd497;
	add.s64 	%rd499, %rd498, %rd473;
	ld.global.f64 	%fd123, [%rd499];
	add.s64 	%rd500, %rd498, %rd475;
	st.global.f64 	[%rd500], %fd123;
	ld.param.u64 	%rd501, [%rd1+56];
	cvta.to.global.u64 	%rd502, %rd501;
	add.s64 	%rd503, %rd502, %rd473;
	ld.global.f64 	%fd124, [%rd503];
	add.s64 	%rd504, %rd502, %rd475;
	st.global.f64 	[%rd504], %fd124;
	ld.param.u64 	%rd505, [%rd1+64];
	cvta.to.global.u64 	%rd506, %rd505;
	add.s64 	%rd507, %rd506, %rd473;
	ld.global.f64 	%fd125, [%rd507];
	add.s64 	%rd508, %rd506, %rd475;
	st.global.f64 	[%rd508], %fd125;
	ld.param.u64 	%rd509, [%rd1+72];
	cvta.to.global.u64 	%rd510, %rd509;
	add.s64 	%rd511, %rd510, %rd473;
	ld.global.f64 	%fd126, [%rd511];
	add.s64 	%rd512, %rd510, %rd475;
	st.global.f64 	[%rd512], %fd126;
	ld.param.u64 	%rd513, [%rd1+432];
	cvta.to.global.u64 	%rd514, %rd513;
	add.s64 	%rd515, %rd514, %rd473;
	ld.global.f64 	%fd127, [%rd515];
	add.s64 	%rd516, %rd514, %rd475;
	st.global.f64 	[%rd516], %fd127;
	ld.param.u64 	%rd517, [%rd1+440];
	cvta.to.global.u64 	%rd518, %rd517;
	add.s64 	%rd519, %rd518, %rd473;
	ld.global.f64 	%fd128, [%rd519];
	add.s64 	%rd520, %rd518, %rd475;
	st.global.f64 	[%rd520], %fd128;
	ld.param.u64 	%rd521, [%rd1+448];
	cvta.to.global.u64 	%rd522, %rd521;
	add.s64 	%rd523, %rd522, %rd473;
	ld.global.f64 	%fd129, [%rd523];
	add.s64 	%rd524, %rd522, %rd475;
	st.global.f64 	[%rd524], %fd129;
	ld.param.u64 	%rd525, [%rd1+456];
	cvta.to.global.u64 	%rd526, %rd525;
	add.s64 	%rd527, %rd526, %rd473;
	ld.global.f64 	%fd130, [%rd527];
	add.s64 	%rd528, %rd526, %rd475;
	st.global.f64 	[%rd528], %fd130;
	ld.param.u64 	%rd529, [%rd1+88];
	cvta.to.global.u64 	%rd530, %rd529;
	add.s64 	%rd531, %rd530, %rd473;
	ld.global.f64 	%fd131, [%rd531];
	add.s64 	%rd532, %rd530, %rd475;
	st.global.f64 	[%rd532], %fd131;
	ld.param.u64 	%rd533, [%rd1+96];
	cvta.to.global.u64 	%rd534, %rd533;
	add.s64 	%rd535, %rd534, %rd473;
	ld.global.f64 	%fd132, [%rd535];
	add.s64 	%rd536, %rd534, %rd475;
	st.global.f64 	[%rd536], %fd132;
	ld.param.u64 	%rd537, [%rd1+104];
	cvta.to.global.u64 	%rd538, %rd537;
	add.s64 	%rd539, %rd538, %rd473;
	ld.global.f64 	%fd133, [%rd539];
	add.s64 	%rd540, %rd538, %rd475;
	st.global.f64 	[%rd540], %fd133;
	ld.param.u64 	%rd541, [%rd1+112];
	cvta.to.global.u64 	%rd542, %rd541;
	add.s64 	%rd543, %rd542, %rd473;
	ld.global.f64 	%fd134, [%rd543];
	add.s64 	%rd544, %rd542, %rd475;
	st.global.f64 	[%rd544], %fd134;
	ld.param.u64 	%rd545, [%rd1+120];
	cvta.to.global.u64 	%rd546, %rd545;
	add.s64 	%rd547, %rd546, %rd473;
	ld.global.f64 	%fd135, [%rd547];
	add.s64 	%rd548, %rd546, %rd475;
	st.global.f64 	[%rd548], %fd135;
	ld.param.u64 	%rd549, [%rd1+128];
	cvta.to.global.u64 	%rd550, %rd549;
	add.s64 	%rd551, %rd550, %rd473;
	ld.global.f64 	%fd136, [%rd551];
	add.s64 	%rd552, %rd550, %rd475;
	st.global.f64 	[%rd552], %fd136;
	ld.param.u64 	%rd553, [%rd1+136];
	cvta.to.global.u64 	%rd554, %rd553;
	add.s64 	%rd555, %rd554, %rd473;
	ld.global.f64 	%fd137, [%rd555];
	add.s64 	%rd556, %rd554, %rd475;
	st.global.f64 	[%rd556], %fd137;
	ld.param.u64 	%rd557, [%rd1+144];
	cvta.to.global.u64 	%rd558, %rd557;
	add.s64 	%rd559, %rd558, %rd473;
	ld.global.f64 	%fd138, [%rd559];
	add.s64 	%rd560, %rd558, %rd475;
	st.global.f64 	[%rd560], %fd138;
	ld.param.u64 	%rd561, [%rd1+152];
	cvta.to.global.u64 	%rd562, %rd561;
	add.s64 	%rd563, %rd562, %rd473;
	ld.global.f64 	%fd139, [%rd563];
	add.s64 	%rd564, %rd562, %rd475;
	st.global.f64 	[%rd564], %fd139;
	ld.param.u64 	%rd565, [%rd1+80];
	cvta.to.global.u64 	%rd566, %rd565;
	add.s64 	%rd567, %rd566, %rd473;
	ld.global.f64 	%fd140, [%rd567];
	add.s64 	%rd568, %rd566, %rd475;
	st.global.f64 	[%rd568], %fd140;
	ld.param.u64 	%rd569, [%rd1+328];
	cvta.to.global.u64 	%rd570, %rd569;
	add.s64 	%rd571, %rd570, %rd473;
	ld.global.f64 	%fd141, [%rd571];
	add.s64 	%rd572, %rd570, %rd475;
	st.global.f64 	[%rd572], %fd141;
	ld.param.u64 	%rd573, [%rd1+336];
	cvta.to.global.u64 	%rd574, %rd573;
	add.s64 	%rd575, %rd574, %rd473;
	ld.global.f64 	%fd142, [%rd575];
	add.s64 	%rd576, %rd574, %rd475;
	st.global.f64 	[%rd576], %fd142;
	ld.param.u64 	%rd577, [%rd1+344];
	cvta.to.global.u64 	%rd578, %rd577;
	add.s64 	%rd579, %rd578, %rd473;
	ld.global.f64 	%fd143, [%rd579];
	add.s64 	%rd580, %rd578, %rd475;
	st.global.f64 	[%rd580], %fd143;
	ld.param.u64 	%rd581, [%rd1+352];
	cvta.to.global.u64 	%rd582, %rd581;
	add.s64 	%rd583, %rd582, %rd473;
	ld.global.f64 	%fd144, [%rd583];
	add.s64 	%rd584, %rd582, %rd475;
	st.global.f64 	[%rd584], %fd144;
	ld.param.u64 	%rd585, [%rd1+360];
	cvta.to.global.u64 	%rd586, %rd585;
	add.s64 	%rd587, %rd586, %rd473;
	ld.global.f64 	%fd145, [%rd587];
	add.s64 	%rd588, %rd586, %rd475;
	st.global.f64 	[%rd588], %fd145;
	ld.param.u64 	%rd589, [%rd1+368];
	cvta.to.global.u64 	%rd590, %rd589;
	add.s64 	%rd591, %rd590, %rd473;
	ld.global.f64 	%fd146, [%rd591];
	add.s64 	%rd592, %rd590, %rd475;
	st.global.f64 	[%rd592], %fd146;
	ld.param.u64 	%rd593, [%rd1+160];
	cvta.to.global.u64 	%rd594, %rd593;
	add.s64 	%rd595, %rd594, %rd473;
	ld.global.f64 	%fd147, [%rd595];
	add.s64 	%rd596, %rd594, %rd475;
	st.global.f64 	[%rd596], %fd147;
	ld.param.u64 	%rd597, [%rd1+168];
	cvta.to.global.u64 	%rd598, %rd597;
	add.s64 	%rd599, %rd598, %rd473;
	ld.global.f64 	%fd148, [%rd599];
	add.s64 	%rd600, %rd598, %rd475;
	st.global.f64 	[%rd600], %fd148;
	ld.param.u64 	%rd601, [%rd1+176];
	cvta.to.global.u64 	%rd602, %rd601;
	add.s64 	%rd603, %rd602, %rd473;
	ld.global.f64 	%fd149, [%rd603];
	add.s64 	%rd604, %rd602, %rd475;
	st.global.f64 	[%rd604], %fd149;
	ld.param.u64 	%rd605, [%rd1+184];
	cvta.to.global.u64 	%rd606, %rd605;
	add.s64 	%rd607, %rd606, %rd473;
	ld.global.f64 	%fd150, [%rd607];
	add.s64 	%rd608, %rd606, %rd475;
	st.global.f64 	[%rd608], %fd150;
	ld.param.u64 	%rd609, [%rd1+192];
	cvta.to.global.u64 	%rd610, %rd609;
	add.s64 	%rd611, %rd610, %rd473;
	ld.global.f64 	%fd151, [%rd611];
	add.s64 	%rd612, %rd610, %rd475;
	st.global.f64 	[%rd612], %fd151;
	ld.param.u64 	%rd613, [%rd1+200];
	cvta.to.global.u64 	%rd614, %rd613;
	add.s64 	%rd615, %rd614, %rd473;
	ld.global.f64 	%fd152, [%rd615];
	add.s64 	%rd616, %rd614, %rd475;
	st.global.f64 	[%rd616], %fd152;
	ld.param.u64 	%rd617, [%rd1+208];
	cvta.to.global.u64 	%rd618, %rd617;
	add.s64 	%rd619, %rd618, %rd473;
	ld.global.f64 	%fd153, [%rd619];
	add.s64 	%rd620, %rd618, %rd475;
	st.global.f64 	[%rd620], %fd153;
	ld.param.u64 	%rd621, [%rd1+216];
	cvta.to.global.u64 	%rd622, %rd621;
	add.s64 	%rd623, %rd622, %rd473;
	ld.global.f64 	%fd154, [%rd623];
	add.s64 	%rd624, %rd622, %rd475;
	st.global.f64 	[%rd624], %fd154;
	ld.param.u64 	%rd625, [%rd1+224];
	cvta.to.global.u64 	%rd626, %rd625;
	add.s64 	%rd627, %rd626, %rd473;
	ld.global.f64 	%fd155, [%rd627];
	add.s64 	%rd628, %rd626, %rd475;
	st.global.f64 	[%rd628], %fd155;
	ld.param.u64 	%rd629, [%rd1+232];
	cvta.to.global.u64 	%rd630, %rd629;
	add.s64 	%rd631, %rd630, %rd473;
	ld.global.f64 	%fd156, [%rd631];
	add.s64 	%rd632, %rd630, %rd475;
	st.global.f64 	[%rd632], %fd156;
	ld.param.u64 	%rd633, [%rd1+240];
	cvta.to.global.u64 	%rd634, %rd633;
	add.s64 	%rd635, %rd634, %rd473;
	ld.global.f64 	%fd157, [%rd635];
	add.s64 	%rd636, %rd634, %rd475;
	st.global.f64 	[%rd636], %fd157;
	ld.param.u64 	%rd637, [%rd1+248];
	cvta.to.global.u64 	%rd638, %rd637;
	add.s64 	%rd639, %rd638, %rd473;
	ld.global.f64 	%fd158, [%rd639];
	add.s64 	%rd640, %rd638, %rd475;
	st.global.f64 	[%rd640], %fd158;
	ld.param.u64 	%rd641, [%rd1+256];
	cvta.to.global.u64 	%rd642, %rd641;
	add.s64 	%rd643, %rd642, %rd473;
	ld.global.f64 	%fd159, [%rd643];
	add.s64 	%rd644, %rd642, %rd475;
	st.global.f64 	[%rd644], %fd159;
	ld.param.u64 	%rd645, [%rd1+264];
	cvta.to.global.u64 	%rd646, %rd645;
	add.s64 	%rd647, %rd646, %rd473;
	ld.global.f64 	%fd160, [%rd647];
	add.s64 	%rd648, %rd646, %rd475;
	st.global.f64 	[%rd648], %fd160;
	ld.param.u64 	%rd649, [%rd1+272];
	cvta.to.global.u64 	%rd650, %rd649;
	add.s64 	%rd651, %rd650, %rd473;
	ld.global.f64 	%fd161, [%rd651];
	add.s64 	%rd652, %rd650, %rd475;
	st.global.f64 	[%rd652], %fd161;
	ld.param.u64 	%rd653, [%rd1+280];
	cvta.to.global.u64 	%rd654, %rd653;
	add.s64 	%rd655, %rd654, %rd473;
	ld.global.f64 	%fd162, [%rd655];
	add.s64 	%rd656, %rd654, %rd475;
	st.global.f64 	[%rd656], %fd162;
	ld.param.u64 	%rd657, [%rd1+288];
	cvta.to.global.u64 	%rd658, %rd657;
	add.s64 	%rd659, %rd658, %rd473;
	ld.global.f64 	%fd163, [%rd659];
	add.s64 	%rd660, %rd658, %rd475;
	st.global.f64 	[%rd660], %fd163;
	ld.param.u64 	%rd661, [%rd1+296];
	cvta.to.global.u64 	%rd662, %rd661;
	add.s64 	%rd663, %rd662, %rd473;
	ld.global.f64 	%fd164, [%rd663];
	add.s64 	%rd664, %rd662, %rd475;
	st.global.f64 	[%rd664], %fd164;
	ld.param.u64 	%rd665, [%rd1+304];
	cvta.to.global.u64 	%rd666, %rd665;
	add.s64 	%rd667, %rd666, %rd473;
	ld.global.f64 	%fd165, [%rd667];
	add.s64 	%rd668, %rd666, %rd475;
	st.global.f64 	[%rd668], %fd165;
	ld.param.u64 	%rd669, [%rd1+312];
	cvta.to.global.u64 	%rd670, %rd669;
	add.s64 	%rd671, %rd670, %rd473;
	ld.global.f64 	%fd166, [%rd671];
	add.s64 	%rd672, %rd670, %rd475;
	st.global.f64 	[%rd672], %fd166;
	ld.param.u64 	%rd673, [%rd1+320];
	cvta.to.global.u64 	%rd674, %rd673;
	add.s64 	%rd675, %rd674, %rd473;
	ld.global.f64 	%fd167, [%rd675];
	add.s64 	%rd676, %rd674, %rd475;
	st.global.f64 	[%rd676], %fd167;
	ld.param.u64 	%rd677, [%rd1+384];
	cvta.to.global.u64 	%rd678, %rd677;
	add.s64 	%rd679, %rd678, %rd473;
	ld.global.f64 	%fd168, [%rd679];
	add.s64 	%rd680, %rd678, %rd475;
	st.global.f64 	[%rd680], %fd168;
	ld.param.u64 	%rd681, [%rd1+392];
	cvta.to.global.u64 	%rd682, %rd681;
	add.s64 	%rd683, %rd682, %rd473;
	ld.global.f64 	%fd169, [%rd683];
	add.s64 	%rd684, %rd682, %rd475;
	st.global.f64 	[%rd684], %fd169;
	ld.param.u64 	%rd685, [%rd1+400];
	cvta.to.global.u64 	%rd686, %rd685;
	add.s64 	%rd687, %rd686, %rd473;
	ld.global.f64 	%fd170, [%rd687];
	add.s64 	%rd688, %rd686, %rd475;
	st.global.f64 	[%rd688], %fd170;
	ld.param.u64 	%rd689, [%rd1+408];
	cvta.to.global.u64 	%rd690, %rd689;
	add.s64 	%rd691, %rd690, %rd473;
	ld.global.f64 	%fd171, [%rd691];
	add.s64 	%rd692, %rd690, %rd475;
	st.global.f64 	[%rd692], %fd171;
	ld.param.u64 	%rd693, [%rd1+416];
	cvta.to.global.u64 	%rd694, %rd693;
	add.s64 	%rd695, %rd694, %rd473;
	ld.global.f64 	%fd172, [%rd695];
	add.s64 	%rd696, %rd694, %rd475;
	st.global.f64 	[%rd696], %fd172;
	ld.param.u64 	%rd697, [%rd1+424];
	cvta.to.global.u64 	%rd698, %rd697;
	add.s64 	%rd699, %rd698, %rd473;
	ld.global.f64 	%fd173, [%rd699];
	add.s64 	%rd700, %rd698, %rd475;
	st.global.f64 	[%rd700], %fd173;
	ld.param.u64 	%rd701, [%rd1+376];
	cvta.to.global.u64 	%rd702, %rd701;
	add.s64 	%rd703, %rd702, %rd473;
	ld.global.f64 	%fd174, [%rd703];
	add.s64 	%rd704, %rd702, %rd475;
	st.global.f64 	[%rd704], %fd174;
$L__BB10_8:
	setp.ge.s32 	%p7, %r2, %r6;
	@%p7 bra 	$L__BB10_10;
	mul.lo.s32 	%r40, %r5, %r7;
	ld.param.u64 	%rd1173, [%rd1];
	cvta.to.global.u64 	%rd1174, %rd1173;
	mul.wide.s32 	%rd1175, %r8, 8;
	add.s64 	%rd1176, %rd1174, %rd1175;
	ld.global.f64 	%fd291, [%rd1176];
	mul.wide.s32 	%rd1177, %r40, 8;
	add.s64 	%rd1178, %rd1176, %rd1177;
	st.global.f64 	[%rd1178], %fd291;
	ld.param.u64 	%rd1179, [%rd1+8];
	cvta.to.global.u64 	%rd1180, %rd1179;
	add.s64 	%rd1181, %rd1180, %rd1175;
	ld.global.f64 	%fd292, [%rd1181];
	add.s64 	%rd1182, %rd1181, %rd1177;
	st.global.f64 	[%rd1182], %fd292;
	ld.param.u64 	%rd1183, [%rd1+16];
	cvta.to.global.u64 	%rd1184, %rd1183;
	add.s64 	%rd1185, %rd1184, %rd1175;
	ld.global.f64 	%fd293, [%rd1185];
	add.s64 	%rd1186, %rd1185, %rd1177;
	st.global.f64 	[%rd1186], %fd293;
	ld.param.u64 	%rd1187, [%rd1+24];
	cvta.to.global.u64 	%rd1188, %rd1187;
	add.s64 	%rd1189, %rd1188, %rd1175;
	ld.global.f64 	%fd294, [%rd1189];
	add.s64 	%rd1190, %rd1189, %rd1177;
	st.global.f64 	[%rd1190], %fd294;
	ld.param.u64 	%rd1191, [%rd1+32];
	cvta.to.global.u64 	%rd1192, %rd1191;
	add.s64 	%rd1193, %rd1192, %rd1175;
	ld.global.f64 	%fd295, [%rd1193];
	add.s64 	%rd1194, %rd1193, %rd1177;
	st.global.f64 	[%rd1194], %fd295;
	ld.param.u64 	%rd1195, [%rd1+40];
	cvta.to.global.u64 	%rd1196, %rd1195;
	add.s64 	%rd1197, %rd1196, %rd1175;
	ld.global.f64 	%fd296, [%rd1197];
	add.s64 	%rd1198, %rd1197, %rd1177;
	st.global.f64 	[%rd1198], %fd296;
	ld.param.u64 	%rd1199, [%rd1+48];
	cvta.to.global.u64 	%rd1200, %rd1199;
	add.s64 	%rd1201, %rd1200, %rd1175;
	ld.global.f64 	%fd297, [%rd1201];
	add.s64 	%rd1202, %rd1201, %rd1177;
	st.global.f64 	[%rd1202], %fd297;
	ld.param.u64 	%rd1203, [%rd1+56];
	cvta.to.global.u64 	%rd1204, %rd1203;
	add.s64 	%rd1205, %rd1204, %rd1175;
	ld.global.f64 	%fd298, [%rd1205];
	add.s64 	%rd1206, %rd1205, %rd1177;
	st.global.f64 	[%rd1206], %fd298;
	ld.param.u64 	%rd1207, [%rd1+64];
	cvta.to.global.u64 	%rd1208, %rd1207;
	add.s64 	%rd1209, %rd1208, %rd1175;
	ld.global.f64 	%fd299, [%rd1209];
	add.s64 	%rd1210, %rd1209, %rd1177;
	st.global.f64 	[%rd1210], %fd299;
	ld.param.u64 	%rd1211, [%rd1+72];
	cvta.to.global.u64 	%rd1212, %rd1211;
	add.s64 	%rd1213, %rd1212, %rd1175;
	ld.global.f64 	%fd300, [%rd1213];
	add.s64 	%rd1214, %rd1213, %rd1177;
	st.global.f64 	[%rd1214], %fd300;
	ld.param.u64 	%rd1215, [%rd1+432];
	cvta.to.global.u64 	%rd1216, %rd1215;
	add.s64 	%rd1217, %rd1216, %rd1175;
	ld.global.f64 	%fd301, [%rd1217];
	add.s64 	%rd1218, %rd1217, %rd1177;
	st.global.f64 	[%rd1218], %fd301;
	ld.param.u64 	%rd1219, [%rd1+440];
	cvta.to.global.u64 	%rd1220, %rd1219;
	add.s64 	%rd1221, %rd1220, %rd1175;
	ld.global.f64 	%fd302, [%rd1221];
	add.s64 	%rd1222, %rd1221, %rd1177;
	st.global.f64 	[%rd1222], %fd302;
	ld.param.u64 	%rd1223, [%rd1+448];
	cvta.to.global.u64 	%rd1224, %rd1223;
	add.s64 	%rd1225, %rd1224, %rd1175;
	ld.global.f64 	%fd303, [%rd1225];
	add.s64 	%rd1226, %rd1225, %rd1177;
	st.global.f64 	[%rd1226], %fd303;
	ld.param.u64 	%rd1227, [%rd1+456];
	cvta.to.global.u64 	%rd1228, %rd1227;
	add.s64 	%rd1229, %rd1228, %rd1175;
	ld.global.f64 	%fd304, [%rd1229];
	add.s64 	%rd1230, %rd1229, %rd1177;
	st.global.f64 	[%rd1230], %fd304;
	ld.param.u64 	%rd1231, [%rd1+88];
	cvta.to.global.u64 	%rd1232, %rd1231;
	add.s64 	%rd1233, %rd1232, %rd1175;
	ld.global.f64 	%fd305, [%rd1233];
	add.s64 	%rd1234, %rd1233, %rd1177;
	st.global.f64 	[%rd1234], %fd305;
	ld.param.u64 	%rd1235, [%rd1+96];
	cvta.to.global.u64 	%rd1236, %rd1235;
	add.s64 	%rd1237, %rd1236, %rd1175;
	ld.global.f64 	%fd306, [%rd1237];
	add.s64 	%rd1238, %rd1237, %rd1177;
	st.global.f64 	[%rd1238], %fd306;
	ld.param.u64 	%rd1239, [%rd1+104];
	cvta.to.global.u64 	%rd1240, %rd1239;
	add.s64 	%rd1241, %rd1240, %rd1175;
	ld.global.f64 	%fd307, [%rd1241];
	add.s64 	%rd1242, %rd1241, %rd1177;
	st.global.f64 	[%rd1242], %fd307;
	ld.param.u64 	%rd1243, [%rd1+112];
	cvta.to.global.u64 	%rd1244, %rd1243;
	add.s64 	%rd1245, %rd1244, %rd1175;
	ld.global.f64 	%fd308, [%rd1245];
	add.s64 	%rd1246, %rd1245, %rd1177;
	st.global.f64 	[%rd1246], %fd308;
	ld.param.u64 	%rd1247, [%rd1+120];
	cvta.to.global.u64 	%rd1248, %rd1247;
	add.s64 	%rd1249, %rd1248, %rd1175;
	ld.global.f64 	%fd309, [%rd1249];
	add.s64 	%rd1250, %rd1249, %rd1177;
	st.global.f64 	[%rd1250], %fd309;
	ld.param.u64 	%rd1251, [%rd1+128];
	cvta.to.global.u64 	%rd1252, %rd1251;
	add.s64 	%rd1253, %rd1252, %rd1175;
	ld.global.f64 	%fd310, [%rd1253];
	add.s64 	%rd1254, %rd1253, %rd1177;
	st.global.f64 	[%rd1254], %fd310;
	ld.param.u64 	%rd1255, [%rd1+136];
	cvta.to.global.u64 	%rd1256, %rd1255;
	add.s64 	%rd1257, %rd1256, %rd1175;
	ld.global.f64 	%fd311, [%rd1257];
	add.s64 	%rd1258, %rd1257, %rd1177;
	st.global.f64 	[%rd1258], %fd311;
	ld.param.u64 	%rd1259, [%rd1+144];
	cvta.to.global.u64 	%rd1260, %rd1259;
	add.s64 	%rd1261, %rd1260, %rd1175;
	ld.global.f64 	%fd312, [%rd1261];
	add.s64 	%rd1262, %rd1261, %rd1177;
	st.global.f64 	[%rd1262], %fd312;
	ld.param.u64 	%rd1263, [%rd1+152];
	cvta.to.global.u64 	%rd1264, %rd1263;
	add.s64 	%rd1265, %rd1264, %rd1175;
	ld.global.f64 	%fd313, [%rd1265];
	add.s64 	%rd1266, %rd1265, %rd1177;
	st.global.f64 	[%rd1266], %fd313;
	ld.param.u64 	%rd1267, [%rd1+80];
	cvta.to.global.u64 	%rd1268, %rd1267;
	add.s64 	%rd1269, %rd1268, %rd1175;
	ld.global.f64 	%fd314, [%rd1269];
	add.s64 	%rd1270, %rd1269, %rd1177;
	st.global.f64 	[%rd1270], %fd314;
	ld.param.u64 	%rd1271, [%rd1+328];
	cvta.to.global.u64 	%rd1272, %rd1271;
	add.s64 	%rd1273, %rd1272, %rd1175;
	ld.global.f64 	%fd315, [%rd1273];
	add.s64 	%rd1274, %rd1273, %rd1177;
	st.global.f64 	[%rd1274], %fd315;
	ld.param.u64 	%rd1275, [%rd1+336];
	cvta.to.global.u64 	%rd1276, %rd1275;
	add.s64 	%rd1277, %rd1276, %rd1175;
	ld.global.f64 	%fd316, [%rd1277];
	add.s64 	%rd1278, %rd1277, %rd1177;
	st.global.f64 	[%rd1278], %fd316;
	ld.param.u64 	%rd1279, [%rd1+344];
	cvta.to.global.u64 	%rd1280, %rd1279;
	add.s64 	%rd1281, %rd1280, %rd1175;
	ld.global.f64 	%fd317, [%rd1281];
	add.s64 	%rd1282, %rd1281, %rd1177;
	st.global.f64 	[%rd1282], %fd317;
	ld.param.u64 	%rd1283, [%rd1+352];
	cvta.to.global.u64 	%rd1284, %rd1283;
	add.s64 	%rd1285, %rd1284, %rd1175;
	ld.global.f64 	%fd318, [%rd1285];
	add.s64 	%rd1286, %rd1285, %rd1177;
	st.global.f64 	[%rd1286], %fd318;
	ld.param.u64 	%rd1287, [%rd1+360];
	cvta.to.global.u64 	%rd1288, %rd1287;
	add.s64 	%rd1289, %rd1288, %rd1175;
	ld.global.f64 	%fd319, [%rd1289];
	add.s64 	%rd1290, %rd1289, %rd1177;
	st.global.f64 	[%rd1290], %fd319;
	ld.param.u64 	%rd1291, [%rd1+368];
	cvta.to.global.u64 	%rd1292, %rd1291;
	add.s64 	%rd1293, %rd1292, %rd1175;
	ld.global.f64 	%fd320, [%rd1293];
	add.s64 	%rd1294, %rd1293, %rd1177;
	st.global.f64 	[%rd1294], %fd320;
	ld.param.u64 	%rd1295, [%rd1+160];
	cvta.to.global.u64 	%rd1296, %rd1295;
	add.s64 	%rd1297, %rd1296, %rd1175;
	ld.global.f64 	%fd321, [%rd1297];
	add.s64 	%rd1298, %rd1297, %rd1177;
	st.global.f64 	[%rd1298], %fd321;
	ld.param.u64 	%rd1299, [%rd1+168];
	cvta.to.global.u64 	%rd1300, %rd1299;
	add.s64 	%rd1301, %rd1300, %rd1175;
	ld.global.f64 	%fd322, [%rd1301];
	add.s64 	%rd1302, %rd1301, %rd1177;
	st.global.f64 	[%rd1302], %fd322;
	ld.param.u64 	%rd1303, [%rd1+176];
	cvta.to.global.u64 	%rd1304, %rd1303;
	add.s64 	%rd1305, %rd1304, %rd1175;
	ld.global.f64 	%fd323, [%rd1305];
	add.s64 	%rd1306, %rd1305, %rd1177;
	st.global.f64 	[%rd1306], %fd323;
	ld.param.u64 	%rd1307, [%rd1+184];
	cvta.to.global.u64 	%rd1308, %rd1307;
	add.s64 	%rd1309, %rd1308, %rd1175;
	ld.global.f64 	%fd324, [%rd1309];
	add.s64 	%rd1310, %rd1309, %rd1177;
	st.global.f64 	[%rd1310], %fd324;
	ld.param.u64 	%rd1311, [%rd1+192];
	cvta.to.global.u64 	%rd1312, %rd1311;
	add.s64 	%rd1313, %rd1312, %rd1175;
	ld.global.f64 	%fd325, [%rd1313];
	add.s64 	%rd1314, %rd1313, %rd1177;
	st.global.f64 	[%rd1314], %fd325;
	ld.param.u64 	%rd1315, [%rd1+200];
	cvta.to.global.u64 	%rd1316, %rd1315;
	add.s64 	%rd1317, %rd1316, %rd1175;
	ld.global.f64 	%fd326, [%rd1317];
	add.s64 	%rd1318, %rd1317, %rd1177;
	st.global.f64 	[%rd1318], %fd326;
	ld.param.u64 	%rd1319, [%rd1+208];
	cvta.to.global.u64 	%rd1320, %rd1319;
	add.s64 	%rd1321, %rd1320, %rd1175;
	ld.global.f64 	%fd327, [%rd1321];
	add.s64 	%rd1322, %rd1321, %rd1177;
	st.global.f64 	[%rd1322], %fd327;
	ld.param.u64 	%rd1323, [%rd1+216];
	cvta.to.global.u64 	%rd1324, %rd1323;
	add.s64 	%rd1325, %rd1324, %rd1175;
	ld.global.f64 	%fd328, [%rd1325];
	add.s64 	%rd1326, %rd1325, %rd1177;
	st.global.f64 	[%rd1326], %fd328;
	ld.param.u64 	%rd1327, [%rd1+224];
	cvta.to.global.u64 	%rd1328, %rd1327;
	add.s64 	%rd1329, %rd1328, %rd1175;
	ld.global.f64 	%fd329, [%rd1329];
	add.s64 	%rd1330, %rd1329, %rd1177;
	st.global.f64 	[%rd1330], %fd329;
	ld.param.u64 	%rd1331, [%rd1+232];
	cvta.to.global.u64 	%rd1332, %rd1331;
	add.s64 	%rd1333, %rd1332, %rd1175;
	ld.global.f64 	%fd330, [%rd1333];
	add.s64 	%rd1334, %rd1333, %rd1177;
	st.global.f64 	[%rd1334], %fd330;
	ld.param.u64 	%rd1335, [%rd1+240];
	cvta.to.global.u64 	%rd1336, %rd1335;
	add.s64 	%rd1337, %rd1336, %rd1175;
	ld.global.f64 	%fd331, [%rd1337];
	add.s64 	%rd1338, %rd1337, %rd1177;
	st.global.f64 	[%rd1338], %fd331;
	ld.param.u64 	%rd1339, [%rd1+248];
	cvta.to.global.u64 	%rd1340, %rd1339;
	add.s64 	%rd1341, %rd1340, %rd1175;
	ld.global.f64 	%fd332, [%rd1341];
	add.s64 	%rd1342, %rd1341, %rd1177;
	st.global.f64 	[%rd1342], %fd332;
	ld.param.u64 	%rd1343, [%rd1+256];
	cvta.to.global.u64 	%rd1344, %rd1343;
	add.s64 	%rd1345, %rd1344, %rd1175;
	ld.global.f64 	%fd333, [%rd1345];
	add.s64 	%rd1346, %rd1345, %rd1177;
	st.global.f64 	[%rd1346], %fd333;
	ld.param.u64 	%rd1347, [%rd1+264];
	cvta.to.global.u64 	%rd1348, %rd1347;
	add.s64 	%rd1349, %rd1348, %rd1175;
	ld.global.f64 	%fd334, [%rd1349];
	add.s64 	%rd1350, %rd1349, %rd1177;
	st.global.f64 	[%rd1350], %fd334;
	ld.param.u64 	%rd1351, [%rd1+272];
	cvta.to.global.u64 	%rd1352, %rd1351;
	add.s64 	%rd1353, %rd1352, %rd1175;
	ld.global.f64 	%fd335, [%rd1353];
	add.s64 	%rd1354, %rd1353, %rd1177;
	st.global.f64 	[%rd1354], %fd335;
	ld.param.u64 	%rd1355, [%rd1+280];
	cvta.to.global.u64 	%rd1356, %rd1355;
	add.s64 	%rd1357, %rd1356, %rd1175;
	ld.global.f64 	%fd336, [%rd1357];
	add.s64 	%rd1358, %rd1357, %rd1177;
	st.global.f64 	[%rd1358], %fd336;
	ld.param.u64 	%rd1359, [%rd1+288];
	cvta.to.global.u64 	%rd1360, %rd1359;
	add.s64 	%rd1361, %rd1360, %rd1175;
	ld.global.f64 	%fd337, [%rd1361];
	add.s64 	%rd1362, %rd1361, %rd1177;
	st.global.f64 	[%rd1362], %fd337;
	ld.param.u64 	%rd1363, [%rd1+296];
	cvta.to.global.u64 	%rd1364, %rd1363;
	add.s64 	%rd1365, %rd1364, %rd1175;
	ld.global.f64 	%fd338, [%rd1365];
	add.s64 	%rd1366, %rd1365, %rd1177;
	st.global.f64 	[%rd1366], %fd338;
	ld.param.u64 	%rd1367, [%rd1+304];
	cvta.to.global.u64 	%rd1368, %rd1367;
	add.s64 	%rd1369, %rd1368, %rd1175;
	ld.global.f64 	%fd339, [%rd1369];
	add.s64 	%rd1370, %rd1369, %rd1177;
	st.global.f64 	[%rd1370], %fd339;
	ld.param.u64 	%rd1371, [%rd1+312];
	cvta.to.global.u64 	%rd1372, %rd1371;
	add.s64 	%rd1373, %rd1372, %rd1175;
	ld.global.f64 	%fd340, [%rd1373];
	add.s64 	%rd1374, %rd1373, %rd1177;
	st.global.f64 	[%rd1374], %fd340;
	ld.param.u64 	%rd1375, [%rd1+320];
	cvta.to.global.u64 	%rd1376, %rd1375;
	add.s64 	%rd1377, %rd1376, %rd1175;
	ld.global.f64 	%fd341, [%rd1377];
	add.s64 	%rd1378, %rd1377, %rd1177;
	st.global.f64 	[%rd1378], %fd341;
	ld.param.u64 	%rd1379, [%rd1+384];
	cvta.to.global.u64 	%rd1380, %rd1379;
	add.s64 	%rd1381, %rd1380, %rd1175;
	ld.global.f64 	%fd342, [%rd1381];
	add.s64 	%rd1382, %rd1381, %rd1177;
	st.global.f64 	[%rd1382], %fd342;
	ld.param.u64 	%rd1383, [%rd1+392];
	cvta.to.global.u64 	%rd1384, %rd1383;
	add.s64 	%rd1385, %rd1384, %rd1175;
	ld.global.f64 	%fd343, [%rd1385];
	add.s64 	%rd1386, %rd1385, %rd1177;
	st.global.f64 	[%rd1386], %fd343;
	ld.param.u64 	%rd1387, [%rd1+400];
	cvta.to.global.u64 	%rd1388, %rd1387;
	add.s64 	%rd1389, %rd1388, %rd1175;
	ld.global.f64 	%fd344, [%rd1389];
	add.s64 	%rd1390, %rd1389, %rd1177;
	st.global.f64 	[%rd1390], %fd344;
	ld.param.u64 	%rd1391, [%rd1+408];
	cvta.to.global.u64 	%rd1392, %rd1391;
	add.s64 	%rd1393, %rd1392, %rd1175;
	ld.global.f64 	%fd345, [%rd1393];
	add.s64 	%rd1394, %rd1393, %rd1177;
	st.global.f64 	[%rd1394], %fd345;
	ld.param.u64 	%rd1395, [%rd1+416];
	cvta.to.global.u64 	%rd1396, %rd1395;
	add.s64 	%rd1397, %rd1396, %rd1175;
	ld.global.f64 	%fd346, [%rd1397];
	add.s64 	%rd1398, %rd1397, %rd1177;
	st.global.f64 	[%rd1398], %fd346;
	ld.param.u64 	%rd1399, [%rd1+424];
	cvta.to.global.u64 	%rd1400, %rd1399;
	add.s64 	%rd1401, %rd1400, %rd1175;
	ld.global.f64 	%fd347, [%rd1401];
	add.s64 	%rd1402, %rd1401, %rd1177;
	st.global.f64 	[%rd1402], %fd347;
	ld.param.u64 	%rd1403, [%rd1+376];
	cvta.to.global.u64 	%rd1404, %rd1403;
	add.s64 	%rd1405, %rd1404, %rd1175;
	ld.global.f64 	%fd348, [%rd1405];
	add.s64 	%rd1406, %rd1405, %rd1177;
	st.global.f64 	[%rd1406], %fd348;
	bra.uni 	$L__BB10_12;
$L__BB10_10:
	not.b32 	%r36, %r6;
	add.s32 	%r37, %r5, %r36;
	setp.le.s32 	%p8, %r2, %r37;
	@%p8 bra 	$L__BB10_12;
	mul.lo.s32 	%r38, %r5, %r7;
	sub.s32 	%r39, %r8, %r38;
	ld.param.u64 	%rd939, [%rd1];
	cvta.to.global.u64 	%rd940, %rd939;
	mul.wide.s32 	%rd941, %r8, 8;
	add.s64 	%rd942, %rd940, %rd941;
	ld.global.f64 	%fd233, [%rd942];
	mul.wide.s32 	%rd943, %r39, 8;
	add.s64 	%rd944, %rd940, %rd943;
	st.global.f64 	[%rd944], %fd233;
	ld.param.u64 	%rd945, [%rd1+8];
	cvta.to.global.u64 	%rd946, %rd945;
	add.s64 	%rd947, %rd946, %rd941;
	ld.global.f64 	%fd234, [%rd947];
	add.s64 	%rd948, %rd946, %rd943;
	st.global.f64 	[%rd948], %fd234;
	ld.param.u64 	%rd949, [%rd1+16];
	cvta.to.global.u64 	%rd950, %rd949;
	add.s64 	%rd951, %rd950, %rd941;
	ld.global.f64 	%fd235, [%rd951];
	add.s64 	%rd952, %rd950, %rd943;
	st.global.f64 	[%rd952], %fd235;
	ld.param.u64 	%rd953, [%rd1+24];
	cvta.to.global.u64 	%rd954, %rd953;
	add.s64 	%rd955, %rd954, %rd941;
	ld.global.f64 	%fd236, [%rd955];
	add.s64 	%rd956, %rd954, %rd943;
	st.global.f64 	[%rd956], %fd236;
	ld.param.u64 	%rd957, [%rd1+32];
	cvta.to.global.u64 	%rd958, %rd957;
	add.s64 	%rd959, %rd958, %rd941;
	ld.global.f64 	%fd237, [%rd959];
	add.s64 	%rd960, %rd958, %rd943;
	st.global.f64 	[%rd960], %fd237;
	ld.param.u64 	%rd961, [%rd1+40];
	cvta.to.global.u64 	%rd962, %rd961;
	add.s64 	%rd963, %rd962, %rd941;
	ld.global.f64 	%fd238, [%rd963];
	add.s64 	%rd964, %rd962, %rd943;
	st.global.f64 	[%rd964], %fd238;
	ld.param.u64 	%rd965, [%rd1+48];
	cvta.to.global.u64 	%rd966, %rd965;
	add.s64 	%rd967, %rd966, %rd941;
	ld.global.f64 	%fd239, [%rd967];
	add.s64 	%rd968, %rd966, %rd943;
	st.global.f64 	[%rd968], %fd239;
	ld.param.u64 	%rd969, [%rd1+56];
	cvta.to.global.u64 	%rd970, %rd969;
	add.s64 	%rd971, %rd970, %rd941;
	ld.global.f64 	%fd240, [%rd971];
	add.s64 	%rd972, %rd970, %rd943;
	st.global.f64 	[%rd972], %fd240;
	ld.param.u64 	%rd973, [%rd1+64];
	cvta.to.global.u64 	%rd974, %rd973;
	add.s64 	%rd975, %rd974, %rd941;
	ld.global.f64 	%fd241, [%rd975];
	add.s64 	%rd976, %rd974, %rd943;
	st.global.f64 	[%rd976], %fd241;
	ld.param.u64 	%rd977, [%rd1+72];
	cvta.to.global.u64 	%rd978, %rd977;
	add.s64 	%rd979, %rd978, %rd941;
	ld.global.f64 	%fd242, [%rd979];
	add.s64 	%rd980, %rd978, %rd943;
	st.global.f64 	[%rd980], %fd242;
	ld.param.u64 	%rd981, [%rd1+432];
	cvta.to.global.u64 	%rd982, %rd981;
	add.s64 	%rd983, %rd982, %rd941;
	ld.global.f64 	%fd243, [%rd983];
	add.s64 	%rd984, %rd982, %rd943;
	st.global.f64 	[%rd984], %fd243;
	ld.param.u64 	%rd985, [%rd1+440];
	cvta.to.global.u64 	%rd986, %rd985;
	add.s64 	%rd987, %rd986, %rd941;
	ld.global.f64 	%fd244, [%rd987];
	add.s64 	%rd988, %rd986, %rd943;
	st.global.f64 	[%rd988], %fd244;
	ld.param.u64 	%rd989, [%rd1+448];
	cvta.to.global.u64 	%rd990, %rd989;
	add.s64 	%rd991, %rd990, %rd941;
	ld.global.f64 	%fd245, [%rd991];
	add.s64 	%rd992, %rd990, %rd943;
	st.global.f64 	[%rd992], %fd245;
	ld.param.u64 	%rd993, [%rd1+456];
	cvta.to.global.u64 	%rd994, %rd993;
	add.s64 	%rd995, %rd994, %rd941;
	ld.global.f64 	%fd246, [%rd995];
	add.s64 	%rd996, %rd994, %rd943;
	st.global.f64 	[%rd996], %fd246;
	ld.param.u64 	%rd997, [%rd1+88];
	cvta.to.global.u64 	%rd998, %rd997;
	add.s64 	%rd999, %rd998, %rd941;
	ld.global.f64 	%fd247, [%rd999];
	add.s64 	%rd1000, %rd998, %rd943;
	st.global.f64 	[%rd1000], %fd247;
	ld.param.u64 	%rd1001, [%rd1+96];
	cvta.to.global.u64 	%rd1002, %rd1001;
	add.s64 	%rd1003, %rd1002, %rd941;
	ld.global.f64 	%fd248, [%rd1003];
	add.s64 	%rd1004, %rd1002, %rd943;
	st.global.f64 	[%rd1004], %fd248;
	ld.param.u64 	%rd1005, [%rd1+104];
	cvta.to.global.u64 	%rd1006, %rd1005;
	add.s64 	%rd1007, %rd1006, %rd941;
	ld.global.f64 	%fd249, [%rd1007];
	add.s64 	%rd1008, %rd1006, %rd943;
	st.global.f64 	[%rd1008], %fd249;
	ld.param.u64 	%rd1009, [%rd1+112];
	cvta.to.global.u64 	%rd1010, %rd1009;
	add.s64 	%rd1011, %rd1010, %rd941;
	ld.global.f64 	%fd250, [%rd1011];
	add.s64 	%rd1012, %rd1010, %rd943;
	st.global.f64 	[%rd1012], %fd250;
	ld.param.u64 	%rd1013, [%rd1+120];
	cvta.to.global.u64 	%rd1014, %rd1013;
	add.s64 	%rd1015, %rd1014, %rd941;
	ld.global.f64 	%fd251, [%rd1015];
	add.s64 	%rd1016, %rd1014, %rd943;
	st.global.f64 	[%rd1016], %fd251;
	ld.param.u64 	%rd1017, [%rd1+128];
	cvta.to.global.u64 	%rd1018, %rd1017;
	add.s64 	%rd1019, %rd1018, %rd941;
	ld.global.f64 	%fd252, [%rd1019];
	add.s64 	%rd1020, %rd1018, %rd943;
	st.global.f64 	[%rd1020], %fd252;
	ld.param.u64 	%rd1021, [%rd1+136];
	cvta.to.global.u64 	%rd1022, %rd1021;
	add.s64 	%rd1023, %rd1022, %rd941;
	ld.global.f64 	%fd253, [%rd1023];
	add.s64 	%rd1024, %rd1022, %rd943;
	st.global.f64 	[%rd1024], %fd253;
	ld.param.u64 	%rd1025, [%rd1+144];
	cvta.to.global.u64 	%rd1026, %rd1025;
	add.s64 	%rd1027, %rd1026, %rd941;
	ld.global.f64 	%fd254, [%rd1027];
	add.s64 	%rd1028, %rd1026, %rd943;
	st.global.f64 	[%rd1028], %fd254;
	ld.param.u64 	%rd1029, [%rd1+152];
	cvta.to.global.u64 	%rd1030, %rd1029;
	add.s64 	%rd1031, %rd1030, %rd941;
	ld.global.f64 	%fd255, [%rd1031];
	add.s64 	%rd1032, %rd1030, %rd943;
	st.global.f64 	[%rd1032], %fd255;
	ld.param.u64 	%rd1033, [%rd1+80];
	cvta.to.global.u64 	%rd1034, %rd1033;
	add.s64 	%rd1035, %rd1034, %rd941;
	ld.global.f64 	%fd256, [%rd1035];
	add.s64 	%rd1036, %rd1034, %rd943;
	st.global.f64 	[%rd1036], %fd256;
	ld.param.u64 	%rd1037, [%rd1+328];
	cvta.to.global.u64 	%rd1038, %rd1037;
	add.s64 	%rd1039, %rd1038, %rd941;
	ld.global.f64 	%fd257, [%rd1039];
	add.s64 	%rd1040, %rd1038, %rd943;
	st.global.f64 	[%rd1040], %fd257;
	ld.param.u64 	%rd1041, [%rd1+336];
	cvta.to.global.u64 	%rd1042, %rd1041;
	add.s64 	%rd1043, %rd1042, %rd941;
	ld.global.f64 	%fd258, [%rd1043];
	add.s64 	%rd1044, %rd1042, %rd943;
	st.global.f64 	[%rd1044], %fd258;
	ld.param.u64 	%rd1045, [%rd1+344];
	cvta.to.global.u64 	%rd1046, %rd1045;
	add.s64 	%rd1047, %rd1046, %rd941;
	ld.global.f64 	%fd259, [%rd1047];
	add.s64 	%rd1048, %rd1046, %rd943;
	st.global.f64 	[%rd1048], %fd259;
	ld.param.u64 	%rd1049, [%rd1+352];
	cvta.to.global.u64 	%rd1050, %rd1049;
	add.s64 	%rd1051, %rd1050, %rd941;
	ld.global.f64 	%fd260, [%rd1051];
	add.s64 	%rd1052, %rd1050, %rd943;
	st.global.f64 	[%rd1052], %fd260;
	ld.param.u64 	%rd1053, [%rd1+360];
	cvta.to.global.u64 	%rd1054, %rd1053;
	add.s64 	%rd1055, %rd1054, %rd941;
	ld.global.f64 	%fd261, [%rd1055];
	add.s64 	%rd1056, %rd1054, %rd943;
	st.global.f64 	[%rd1056], %fd261;
	ld.param.u64 	%rd1057, [%rd1+368];
	cvta.to.global.u64 	%rd1058, %rd1057;
	add.s64 	%rd1059, %rd1058, %rd941;
	ld.global.f64 	%fd262, [%rd1059];
	add.s64 	%rd1060, %rd1058, %rd943;
	st.global.f64 	[%rd1060], %fd262;
	ld.param.u64 	%rd1061, [%rd1+160];
	cvta.to.global.u64 	%rd1062, %rd1061;
	add.s64 	%rd1063, %rd1062, %rd941;
	ld.global.f64 	%fd263, [%rd1063];
	add.s64 	%rd1064, %rd1062, %rd943;
	st.global.f64 	[%rd1064], %fd263;
	ld.param.u64 	%rd1065, [%rd1+168];
	cvta.to.global.u64 	%rd1066, %rd1065;
	add.s64 	%rd1067, %rd1066, %rd941;
	ld.global.f64 	%fd264, [%rd1067];
	add.s64 	%rd1068, %rd1066, %rd943;
	st.global.f64 	[%rd1068], %fd264;
	ld.param.u64 	%rd1069, [%rd1+176];
	cvta.to.global.u64 	%rd1070, %rd1069;
	add.s64 	%rd1071, %rd1070, %rd941;
	ld.global.f64 	%fd265, [%rd1071];
	add.s64 	%rd1072, %rd1070, %rd943;
	st.global.f64 	[%rd1072], %fd265;
	ld.param.u64 	%rd1073, [%rd1+184];
	cvta.to.global.u64 	%rd1074, %rd1073;
	add.s64 	%rd1075, %rd1074, %rd941;
	ld.global.f64 	%fd266, [%rd1075];
	add.s64 	%rd1076, %rd1074, %rd943;
	st.global.f64 	[%rd1076], %fd266;
	ld.param.u64 	%rd1077, [%rd1+192];
	cvta.to.global.u64 	%rd1078, %rd1077;
	add.s64 	%rd1079, %rd1078, %rd941;
	ld.global.f64 	%fd267, [%rd1079];
	add.s64 	%rd1080, %rd1078, %rd943;
	st.global.f64 	[%rd1080], %fd267;
	ld.param.u64 	%rd1081, [%rd1+200];
	cvta.to.global.u64 	%rd1082, %rd1081;
	add.s64 	%rd1083, %rd1082, %rd941;
	ld.global.f64 	%fd268, [%rd1083];
	add.s64 	%rd1084, %rd1082, %rd943;
	st.global.f64 	[%rd1084], %fd268;
	ld.param.u64 	%rd1085, [%rd1+208];
	cvta.to.global.u64 	%rd1086, %rd1085;
	add.s64 	%rd1087, %rd1086, %rd941;
	ld.global.f64 	%fd269, [%rd1087];
	add.s64 	%rd1088, %rd1086, %rd943;
	st.global.f64 	[%rd1088], %fd269;
	ld.param.u64 	%rd1089, [%rd1+216];
	cvta.to.global.u64 	%rd1090, %rd1089;
	add.s64 	%rd1091, %rd1090, %rd941;
	ld.global.f64 	%fd270, [%rd1091];
	add.s64 	%rd1092, %rd1090, %rd943;
	st.global.f64 	[%rd1092], %fd270;
	ld.param.u64 	%rd1093, [%rd1+224];
	cvta.to.global.u64 	%rd1094, %rd1093;
	add.s64 	%rd1095, %rd1094, %rd941;
	ld.global.f64 	%fd271, [%rd1095];
	add.s64 	%rd1096, %rd1094, %rd943;
	st.global.f64 	[%rd1096], %fd271;
	ld.param.u64 	%rd1097, [%rd1+232];
	cvta.to.global.u64 	%rd1098, %rd1097;
	add.s64 	%rd1099, %rd1098, %rd941;
	ld.global.f64 	%fd272, [%rd1099];
	add.s64 	%rd1100, %rd1098, %rd943;
	st.global.f64 	[%rd1100], %fd272;
	ld.param.u64 	%rd1101, [%rd1+240];
	cvta.to.global.u64 	%rd1102, %rd1101;
	add.s64 	%rd1103, %rd1102, %rd941;
	ld.global.f64 	%fd273, [%rd1103];
	add.s64 	%rd1104, %rd1102, %rd943;
	st.global.f64 	[%rd1104], %fd273;
	ld.param.u64 	%rd1105, [%rd1+248];
	cvta.to.global.u64 	%rd1106, %rd1105;
	add.s64 	%rd1107, %rd1106, %rd941;
	ld.global.f64 	%fd274, [%rd1107];
	add.s64 	%rd1108, %rd1106, %rd943;
	st.global.f64 	[%rd1108], %fd274;
	ld.param.u64 	%rd1109, [%rd1+256];
	cvta.to.global.u64 	%rd1110, %rd1109;
	add.s64 	%rd1111, %rd1110, %rd941;
	ld.global.f64 	%fd275, [%rd1111];
	add.s64 	%rd1112, %rd1110, %rd943;
	st.global.f64 	[%rd1112], %fd275;
	ld.param.u64 	%rd1113, [%rd1+264];
	cvta.to.global.u64 	%rd1114, %rd1113;
	add.s64 	%rd1115, %rd1114, %rd941;
	ld.global.f64 	%fd276, [%rd1115];
	add.s64 	%rd1116, %rd1114, %rd943;
	st.global.f64 	[%rd1116], %fd276;
	ld.param.u64 	%rd1117, [%rd1+272];
	cvta.to.global.u64 	%rd1118, %rd1117;
	add.s64 	%rd1119, %rd1118, %rd941;
	ld.global.f64 	%fd277, [%rd1119];
	add.s64 	%rd1120, %rd1118, %rd943;
	st.global.f64 	[%rd1120], %fd277;
	ld.param.u64 	%rd1121, [%rd1+280];
	cvta.to.global.u64 	%rd1122, %rd1121;
	add.s64 	%rd1123, %rd1122, %rd941;
	ld.global.f64 	%fd278, [%rd1123];
	add.s64 	%rd1124, %rd1122, %rd943;
	st.global.f64 	[%rd1124], %fd278;
	ld.param.u64 	%rd1125, [%rd1+288];
	cvta.to.global.u64 	%rd1126, %rd1125;
	add.s64 	%rd1127, %rd1126, %rd941;
	ld.global.f64 	%fd279, [%rd1127];
	add.s64 	%rd1128, %rd1126, %rd943;
	st.global.f64 	[%rd1128], %fd279;
	ld.param.u64 	%rd1129, [%rd1+296];
	cvta.to.global.u64 	%rd1130, %rd1129;
	add.s64 	%rd1131, %rd1130, %rd941;
	ld.global.f64 	%fd280, [%rd1131];
	add.s64 	%rd1132, %rd1130, %rd943;
	st.global.f64 	[%rd1132], %fd280;
	ld.param.u64 	%rd1133, [%rd1+304];
	cvta.to.global.u64 	%rd1134, %rd1133;
	add.s64 	%rd1135, %rd1134, %rd941;
	ld.global.f64 	%fd281, [%rd1135];
	add.s64 	%rd1136, %rd1134, %rd943;
	st.global.f64 	[%rd1136], %fd281;
	ld.param.u64 	%rd1137, [%rd1+312];
	cvta.to.global.u64 	%rd1138, %rd1137;
	add.s64 	%rd1139, %rd1138, %rd941;
	ld.global.f64 	%fd282, [%rd1139];
	add.s64 	%rd1140, %rd1138, %rd943;
	st.global.f64 	[%rd1140], %fd282;
	ld.param.u64 	%rd1141, [%rd1+320];
	cvta.to.global.u64 	%rd1142, %rd1141;
	add.s64 	%rd1143, %rd1142, %rd941;
	ld.global.f64 	%fd283, [%rd1143];
	add.s64 	%rd1144, %rd1142, %rd943;
	st.global.f64 	[%rd1144], %fd283;
	ld.param.u64 	%rd1145, [%rd1+384];
	cvta.to.global.u64 	%rd1146, %rd1145;
	add.s64 	%rd1147, %rd1146, %rd941;
	ld.global.f64 	%fd284, [%rd1147];
	add.s64 	%rd1148, %rd1146, %rd943;
	st.global.f64 	[%rd1148], %fd284;
	ld.param.u64 	%rd1149, [%rd1+392];
	cvta.to.global.u64 	%rd1150, %rd1149;
	add.s64 	%rd1151, %rd1150, %rd941;
	ld.global.f64 	%fd285, [%rd1151];
	add.s64 	%rd1152, %rd1150, %rd943;
	st.global.f64 	[%rd1152], %fd285;
	ld.param.u64 	%rd1153, [%rd1+400];
	cvta.to.global.u64 	%rd1154, %rd1153;
	add.s64 	%rd1155, %rd1154, %rd941;
	ld.global.f64 	%fd286, [%rd1155];
	add.s64 	%rd1156, %rd1154, %rd943;
	st.global.f64 	[%rd1156], %fd286;
	ld.param.u64 	%rd1157, [%rd1+408];
	cvta.to.global.u64 	%rd1158, %rd1157;
	add.s64 	%rd1159, %rd1158, %rd941;
	ld.global.f64 	%fd287, [%rd1159];
	add.s64 	%rd1160, %rd1158, %rd943;
	st.global.f64 	[%rd1160], %fd287;
	ld.param.u64 	%rd1161, [%rd1+416];
	cvta.to.global.u64 	%rd1162, %rd1161;
	add.s64 	%rd1163, %rd1162, %rd941;
	ld.global.f64 	%fd288, [%rd1163];
	add.s64 	%rd1164, %rd1162, %rd943;
	st.global.f64 	[%rd1164], %fd288;
	ld.param.u64 	%rd1165, [%rd1+424];
	cvta.to.global.u64 	%rd1166, %rd1165;
	add.s64 	%rd1167, %rd1166, %rd941;
	ld.global.f64 	%fd289, [%rd1167];
	add.s64 	%rd1168, %rd1166, %rd943;
	st.global.f64 	[%rd1168], %fd289;
	ld.param.u64 	%rd1169, [%rd1+376];
	cvta.to.global.u64 	%rd1170, %rd1169;
	add.s64 	%rd1171, %rd1170, %rd941;
	ld.global.f64 	%fd290, [%rd1171];
	add.s64 	%rd1172, %rd1170, %rd943;
	st.global.f64 	[%rd1172], %fd290;
$L__BB10_12:
	max.s32 	%r41, %r1, %r2;
	setp.lt.s32 	%p1, %r41, %r6;
	setp.ge.s32 	%p9, %r41, %r6;
	@%p9 bra 	$L__BB10_14;
	mad.lo.s32 	%r51, %r5, %r7, %r8;
	add.s32 	%r52, %r51, %r4;
	ld.param.u64 	%rd2109, [%rd1];
	cvta.to.global.u64 	%rd2110, %rd2109;
	mul.wide.s32 	%rd2111, %r8, 8;
	add.s64 	%rd2112, %rd2110, %rd2111;
	ld.global.f64 	%fd523, [%rd2112];
	mul.wide.s32 	%rd2113, %r52, 8;
	add.s64 	%rd2114, %rd2110, %rd2113;
	st.global.f64 	[%rd2114], %fd523;
	ld.param.u64 	%rd2115, [%rd1+8];
	cvta.to.global.u64 	%rd2116, %rd2115;
	add.s64 	%rd2117, %rd2116, %rd2111;
	ld.global.f64 	%fd524, [%rd2117];
	add.s64 	%rd2118, %rd2116, %rd2113;
	st.global.f64 	[%rd2118], %fd524;
	ld.param.u64 	%rd2119, [%rd1+16];
	cvta.to.global.u64 	%rd2120, %rd2119;
	add.s64 	%rd2121, %rd2120, %rd2111;
	ld.global.f64 	%fd525, [%rd2121];
	add.s64 	%rd2122, %rd2120, %rd2113;
	st.global.f64 	[%rd2122], %fd525;
	ld.param.u64 	%rd2123, [%rd1+24];
	cvta.to.global.u64 	%rd2124, %rd2123;
	add.s64 	%rd2125, %rd2124, %rd2111;
	ld.global.f64 	%fd526, [%rd2125];
	add.s64 	%rd2126, %rd2124, %rd2113;
	st.global.f64 	[%rd2126], %fd526;
	ld.param.u64 	%rd2127, [%rd1+32];
	cvta.to.global.u64 	%rd2128, %rd2127;
	add.s64 	%rd2129, %rd2128, %rd2111;
	ld.global.f64 	%fd527, [%rd2129];
	add.s64 	%rd2130, %rd2128, %rd2113;
	st.global.f64 	[%rd2130], %fd527;
	ld.param.u64 	%rd2131, [%rd1+40];
	cvta.to.global.u64 	%rd2132, %rd2131;
	add.s64 	%rd2133, %rd2132, %rd2111;
	ld.global.f64 	%fd528, [%rd2133];
	add.s64 	%rd2134, %rd2132, %rd2113;
	st.global.f64 	[%rd2134], %fd528;
	ld.param.u64 	%rd2135, [%rd1+48];
	cvta.to.global.u64 	%rd2136, %rd2135;
	add.s64 	%rd2137, %rd2136, %rd2111;
	ld.global.f64 	%fd529, [%rd2137];
	add.s64 	%rd2138, %rd2136, %rd2113;
	st.global.f64 	[%rd2138], %fd529;
	ld.param.u64 	%rd2139, [%rd1+56];
	cvta.to.global.u64 	%rd2140, %rd2139;
	add.s64 	%rd2141, %rd2140, %rd2111;
	ld.global.f64 	%fd530, [%rd2141];
	add.s64 	%rd2142, %rd2140, %rd2113;
	st.global.f64 	[%rd2142], %fd530;
	ld.param.u64 	%rd2143, [%rd1+64];
	cvta.to.global.u64 	%rd2144, %rd2143;
	add.s64 	%rd2145, %rd2144, %rd2111;
	ld.global.f64 	%fd531, [%rd2145];
	add.s64 	%rd2146, %rd2144, %rd2113;
	st.global.f64 	[%rd2146], %fd531;
	ld.param.u64 	%rd2147, [%rd1+72];
	cvta.to.global.u64 	%rd2148, %rd2147;
	add.s64 	%rd2149, %rd2148, %rd2111;
	ld.global.f64 	%fd532, [%rd2149];
	add.s64 	%rd2150, %rd2148, %rd2113;
	st.global.f64 	[%rd2150], %fd532;
	ld.param.u64 	%rd2151, [%rd1+432];
	cvta.to.global.u64 	%rd2152, %rd2151;
	add.s64 	%rd2153, %rd2152, %rd2111;
	ld.global.f64 	%fd533, [%rd2153];
	add.s64 	%rd2154, %rd2152, %rd2113;
	st.global.f64 	[%rd2154], %fd533;
	ld.param.u64 	%rd2155, [%rd1+440];
	cvta.to.global.u64 	%rd2156, %rd2155;
	add.s64 	%rd2157, %rd2156, %rd2111;
	ld.global.f64 	%fd534, [%rd2157];
	add.s64 	%rd2158, %rd2156, %rd2113;
	st.global.f64 	[%rd2158], %fd534;
	ld.param.u64 	%rd2159, [%rd1+448];
	cvta.to.global.u64 	%rd2160, %rd2159;
	add.s64 	%rd2161, %rd2160, %rd2111;
	ld.global.f64 	%fd535, [%rd2161];
	add.s64 	%rd2162, %rd2160, %rd2113;
	st.global.f64 	[%rd2162], %fd535;
	ld.param.u64 	%rd2163, [%rd1+456];
	cvta.to.global.u64 	%rd2164, %rd2163;
	add.s64 	%rd2165, %rd2164, %rd2111;
	ld.global.f64 	%fd536, [%rd2165];
	add.s64 	%rd2166, %rd2164, %rd2113;
	st.global.f64 	[%rd2166], %fd536;
	ld.param.u64 	%rd2167, [%rd1+88];
	cvta.to.global.u64 	%rd2168, %rd2167;
	add.s64 	%rd2169, %rd2168, %rd2111;
	ld.global.f64 	%fd537, [%rd2169];
	add.s64 	%rd2170, %rd2168, %rd2113;
	st.global.f64 	[%rd2170], %fd537;
	ld.param.u64 	%rd2171, [%rd1+96];
	cvta.to.global.u64 	%rd2172, %rd2171;
	add.s64 	%rd2173, %rd2172, %rd2111;
	ld.global.f64 	%fd538, [%rd2173];
	add.s64 	%rd2174, %rd2172, %rd2113;
	st.global.f64 	[%rd2174], %fd538;
	ld.param.u64 	%rd2175, [%rd1+104];
	cvta.to.global.u64 	%rd2176, %rd2175;
	add.s64 	%rd2177, %rd2176, %rd2111;
	ld.global.f64 	%fd539, [%rd2177];
	add.s64 	%rd2178, %rd2176, %rd2113;
	st.global.f64 	[%rd2178], %fd539;
	ld.param.u64 	%rd2179, [%rd1+112];
	cvta.to.global.u64 	%rd2180, %rd2179;
	add.s64 	%rd2181, %rd2180, %rd2111;
	ld.global.f64 	%fd540, [%rd2181];
	add.s64 	%rd2182, %rd2180, %rd2113;
	st.global.f64 	[%rd2182], %fd540;
	ld.param.u64 	%rd2183, [%rd1+120];
	cvta.to.global.u64 	%rd2184, %rd2183;
	add.s64 	%rd2185, %rd2184, %rd2111;
	ld.global.f64 	%fd541, [%rd2185];
	add.s64 	%rd2186, %rd2184, %rd2113;
	st.global.f64 	[%rd2186], %fd541;
	ld.param.u64 	%rd2187, [%rd1+128];
	cvta.to.global.u64 	%rd2188, %rd2187;
	add.s64 	%rd2189, %rd2188, %rd2111;
	ld.global.f64 	%fd542, [%rd2189];
	add.s64 	%rd2190, %rd2188, %rd2113;
	st.global.f64 	[%rd2190], %fd542;
	ld.param.u64 	%rd2191, [%rd1+136];
	cvta.to.global.u64 	%rd2192, %rd2191;
	add.s64 	%rd2193, %rd2192, %rd2111;
	ld.global.f64 	%fd543, [%rd2193];
	add.s64 	%rd2194, %rd2192, %rd2113;
	st.global.f64 	[%rd2194], %fd543;
	ld.param.u64 	%rd2195, [%rd1+144];
	cvta.to.global.u64 	%rd2196, %rd2195;
	add.s64 	%rd2197, %rd2196, %rd2111;
	ld.global.f64 	%fd544, [%rd2197];
	add.s64 	%rd2198, %rd2196, %rd2113;
	st.global.f64 	[%rd2198], %fd544;
	ld.param.u64 	%rd2199, [%rd1+152];
	cvta.to.global.u64 	%rd2200, %rd2199;
	add.s64 	%rd2201, %rd2200, %rd2111;
	ld.global.f64 	%fd545, [%rd2201];
	add.s64 	%rd2202, %rd2200, %rd2113;
	st.global.f64 	[%rd2202], %fd545;
	ld.param.u64 	%rd2203, [%rd1+80];
	cvta.to.global.u64 	%rd2204, %rd2203;
	add.s64 	%rd2205, %rd2204, %rd2111;
	ld.global.f64 	%fd546, [%rd2205];
	add.s64 	%rd2206, %rd2204, %rd2113;
	st.global.f64 	[%rd2206], %fd546;
	ld.param.u64 	%rd2207, [%rd1+328];
	cvta.to.global.u64 	%rd2208, %rd2207;
	add.s64 	%rd2209, %rd2208, %rd2111;
	ld.global.f64 	%fd547, [%rd2209];
	add.s64 	%rd2210, %rd2208, %rd2113;
	st.global.f64 	[%rd2210], %fd547;
	ld.param.u64 	%rd2211, [%rd1+336];
	cvta.to.global.u64 	%rd2212, %rd2211;
	add.s64 	%rd2213, %rd2212, %rd2111;
	ld.global.f64 	%fd548, [%rd2213];
	add.s64 	%rd2214, %rd2212, %rd2113;
	st.global.f64 	[%rd2214], %fd548;
	ld.param.u64 	%rd2215, [%rd1+344];
	cvta.to.global.u64 	%rd2216, %rd2215;
	add.s64 	%rd2217, %rd2216, %rd2111;
	ld.global.f64 	%fd549, [%rd2217];
	add.s64 	%rd2218, %rd2216, %rd2113;
	st.global.f64 	[%rd2218], %fd549;
	ld.param.u64 	%rd2219, [%rd1+352];
	cvta.to.global.u64 	%rd2220, %rd2219;
	add.s64 	%rd2221, %rd2220, %rd2111;
	ld.global.f64 	%fd550, [%rd2221];
	add.s64 	%rd2222, %rd2220, %rd2113;
	st.global.f64 	[%rd2222], %fd550;
	ld.param.u64 	%rd2223, [%rd1+360];
	cvta.to.global.u64 	%rd2224, %rd2223;
	add.s64 	%rd2225, %rd2224, %rd2111;
	ld.global.f64 	%fd551, [%rd2225];
	add.s64 	%rd2226, %rd2224, %rd2113;
	st.global.f64 	[%rd2226], %fd551;
	ld.param.u64 	%rd2227, [%rd1+368];
	cvta.to.global.u64 	%rd2228, %rd2227;
	add.s64 	%rd2229, %rd2228, %rd2111;
	ld.global.f64 	%fd552, [%rd2229];
	add.s64 	%rd2230, %rd2228, %rd2113;
	st.global.f64 	[%rd2230], %fd552;
	ld.param.u64 	%rd2231, [%rd1+160];
	cvta.to.global.u64 	%rd2232, %rd2231;
	add.s64 	%rd2233, %rd2232, %rd2111;
	ld.global.f64 	%fd553, [%rd2233];
	add.s64 	%rd2234, %rd2232, %rd2113;
	st.global.f64 	[%rd2234], %fd553;
	ld.param.u64 	%rd2235, [%rd1+168];
	cvta.to.global.u64 	%rd2236, %rd2235;
	add.s64 	%rd2237, %rd2236, %rd2111;
	ld.global.f64 	%fd554, [%rd2237];
	add.s64 	%rd2238, %rd2236, %rd2113;
	st.global.f64 	[%rd2238], %fd554;
	ld.param.u64 	%rd2239, [%rd1+176];
	cvta.to.global.u64 	%rd2240, %rd2239;
	add.s64 	%rd2241, %rd2240, %rd2111;
	ld.global.f64 	%fd555, [%rd2241];
	add.s64 	%rd2242, %rd2240, %rd2113;
	st.global.f64 	[%rd2242], %fd555;
	ld.param.u64 	%rd2243, [%rd1+184];
	cvta.to.global.u64 	%rd2244, %rd2243;
	add.s64 	%rd2245, %rd2244, %rd2111;
	ld.global.f64 	%fd556, [%rd2245];
	add.s64 	%rd2246, %rd2244, %rd2113;
	st.global.f64 	[%rd2246], %fd556;
	ld.param.u64 	%rd2247, [%rd1+192];
	cvta.to.global.u64 	%rd2248, %rd2247;
	add.s64 	%rd2249, %rd2248, %rd2111;
	ld.global.f64 	%fd557, [%rd2249];
	add.s64 	%rd2250, %rd2248, %rd2113;
	st.global.f64 	[%rd2250], %fd557;
	ld.param.u64 	%rd2251, [%rd1+200];
	cvta.to.global.u64 	%rd2252, %rd2251;
	add.s64 	%rd2253, %rd2252, %rd2111;
	ld.global.f64 	%fd558, [%rd2253];
	add.s64 	%rd2254, %rd2252, %rd2113;
	st.global.f64 	[%rd2254], %fd558;
	ld.param.u64 	%rd2255, [%rd1+208];
	cvta.to.global.u64 	%rd2256, %rd2255;
	add.s64 	%rd2257, %rd2256, %rd2111;
	ld.global.f64 	%fd559, [%rd2257];
	add.s64 	%rd2258, %rd2256, %rd2113;
	st.global.f64 	[%rd2258], %fd559;
	ld.param.u64 	%rd2259, [%rd1+216];
	cvta.to.global.u64 	%rd2260, %rd2259;
	add.s64 	%rd2261, %rd2260, %rd2111;
	ld.global.f64 	%fd560, [%rd2261];
	add.s64 	%rd2262, %rd2260, %rd2113;
	st.global.f64 	[%rd2262], %fd560;
	ld.param.u64 	%rd2263, [%rd1+224];
	cvta.to.global.u64 	%rd2264, %rd2263;
	add.s64 	%rd2265, %rd2264, %rd2111;
	ld.global.f64 	%fd561, [%rd2265];
	add.s64 	%rd2266, %rd2264, %rd2113;
	st.global.f64 	[%rd2266], %fd561;
	ld.param.u64 	%rd2267, [%rd1+232];
	cvta.to.global.u64 	%rd2268, %rd2267;
	add.s64 	%rd2269, %rd2268, %rd2111;
	ld.global.f64 	%fd562, [%rd2269];
	add.s64 	%rd2270, %rd2268, %rd2113;
	st.global.f64 	[%rd2270], %fd562;
	ld.param.u64 	%rd2271, [%rd1+240];
	cvta.to.global.u64 	%rd2272, %rd2271;
	add.s64 	%rd2273, %rd2272, %rd2111;
	ld.global.f64 	%fd563, [%rd2273];
	add.s64 	%rd2274, %rd2272, %rd2113;
	st.global.f64 	[%rd2274], %fd563;
	ld.param.u64 	%rd2275, [%rd1+248];
	cvta.to.global.u64 	%rd2276, %rd2275;
	add.s64 	%rd2277, %rd2276, %rd2111;
	ld.global.f64 	%fd564, [%rd2277];
	add.s64 	%rd2278, %rd2276, %rd2113;
	st.global.f64 	[%rd2278], %fd564;
	ld.param.u64 	%rd2279, [%rd1+256];
	cvta.to.global.u64 	%rd2280, %rd2279;
	add.s64 	%rd2281, %rd2280, %rd2111;
	ld.global.f64 	%fd565, [%rd2281];
	add.s64 	%rd2282, %rd2280, %rd2113;
	st.global.f64 	[%rd2282], %fd565;
	ld.param.u64 	%rd2283, [%rd1+264];
	cvta.to.global.u64 	%rd2284, %rd2283;
	add.s64 	%rd2285, %rd2284, %rd2111;
	ld.global.f64 	%fd566, [%rd2285];
	add.s64 	%rd2286, %rd2284, %rd2113;
	st.global.f64 	[%rd2286], %fd566;
	ld.param.u64 	%rd2287, [%rd1+272];
	cvta.to.global.u64 	%rd2288, %rd2287;
	add.s64 	%rd2289, %rd2288, %rd2111;
	ld.global.f64 	%fd567, [%rd2289];
	add.s64 	%rd2290, %rd2288, %rd2113;
	st.global.f64 	[%rd2290], %fd567;
	ld.param.u64 	%rd2291, [%rd1+280];
	cvta.to.global.u64 	%rd2292, %rd2291;
	add.s64 	%rd2293, %rd2292, %rd2111;
	ld.global.f64 	%fd568, [%rd2293];
	add.s64 	%rd2294, %rd2292, %rd2113;
	st.global.f64 	[%rd2294], %fd568;
	ld.param.u64 	%rd2295, [%rd1+288];
	cvta.to.global.u64 	%rd2296, %rd2295;
	add.s64 	%rd2297, %rd2296, %rd2111;
	ld.global.f64 	%fd569, [%rd2297];
	add.s64 	%rd2298, %rd2296, %rd2113;
	st.global.f64 	[%rd2298], %fd569;
	ld.param.u64 	%rd2299, [%rd1+296];
	cvta.to.global.u64 	%rd2300, %rd2299;
	add.s64 	%rd2301, %rd2300, %rd2111;
	ld.global.f64 	%fd570, [%rd2301];
	add.s64 	%rd2302, %rd2300, %rd2113;
	st.global.f64 	[%rd2302], %fd570;
	ld.param.u64 	%rd2303, [%rd1+304];
	cvta.to.global.u64 	%rd2304, %rd2303;
	add.s64 	%rd2305, %rd2304, %rd2111;
	ld.global.f64 	%fd571, [%rd2305];
	add.s64 	%rd2306, %rd2304, %rd2113;
	st.global.f64 	[%rd2306], %fd571;
	ld.param.u64 	%rd2307, [%rd1+312];
	cvta.to.global.u64 	%rd2308, %rd2307;
	add.s64 	%rd2309, %rd2308, %rd2111;
	ld.global.f64 	%fd572, [%rd2309];
	add.s64 	%rd2310, %rd2308, %rd2113;
	st.global.f64 	[%rd2310], %fd572;
	ld.param.u64 	%rd2311, [%rd1+320];
	cvta.to.global.u64 	%rd2312, %rd2311;
	add.s64 	%rd2313, %rd2312, %rd2111;
	ld.global.f64 	%fd573, [%rd2313];
	add.s64 	%rd2314, %rd2312, %rd2113;
	st.global.f64 	[%rd2314], %fd573;
	ld.param.u64 	%rd2315, [%rd1+384];
	cvta.to.global.u64 	%rd2316, %rd2315;
	add.s64 	%rd2317, %rd2316, %rd2111;
	ld.global.f64 	%fd574, [%rd2317];
	add.s64 	%rd2318, %rd2316, %rd2113;
	st.global.f64 	[%rd2318], %fd574;
	ld.param.u64 	%rd2319, [%rd1+392];
	cvta.to.global.u64 	%rd2320, %rd2319;
	add.s64 	%rd2321, %rd2320, %rd2111;
	ld.global.f64 	%fd575, [%rd2321];
	add.s64 	%rd2322, %rd2320, %rd2113;
	st.global.f64 	[%rd2322], %fd575;
	ld.param.u64 	%rd2323, [%rd1+400];
	cvta.to.global.u64 	%rd2324, %rd2323;
	add.s64 	%rd2325, %rd2324, %rd2111;
	ld.global.f64 	%fd576, [%rd2325];
	add.s64 	%rd2326, %rd2324, %rd2113;
	st.global.f64 	[%rd2326], %fd576;
	ld.param.u64 	%rd2327, [%rd1+408];
	cvta.to.global.u64 	%rd2328, %rd2327;
	add.s64 	%rd2329, %rd2328, %rd2111;
	ld.global.f64 	%fd577, [%rd2329];
	add.s64 	%rd2330, %rd2328, %rd2113;
	st.global.f64 	[%rd2330], %fd577;
	ld.param.u64 	%rd2331, [%rd1+416];
	cvta.to.global.u64 	%rd2332, %rd2331;
	add.s64 	%rd2333, %rd2332, %rd2111;
	ld.global.f64 	%fd578, [%rd2333];
	add.s64 	%rd2334, %rd2332, %rd2113;
	st.global.f64 	[%rd2334], %fd578;
	ld.param.u64 	%rd2335, [%rd1+424];
	cvta.to.global.u64 	%rd2336, %rd2335;
	add.s64 	%rd2337, %rd2336, %rd2111;
	ld.global.f64 	%fd579, [%rd2337];
	add.s64 	%rd2338, %rd2336, %rd2113;
	st.global.f64 	[%rd2338], %fd579;
	ld.param.u64 	%rd2339, [%rd1+376];
	cvta.to.global.u64 	%rd2340, %rd2339;
	add.s64 	%rd2341, %rd2340, %rd2111;
	ld.global.f64 	%fd580, [%rd2341];
	add.s64 	%rd2342, %rd2340, %rd2113;
	st.global.f64 	[%rd2342], %fd580;
	bra.uni 	$L__BB10_20;
$L__BB10_14:
	setp.ge.s32 	%p10, %r2, %r6;
	not.b32 	%r13, %r6;
	add.s32 	%r14, %r4, %r13;
	setp.le.s32 	%p11, %r1, %r14;
	or.pred  	%p12, %p10, %p11;
	@%p12 bra 	$L__BB10_16;
	mad.lo.s32 	%r49, %r5, %r7, %r8;
	sub.s32 	%r50, %r49, %r4;
	ld.param.u64 	%rd1875, [%rd1];
	cvta.to.global.u64 	%rd1876, %rd1875;
	mul.wide.s32 	%rd1877, %r8, 8;
	add.s64 	%rd1878, %rd1876, %rd1877;
	ld.global.f64 	%fd465, [%rd1878];
	mul.wide.s32 	%rd1879, %r50, 8;
	add.s64 	%rd1880, %rd1876, %rd1879;
	st.global.f64 	[%rd1880], %fd465;
	ld.param.u64 	%rd1881, [%rd1+8];
	cvta.to.global.u64 	%rd1882, %rd1881;
	add.s64 	%rd1883, %rd1882, %rd1877;
	ld.global.f64 	%fd466, [%rd1883];
	add.s64 	%rd1884, %rd1882, %rd1879;
	st.global.f64 	[%rd1884], %fd466;
	ld.param.u64 	%rd1885, [%rd1+16];
	cvta.to.global.u64 	%rd1886, %rd1885;
	add.s64 	%rd1887, %rd1886, %rd1877;
	ld.global.f64 	%fd467, [%rd1887];
	add.s64 	%rd1888, %rd1886, %rd1879;
	st.global.f64 	[%rd1888], %fd467;
	ld.param.u64 	%rd1889, [%rd1+24];
	cvta.to.global.u64 	%rd1890, %rd1889;
	add.s64 	%rd1891, %rd1890, %rd1877;
	ld.global.f64 	%fd468, [%rd1891];
	add.s64 	%rd1892, %rd1890, %rd1879;
	st.global.f64 	[%rd1892], %fd468;
	ld.param.u64 	%rd1893, [%rd1+32];
	cvta.to.global.u64 	%rd1894, %rd1893;
	add.s64 	%rd1895, %rd1894, %rd1877;
	ld.global.f64 	%fd469, [%rd1895];
	add.s64 	%rd1896, %rd1894, %rd1879;
	st.global.f64 	[%rd1896], %fd469;
	ld.param.u64 	%rd1897, [%rd1+40];
	cvta.to.global.u64 	%rd1898, %rd1897;
	add.s64 	%rd1899, %rd1898, %rd1877;
	ld.global.f64 	%fd470, [%rd1899];
	add.s64 	%rd1900, %rd1898, %rd1879;
	st.global.f64 	[%rd1900], %fd470;
	ld.param.u64 	%rd1901, [%rd1+48];
	cvta.to.global.u64 	%rd1902, %rd1901;
	add.s64 	%rd1903, %rd1902, %rd1877;
	ld.global.f64 	%fd471, [%rd1903];
	add.s64 	%rd1904, %rd1902, %rd1879;
	st.global.f64 	[%rd1904], %fd471;
	ld.param.u64 	%rd1905, [%rd1+56];
	cvta.to.global.u64 	%rd1906, %rd1905;
	add.s64 	%rd1907, %rd1906, %rd1877;
	ld.global.f64 	%fd472, [%rd1907];
	add.s64 	%rd1908, %rd1906, %rd1879;
	st.global.f64 	[%rd1908], %fd472;
	ld.param.u64 	%rd1909, [%rd1+64];
	cvta.to.global.u64 	%rd1910, %rd1909;
	add.s64 	%rd1911, %rd1910, %rd1877;
	ld.global.f64 	%fd473, [%rd1911];
	add.s64 	%rd1912, %rd1910, %rd1879;
	st.global.f64 	[%rd1912], %fd473;
	ld.param.u64 	%rd1913, [%rd1+72];
	cvta.to.global.u64 	%rd1914, %rd1913;
	add.s64 	%rd1915, %rd1914, %rd1877;
	ld.global.f64 	%fd474, [%rd1915];
	add.s64 	%rd1916, %rd1914, %rd1879;
	st.global.f64 	[%rd1916], %fd474;
	ld.param.u64 	%rd1917, [%rd1+432];
	cvta.to.global.u64 	%rd1918, %rd1917;
	add.s64 	%rd1919, %rd1918, %rd1877;
	ld.global.f64 	%fd475, [%rd1919];
	add.s64 	%rd1920, %rd1918, %rd1879;
	st.global.f64 	[%rd1920], %fd475;
	ld.param.u64 	%rd1921, [%rd1+440];
	cvta.to.global.u64 	%rd1922, %rd1921;
	add.s64 	%rd1923, %rd1922, %rd1877;
	ld.global.f64 	%fd476, [%rd1923];
	add.s64 	%rd1924, %rd1922, %rd1879;
	st.global.f64 	[%rd1924], %fd476;
	ld.param.u64 	%rd1925, [%rd1+448];
	cvta.to.global.u64 	%rd1926, %rd1925;
	add.s64 	%rd1927, %rd1926, %rd1877;
	ld.global.f64 	%fd477, [%rd1927];
	add.s64 	%rd1928, %rd1926, %rd1879;
	st.global.f64 	[%rd1928], %fd477;
	ld.param.u64 	%rd1929, [%rd1+456];
	cvta.to.global.u64 	%rd1930, %rd1929;
	add.s64 	%rd1931, %rd1930, %rd1877;
	ld.global.f64 	%fd478, [%rd1931];
	add.s64 	%rd1932, %rd1930, %rd1879;
	st.global.f64 	[%rd1932], %fd478;
	ld.param.u64 	%rd1933, [%rd1+88];
	cvta.to.global.u64 	%rd1934, %rd1933;
	add.s64 	%rd1935, %rd1934, %rd1877;
	ld.global.f64 	%fd479, [%rd1935];
	add.s64 	%rd1936, %rd1934, %rd1879;
	st.global.f64 	[%rd1936], %fd479;
	ld.param.u64 	%rd1937, [%rd1+96];
	cvta.to.global.u64 	%rd1938, %rd1937;
	add.s64 	%rd1939, %rd1938, %rd1877;
	ld.global.f64 	%fd480, [%rd1939];
	add.s64 	%rd1940, %rd1938, %rd1879;
	st.global.f64 	[%rd1940], %fd480;
	ld.param.u64 	%rd1941, [%rd1+104];
	cvta.to.global.u64 	%rd1942, %rd1941;
	add.s64 	%rd1943, %rd1942, %rd1877;
	ld.global.f64 	%fd481, [%rd1943];
	add.s64 	%rd1944, %rd1942, %rd1879;
	st.global.f64 	[%rd1944], %fd481;
	ld.param.u64 	%rd1945, [%rd1+112];
	cvta.to.global.u64 	%rd1946, %rd1945;
	add.s64 	%rd1947, %rd1946, %rd1877;
	ld.global.f64 	%fd482, [%rd1947];
	add.s64 	%rd1948, %rd1946, %rd1879;
	st.global.f64 	[%rd1948], %fd482;
	ld.param.u64 	%rd1949, [%rd1+120];
	cvta.to.global.u64 	%rd1950, %rd1949;
	add.s64 	%rd1951, %rd1950, %rd1877;
	ld.global.f64 	%fd483, [%rd1951];
	add.s64 	%rd1952, %rd1950, %rd1879;
	st.global.f64 	[%rd1952], %fd483;
	ld.param.u64 	%rd1953, [%rd1+128];
	cvta.to.global.u64 	%rd1954, %rd1953;
	add.s64 	%rd1955, %rd1954, %rd1877;
	ld.global.f64 	%fd484, [%rd1955];
	add.s64 	%rd1956, %rd1954, %rd1879;
	st.global.f64 	[%rd1956], %fd484;
	ld.param.u64 	%rd1957, [%rd1+136];
	cvta.to.global.u64 	%rd1958, %rd1957;
	add.s64 	%rd1959, %rd1958, %rd1877;
	ld.global.f64 	%fd485, [%rd1959];
	add.s64 	%rd1960, %rd1958, %rd1879;
	st.global.f64 	[%rd1960], %fd485;
	ld.param.u64 	%rd1961, [%rd1+144];
	cvta.to.global.u64 	%rd1962, %rd1961;
	add.s64 	%rd1963, %rd1962, %rd1877;
	ld.global.f64 	%fd486, [%rd1963];
	add.s64 	%rd1964, %rd1962, %rd1879;
	st.global.f64 	[%rd1964], %fd486;
	ld.param.u64 	%rd1965, [%rd1+152];
	cvta.to.global.u64 	%rd1966, %rd1965;
	add.s64 	%rd1967, %rd1966, %rd1877;
	ld.global.f64 	%fd487, [%rd1967];
	add.s64 	%rd1968, %rd1966, %rd1879;
	st.global.f64 	[%rd1968], %fd487;
	ld.param.u64 	%rd1969, [%rd1+80];
	cvta.to.global.u64 	%rd1970, %rd1969;
	add.s64 	%rd1971, %rd1970, %rd1877;
	ld.global.f64 	%fd488, [%rd1971];
	add.s64 	%rd1972, %rd1970, %rd1879;
	st.global.f64 	[%rd1972], %fd488;
	ld.param.u64 	%rd1973, [%rd1+328];
	cvta.to.global.u64 	%rd1974, %rd1973;
	add.s64 	%rd1975, %rd1974, %rd1877;
	ld.global.f64 	%fd489, [%rd1975];
	add.s64 	%rd1976, %rd1974, %rd1879;
	st.global.f64 	[%rd1976], %fd489;
	ld.param.u64 	%rd1977, [%rd1+336];
	cvta.to.global.u64 	%rd1978, %rd1977;
	add.s64 	%rd1979, %rd1978, %rd1877;
	ld.global.f64 	%fd490, [%rd1979];
	add.s64 	%rd1980, %rd1978, %rd1879;
	st.global.f64 	[%rd1980], %fd490;
	ld.param.u64 	%rd1981, [%rd1+344];
	cvta.to.global.u64 	%rd1982, %rd1981;
	add.s64 	%rd1983, %rd1982, %rd1877;
	ld.global.f64 	%fd491, [%rd1983];
	add.s64 	%rd1984, %rd1982, %rd1879;
	st.global.f64 	[%rd1984], %fd491;
	ld.param.u64 	%rd1985, [%rd1+352];
	cvta.to.global.u64 	%rd1986, %rd1985;
	add.s64 	%rd1987, %rd1986, %rd1877;
	ld.global.f64 	%fd492, [%rd1987];
	add.s64 	%rd1988, %rd1986, %rd1879;
	st.global.f64 	[%rd1988], %fd492;
	ld.param.u64 	%rd1989, [%rd1+360];
	cvta.to.global.u64 	%rd1990, %rd1989;
	add.s64 	%rd1991, %rd1990, %rd1877;
	ld.global.f64 	%fd493, [%rd1991];
	add.s64 	%rd1992, %rd1990, %rd1879;
	st.global.f64 	[%rd1992], %fd493;
	ld.param.u64 	%rd1993, [%rd1+368];
	cvta.to.global.u64 	%rd1994, %rd1993;
	add.s64 	%rd1995, %rd1994, %rd1877;
	ld.global.f64 	%fd494, [%rd1995];
	add.s64 	%rd1996, %rd1994, %rd1879;
	st.global.f64 	[%rd1996], %fd494;
	ld.param.u64 	%rd1997, [%rd1+160];
	cvta.to.global.u64 	%rd1998, %rd1997;
	add.s64 	%rd1999, %rd1998, %rd1877;
	ld.global.f64 	%fd495, [%rd1999];
	add.s64 	%rd2000, %rd1998, %rd1879;
	st.global.f64 	[%rd2000], %fd495;
	ld.param.u64 	%rd2001, [%rd1+168];
	cvta.to.global.u64 	%rd2002, %rd2001;
	add.s64 	%rd2003, %rd2002, %rd1877;
	ld.global.f64 	%fd496, [%rd2003];
	add.s64 	%rd2004, %rd2002, %rd1879;
	st.global.f64 	[%rd2004], %fd496;
	ld.param.u64 	%rd2005, [%rd1+176];
	cvta.to.global.u64 	%rd2006, %rd2005;
	add.s64 	%rd2007, %rd2006, %rd1877;
	ld.global.f64 	%fd497, [%rd2007];
	add.s64 	%rd2008, %rd2006, %rd1879;
	st.global.f64 	[%rd2008], %fd497;
	ld.param.u64 	%rd2009, [%rd1+184];
	cvta.to.global.u64 	%rd2010, %rd2009;
	add.s64 	%rd2011, %rd2010, %rd1877;
	ld.global.f64 	%fd498, [%rd2011];
	add.s64 	%rd2012, %rd2010, %rd1879;
	st.global.f64 	[%rd2012], %fd498;
	ld.param.u64 	%rd2013, [%rd1+192];
	cvta.to.global.u64 	%rd2014, %rd2013;
	add.s64 	%rd2015, %rd2014, %rd1877;
	ld.global.f64 	%fd499, [%rd2015];
	add.s64 	%rd2016, %rd2014, %rd1879;
	st.global.f64 	[%rd2016], %fd499;
	ld.param.u64 	%rd2017, [%rd1+200];
	cvta.to.global.u64 	%rd2018, %rd2017;
	add.s64 	%rd2019, %rd2018, %rd1877;
	ld.global.f64 	%fd500, [%rd2019];
	add.s64 	%rd2020, %rd2018, %rd1879;
	st.global.f64 	[%rd2020], %fd500;
	ld.param.u64 	%rd2021, [%rd1+208];
	cvta.to.global.u64 	%rd2022, %rd2021;
	add.s64 	%rd2023, %rd2022, %rd1877;
	ld.global.f64 	%fd501, [%rd2023];
	add.s64 	%rd2024, %rd2022, %rd1879;
	st.global.f64 	[%rd2024], %fd501;
	ld.param.u64 	%rd2025, [%rd1+216];
	cvta.to.global.u64 	%rd2026, %rd2025;
	add.s64 	%rd2027, %rd2026, %rd1877;
	ld.global.f64 	%fd502, [%rd2027];
	add.s64 	%rd2028, %rd2026, %rd1879;
	st.global.f64 	[%rd2028], %fd502;
	ld.param.u64 	%rd2029, [%rd1+224];
	cvta.to.global.u64 	%rd2030, %rd2029;
	add.s64 	%rd2031, %rd2030, %rd1877;
	ld.global.f64 	%fd503, [%rd2031];
	add.s64 	%rd2032, %rd2030, %rd1879;
	st.global.f64 	[%rd2032], %fd503;
	ld.param.u64 	%rd2033, [%rd1+232];
	cvta.to.global.u64 	%rd2034, %rd2033;
	add.s64 	%rd2035, %rd2034, %rd1877;
	ld.global.f64 	%fd504, [%rd2035];
	add.s64 	%rd2036, %rd2034, %rd1879;
	st.global.f64 	[%rd2036], %fd504;
	ld.param.u64 	%rd2037, [%rd1+240];
	cvta.to.global.u64 	%rd2038, %rd2037;
	add.s64 	%rd2039, %rd2038, %rd1877;
	ld.global.f64 	%fd505, [%rd2039];
	add.s64 	%rd2040, %rd2038, %rd1879;
	st.global.f64 	[%rd2040], %fd505;
	ld.param.u64 	%rd2041, [%rd1+248];
	cvta.to.global.u64 	%rd2042, %rd2041;
	add.s64 	%rd2043, %rd2042, %rd1877;
	ld.global.f64 	%fd506, [%rd2043];
	add.s64 	%rd2044, %rd2042, %rd1879;
	st.global.f64 	[%rd2044], %fd506;
	ld.param.u64 	%rd2045, [%rd1+256];
	cvta.to.global.u64 	%rd2046, %rd2045;
	add.s64 	%rd2047, %rd2046, %rd1877;
	ld.global.f64 	%fd507, [%rd2047];
	add.s64 	%rd2048, %rd2046, %rd1879;
	st.global.f64 	[%rd2048], %fd507;
	ld.param.u64 	%rd2049, [%rd1+264];
	cvta.to.global.u64 	%rd2050, %rd2049;
	add.s64 	%rd2051, %rd2050, %rd1877;
	ld.global.f64 	%fd508, [%rd2051];
	add.s64 	%rd2052, %rd2050, %rd1879;
	st.global.f64 	[%rd2052], %fd508;
	ld.param.u64 	%rd2053, [%rd1+272];
	cvta.to.global.u64 	%rd2054, %rd2053;
	add.s64 	%rd2055, %rd2054, %rd1877;
	ld.global.f64 	%fd509, [%rd2055];
	add.s64 	%rd2056, %rd2054, %rd1879;
	st.global.f64 	[%rd2056], %fd509;
	ld.param.u64 	%rd2057, [%rd1+280];
	cvta.to.global.u64 	%rd2058, %rd2057;
	add.s64 	%rd2059, %rd2058, %rd1877;
	ld.global.f64 	%fd510, [%rd2059];
	add.s64 	%rd2060, %rd2058, %rd1879;
	st.global.f64 	[%rd2060], %fd510;
	ld.param.u64 	%rd2061, [%rd1+288];
	cvta.to.global.u64 	%rd2062, %rd2061;
	add.s64 	%rd2063, %rd2062, %rd1877;
	ld.global.f64 	%fd511, [%rd2063];
	add.s64 	%rd2064, %rd2062, %rd1879;
	st.global.f64 	[%rd2064], %fd511;
	ld.param.u64 	%rd2065, [%rd1+296];
	cvta.to.global.u64 	%rd2066, %rd2065;
	add.s64 	%rd2067, %rd2066, %rd1877;
	ld.global.f64 	%fd512, [%rd2067];
	add.s64 	%rd2068, %rd2066, %rd1879;
	st.global.f64 	[%rd2068], %fd512;
	ld.param.u64 	%rd2069, [%rd1+304];
	cvta.to.global.u64 	%rd2070, %rd2069;
	add.s64 	%rd2071, %rd2070, %rd1877;
	ld.global.f64 	%fd513, [%rd2071];
	add.s64 	%rd2072, %rd2070, %rd1879;
	st.global.f64 	[%rd2072], %fd513;
	ld.param.u64 	%rd2073, [%rd1+312];
	cvta.to.global.u64 	%rd2074, %rd2073;
	add.s64 	%rd2075, %rd2074, %rd1877;
	ld.global.f64 	%fd514, [%rd2075];
	add.s64 	%rd2076, %rd2074, %rd1879;
	st.global.f64 	[%rd2076], %fd514;
	ld.param.u64 	%rd2077, [%rd1+320];
	cvta.to.global.u64 	%rd2078, %rd2077;
	add.s64 	%rd2079, %rd2078, %rd1877;
	ld.global.f64 	%fd515, [%rd2079];
	add.s64 	%rd2080, %rd2078, %rd1879;
	st.global.f64 	[%rd2080], %fd515;
	ld.param.u64 	%rd2081, [%rd1+384];
	cvta.to.global.u64 	%rd2082, %rd2081;
	add.s64 	%rd2083, %rd2082, %rd1877;
	ld.global.f64 	%fd516, [%rd2083];
	add.s64 	%rd2084, %rd2082, %rd1879;
	st.global.f64 	[%rd2084], %fd516;
	ld.param.u64 	%rd2085, [%rd1+392];
	cvta.to.global.u64 	%rd2086, %rd2085;
	add.s64 	%rd2087, %rd2086, %rd1877;
	ld.global.f64 	%fd517, [%rd2087];
	add.s64 	%rd2088, %rd2086, %rd1879;
	st.global.f64 	[%rd2088], %fd517;
	ld.param.u64 	%rd2089, [%rd1+400];
	cvta.to.global.u64 	%rd2090, %rd2089;
	add.s64 	%rd2091, %rd2090, %rd1877;
	ld.global.f64 	%fd518, [%rd2091];
	add.s64 	%rd2092, %rd2090, %rd1879;
	st.global.f64 	[%rd2092], %fd518;
	ld.param.u64 	%rd2093, [%rd1+408];
	cvta.to.global.u64 	%rd2094, %rd2093;
	add.s64 	%rd2095, %rd2094, %rd1877;
	ld.global.f64 	%fd519, [%rd2095];
	add.s64 	%rd2096, %rd2094, %rd1879;
	st.global.f64 	[%rd2096], %fd519;
	ld.param.u64 	%rd2097, [%rd1+416];
	cvta.to.global.u64 	%rd2098, %rd2097;
	add.s64 	%rd2099, %rd2098, %rd1877;
	ld.global.f64 	%fd520, [%rd2099];
	add.s64 	%rd2100, %rd2098, %rd1879;
	st.global.f64 	[%rd2100], %fd520;
	ld.param.u64 	%rd2101, [%rd1+424];
	cvta.to.global.u64 	%rd2102, %rd2101;
	add.s64 	%rd2103, %rd2102, %rd1877;
	ld.global.f64 	%fd521, [%rd2103];
	add.s64 	%rd2104, %rd2102, %rd1879;
	st.global.f64 	[%rd2104], %fd521;
	ld.param.u64 	%rd2105, [%rd1+376];
	cvta.to.global.u64 	%rd2106, %rd2105;
	add.s64 	%rd2107, %rd2106, %rd1877;
	ld.global.f64 	%fd522, [%rd2107];
	add.s64 	%rd2108, %rd2106, %rd1879;
	st.global.f64 	[%rd2108], %fd522;
	bra.uni 	$L__BB10_20;
$L__BB10_16:
	setp.ge.s32 	%p13, %r1, %r6;
	add.s32 	%r15, %r5, %r13;
	setp.le.s32 	%p14, %r2, %r15;
	or.pred  	%p15, %p13, %p14;
	@%p15 bra 	$L__BB10_18;
	mul.lo.s32 	%r46, %r5, %r7;
	add.s32 	%r47, %r4, %r8;
	sub.s32 	%r48, %r47, %r46;
	ld.param.u64 	%rd1641, [%rd1];
	cvta.to.global.u64 	%rd1642, %rd1641;
	mul.wide.s32 	%rd1643, %r8, 8;
	add.s64 	%rd1644, %rd1642, %rd1643;
	ld.global.f64 	%fd407, [%rd1644];
	mul.wide.s32 	%rd1645, %r48, 8;
	add.s64 	%rd1646, %rd1642, %rd1645;
	st.global.f64 	[%rd1646], %fd407;
	ld.param.u64 	%rd1647, [%rd1+8];
	cvta.to.global.u64 	%rd1648, %rd1647;
	add.s64 	%rd1649, %rd1648, %rd1643;
	ld.global.f64 	%fd408, [%rd1649];
	add.s64 	%rd1650, %rd1648, %rd1645;
	st.global.f64 	[%rd1650], %fd408;
	ld.param.u64 	%rd1651, [%rd1+16];
	cvta.to.global.u64 	%rd1652, %rd1651;
	add.s64 	%rd1653, %rd1652, %rd1643;
	ld.global.f64 	%fd409, [%rd1653];
	add.s64 	%rd1654, %rd1652, %rd1645;
	st.global.f64 	[%rd1654], %fd409;
	ld.param.u64 	%rd1655, [%rd1+24];
	cvta.to.global.u64 	%rd1656, %rd1655;
	add.s64 	%rd1657, %rd1656, %rd1643;
	ld.global.f64 	%fd410, [%rd1657];
	add.s64 	%rd1658, %rd1656, %rd1645;
	st.global.f64 	[%rd1658], %fd410;
	ld.param.u64 	%rd1659, [%rd1+32];
	cvta.to.global.u64 	%rd1660, %rd1659;
	add.s64 	%rd1661, %rd1660, %rd1643;
	ld.global.f64 	%fd411, [%rd1661];
	add.s64 	%rd1662, %rd1660, %rd1645;
	st.global.f64 	[%rd1662], %fd411;
	ld.param.u64 	%rd1663, [%rd1+40];
	cvta.to.global.u64 	%rd1664, %rd1663;
	add.s64 	%rd1665, %rd1664, %rd1643;
	ld.global.f64 	%fd412, [%rd1665];
	add.s64 	%rd1666, %rd1664, %rd1645;
	st.global.f64 	[%rd1666], %fd412;
	ld.param.u64 	%rd1667, [%rd1+48];
	cvta.to.global.u64 	%rd1668, %rd1667;
	add.s64 	%rd1669, %rd1668, %rd1643;
	ld.global.f64 	%fd413, [%rd1669];
	add.s64 	%rd1670, %rd1668, %rd1645;
	st.global.f64 	[%rd1670], %fd413;
	ld.param.u64 	%rd1671, [%rd1+56];
	cvta.to.global.u64 	%rd1672, %rd1671;
	add.s64 	%rd1673, %rd1672, %rd1643;
	ld.global.f64 	%fd414, [%rd1673];
	add.s64 	%rd1674, %rd1672, %rd1645;
	st.global.f64 	[%rd1674], %fd414;
	ld.param.u64 	%rd1675, [%rd1+64];
	cvta.to.global.u64 	%rd1676, %rd1675;
	add.s64 	%rd1677, %rd1676, %rd1643;
	ld.global.f64 	%fd415, [%rd1677];
	add.s64 	%rd1678, %rd1676, %rd1645;
	st.global.f64 	[%rd1678], %fd415;
	ld.param.u64 	%rd1679, [%rd1+72];
	cvta.to.global.u64 	%rd1680, %rd1679;
	add.s64 	%rd1681, %rd1680, %rd1643;
	ld.global.f64 	%fd416, [%rd1681];
	add.s64 	%rd1682, %rd1680, %rd1645;
	st.global.f64 	[%rd1682], %fd416;
	ld.param.u64 	%rd1683, [%rd1+432];
	cvta.to.global.u64 	%rd1684, %rd1683;
	add.s64 	%rd1685, %rd1684, %rd1643;
	ld.global.f64 	%fd417, [%rd1685];
	add.s64 	%rd1686, %rd1684, %rd1645;
	st.global.f64 	[%rd1686], %fd417;
	ld.param.u64 	%rd1687, [%rd1+440];
	cvta.to.global.u64 	%rd1688, %rd1687;
	add.s64 	%rd1689, %rd1688, %rd1643;
	ld.global.f64 	%fd418, [%rd1689];
	add.s64 	%rd1690, %rd1688, %rd1645;
	st.global.f64 	[%rd1690], %fd418;
	ld.param.u64 	%rd1691, [%rd1+448];
	cvta.to.global.u64 	%rd1692, %rd1691;
	add.s64 	%rd1693, %rd1692, %rd1643;
	ld.global.f64 	%fd419, [%rd1693];
	add.s64 	%rd1694, %rd1692, %rd1645;
	st.global.f64 	[%rd1694], %fd419;
	ld.param.u64 	%rd1695, [%rd1+456];
	cvta.to.global.u64 	%rd1696, %rd1695;
	add.s64 	%rd1697, %rd1696, %rd1643;
	ld.global.f64 	%fd420, [%rd1697];
	add.s64 	%rd1698, %rd1696, %rd1645;
	st.global.f64 	[%rd1698], %fd420;
	ld.param.u64 	%rd1699, [%rd1+88];
	cvta.to.global.u64 	%rd1700, %rd1699;
	add.s64 	%rd1701, %rd1700, %rd1643;
	ld.global.f64 	%fd421, [%rd1701];
	add.s64 	%rd1702, %rd1700, %rd1645;
	st.global.f64 	[%rd1702], %fd421;
	ld.param.u64 	%rd1703, [%rd1+96];
	cvta.to.global.u64 	%rd1704, %rd1703;
	add.s64 	%rd1705, %rd1704, %rd1643;
	ld.global.f64 	%fd422, [%rd1705];
	add.s64 	%rd1706, %rd1704, %rd1645;
	st.global.f64 	[%rd1706], %fd422;
	ld.param.u64 	%rd1707, [%rd1+104];
	cvta.to.global.u64 	%rd1708, %rd1707;
	add.s64 	%rd1709, %rd1708, %rd1643;
	ld.global.f64 	%fd423, [%rd1709];
	add.s64 	%rd1710, %rd1708, %rd1645;
	st.global.f64 	[%rd1710], %fd423;
	ld.param.u64 	%rd1711, [%rd1+112];
	cvta.to.global.u64 	%rd1712, %rd1711;
	add.s64 	%rd1713, %rd1712, %rd1643;
	ld.global.f64 	%fd424, [%rd1713];
	add.s64 	%rd1714, %rd1712, %rd1645;
	st.global.f64 	[%rd1714], %fd424;
	ld.param.u64 	%rd1715, [%rd1+120];
	cvta.to.global.u64 	%rd1716, %rd1715;
	add.s64 	%rd1717, %rd1716, %rd1643;
	ld.global.f64 	%fd425, [%rd1717];
	add.s64 	%rd1718, %rd1716, %rd1645;
	st.global.f64 	[%rd1718], %fd425;
	ld.param.u64 	%rd1719, [%rd1+128];
	cvta.to.global.u64 	%rd1720, %rd1719;
	add.s64 	%rd1721, %rd1720, %rd1643;
	ld.global.f64 	%fd426, [%rd1721];
	add.s64 	%rd1722, %rd1720, %rd1645;
	st.global.f64 	[%rd1722], %fd426;
	ld.param.u64 	%rd1723, [%rd1+136];
	cvta.to.global.u64 	%rd1724, %rd1723;
	add.s64 	%rd1725, %rd1724, %rd1643;
	ld.global.f64 	%fd427, [%rd1725];
	add.s64 	%rd1726, %rd1724, %rd1645;
	st.global.f64 	[%rd1726], %fd427;
	ld.param.u64 	%rd1727, [%rd1+144];
	cvta.to.global.u64 	%rd1728, %rd1727;
	add.s64 	%rd1729, %rd1728, %rd1643;
	ld.global.f64 	%fd428, [%rd1729];
	add.s64 	%rd1730, %rd1728, %rd1645;
	st.global.f64 	[%rd1730], %fd428;
	ld.param.u64 	%rd1731, [%rd1+152];
	cvta.to.global.u64 	%rd1732, %rd1731;
	add.s64 	%rd1733, %rd1732, %rd1643;
	ld.global.f64 	%fd429, [%rd1733];
	add.s64 	%rd1734, %rd1732, %rd1645;
	st.global.f64 	[%rd1734], %fd429;
	ld.param.u64 	%rd1735, [%rd1+80];
	cvta.to.global.u64 	%rd1736, %rd1735;
	add.s64 	%rd1737, %rd1736, %rd1643;
	ld.global.f64 	%fd430, [%rd1737];
	add.s64 	%rd1738, %rd1736, %rd1645;
	st.global.f64 	[%rd1738], %fd430;
	ld.param.u64 	%rd1739, [%rd1+328];
	cvta.to.global.u64 	%rd1740, %rd1739;
	add.s64 	%rd1741, %rd1740, %rd1643;
	ld.global.f64 	%fd431, [%rd1741];
	add.s64 	%rd1742, %rd1740, %rd1645;
	st.global.f64 	[%rd1742], %fd431;
	ld.param.u64 	%rd1743, [%rd1+336];
	cvta.to.global.u64 	%rd1744, %rd1743;
	add.s64 	%rd1745, %rd1744, %rd1643;
	ld.global.f64 	%fd432, [%rd1745];
	add.s64 	%rd1746, %rd1744, %rd1645;
	st.global.f64 	[%rd1746], %fd432;
	ld.param.u64 	%rd1747, [%rd1+344];
	cvta.to.global.u64 	%rd1748, %rd1747;
	add.s64 	%rd1749, %rd1748, %rd1643;
	ld.global.f64 	%fd433, [%rd1749];
	add.s64 	%rd1750, %rd1748, %rd1645;
	st.global.f64 	[%rd1750], %fd433;
	ld.param.u64 	%rd1751, [%rd1+352];
	cvta.to.global.u64 	%rd1752, %rd1751;
	add.s64 	%rd1753, %rd1752, %rd1643;
	ld.global.f64 	%fd434, [%rd1753];
	add.s64 	%rd1754, %rd1752, %rd1645;
	st.global.f64 	[%rd1754], %fd434;
	ld.param.u64 	%rd1755, [%rd1+360];
	cvta.to.global.u64 	%rd1756, %rd1755;
	add.s64 	%rd1757, %rd1756, %rd1643;
	ld.global.f64 	%fd435, [%rd1757];
	add.s64 	%rd1758, %rd1756, %rd1645;
	st.global.f64 	[%rd1758], %fd435;
	ld.param.u64 	%rd1759, [%rd1+368];
	cvta.to.global.u64 	%rd1760, %rd1759;
	add.s64 	%rd1761, %rd1760, %rd1643;
	ld.global.f64 	%fd436, [%rd1761];
	add.s64 	%rd1762, %rd1760, %rd1645;
	st.global.f64 	[%rd1762], %fd436;
	ld.param.u64 	%rd1763, [%rd1+160];
	cvta.to.global.u64 	%rd1764, %rd1763;
	add.s64 	%rd1765, %rd1764, %rd1643;
	ld.global.f64 	%fd437, [%rd1765];
	add.s64 	%rd1766, %rd1764, %rd1645;
	st.global.f64 	[%rd1766], %fd437;
	ld.param.u64 	%rd1767, [%rd1+168];
	cvta.to.global.u64 	%rd1768, %rd1767;
	add.s64 	%rd1769, %rd1768, %rd1643;
	ld.global.f64 	%fd438, [%rd1769];
	add.s64 	%rd1770, %rd1768, %rd1645;
	st.global.f64 	[%rd1770], %fd438;
	ld.param.u64 	%rd1771, [%rd1+176];
	cvta.to.global.u64 	%rd1772, %rd1771;
	add.s64 	%rd1773, %rd1772, %rd1643;
	ld.global.f64 	%fd439, [%rd1773];
	add.s64 	%rd1774, %rd1772, %rd1645;
	st.global.f64 	[%rd1774], %fd439;
	ld.param.u64 	%rd1775, [%rd1+184];
	cvta.to.global.u64 	%rd1776, %rd1775;
	add.s64 	%rd1777, %rd1776, %rd1643;
	ld.global.f64 	%fd440, [%rd1777];
	add.s64 	%rd1778, %rd1776, %rd1645;
	st.global.f64 	[%rd1778], %fd440;
	ld.param.u64 	%rd1779, [%rd1+192];
	cvta.to.global.u64 	%rd1780, %rd1779;
	add.s64 	%rd1781, %rd1780, %rd1643;
	ld.global.f64 	%fd441, [%rd1781];
	add.s64 	%rd1782, %rd1780, %rd1645;
	st.global.f64 	[%rd1782], %fd441;
	ld.param.u64 	%rd1783, [%rd1+200];
	cvta.to.global.u64 	%rd1784, %rd1783;
	add.s64 	%rd1785, %rd1784, %rd1643;
	ld.global.f64 	%fd442, [%rd1785];
	add.s64 	%rd1786, %rd1784, %rd1645;
	st.global.f64 	[%rd1786], %fd442;
	ld.param.u64 	%rd1787, [%rd1+208];
	cvta.to.global.u64 	%rd1788, %rd1787;
	add.s64 	%rd1789, %rd1788, %rd1643;
	ld.global.f64 	%fd443, [%rd1789];
	add.s64 	%rd1790, %rd1788, %rd1645;
	st.global.f64 	[%rd1790], %fd443;
	ld.param.u64 	%rd1791, [%rd1+216];
	cvta.to.global.u64 	%rd1792, %rd1791;
	add.s64 	%rd1793, %rd1792, %rd1643;
	ld.global.f64 	%fd444, [%rd1793];
	add.s64 	%rd1794, %rd1792, %rd1645;
	st.global.f64 	[%rd1794], %fd444;
	ld.param.u64 	%rd1795, [%rd1+224];
	cvta.to.global.u64 	%rd1796, %rd1795;
	add.s64 	%rd1797, %rd1796, %rd1643;
	ld.global.f64 	%fd445, [%rd1797];
	add.s64 	%rd1798, %rd1796, %rd1645;
	st.global.f64 	[%rd1798], %fd445;
	ld.param.u64 	%rd1799, [%rd1+232];
	cvta.to.global.u64 	%rd1800, %rd1799;
	add.s64 	%rd1801, %rd1800, %rd1643;
	ld.global.f64 	%fd446, [%rd1801];
	add.s64 	%rd1802, %rd1800, %rd1645;
	st.global.f64 	[%rd1802], %fd446;
	ld.param.u64 	%rd1803, [%rd1+240];
	cvta.to.global.u64 	%rd1804, %rd1803;
	add.s64 	%rd1805, %rd1804, %rd1643;
	ld.global.f64 	%fd447, [%rd1805];
	add.s64 	%rd1806, %rd1804, %rd1645;
	st.global.f64 	[%rd1806], %fd447;
	ld.param.u64 	%rd1807, [%rd1+248];
	cvta.to.global.u64 	%rd1808, %rd1807;
	add.s64 	%rd1809, %rd1808, %rd1643;
	ld.global.f64 	%fd448, [%rd1809];
	add.s64 	%rd1810, %rd1808, %rd1645;
	st.global.f64 	[%rd1810], %fd448;
	ld.param.u64 	%rd1811, [%rd1+256];
	cvta.to.global.u64 	%rd1812, %rd1811;
	add.s64 	%rd1813, %rd1812, %rd1643;
	ld.global.f64 	%fd449, [%rd1813];
	add.s64 	%rd1814, %rd1812, %rd1645;
	st.global.f64 	[%rd1814], %fd449;
	ld.param.u64 	%rd1815, [%rd1+264];
	cvta.to.global.u64 	%rd1816, %rd1815;
	add.s64 	%rd1817, %rd1816, %rd1643;
	ld.global.f64 	%fd450, [%rd1817];
	add.s64 	%rd1818, %rd1816, %rd1645;
	st.global.f64 	[%rd1818], %fd450;
	ld.param.u64 	%rd1819, [%rd1+272];
	cvta.to.global.u64 	%rd1820, %rd1819;
	add.s64 	%rd1821, %rd1820, %rd1643;
	ld.global.f64 	%fd451, [%rd1821];
	add.s64 	%rd1822, %rd1820, %rd1645;
	st.global.f64 	[%rd1822], %fd451;
	ld.param.u64 	%rd1823, [%rd1+280];
	cvta.to.global.u64 	%rd1824, %rd1823;
	add.s64 	%rd1825, %rd1824, %rd1643;
	ld.global.f64 	%fd452, [%rd1825];
	add.s64 	%rd1826, %rd1824, %rd1645;
	st.global.f64 	[%rd1826], %fd452;
	ld.param.u64 	%rd1827, [%rd1+288];
	cvta.to.global.u64 	%rd1828, %rd1827;
	add.s64 	%rd1829, %rd1828, %rd1643;
	ld.global.f64 	%fd453, [%rd1829];
	add.s64 	%rd1830, %rd1828, %rd1645;
	st.global.f64 	[%rd1830], %fd453;
	ld.param.u64 	%rd1831, [%rd1+296];
	cvta.to.global.u64 	%rd1832, %rd1831;
	add.s64 	%rd1833, %rd1832, %rd1643;
	ld.global.f64 	%fd454, [%rd1833];
	add.s64 	%rd1834, %rd1832, %rd1645;
	st.global.f64 	[%rd1834], %fd454;
	ld.param.u64 	%rd1835, [%rd1+304];
	cvta.to.global.u64 	%rd1836, %rd1835;
	add.s64 	%rd1837, %rd1836, %rd1643;
	ld.global.f64 	%fd455, [%rd1837];
	add.s64 	%rd1838, %rd1836, %rd1645;
	st.global.f64 	[%rd1838], %fd455;
	ld.param.u64 	%rd1839, [%rd1+312];
	cvta.to.global.u64 	%rd1840, %rd1839;
	add.s64 	%rd1841, %rd1840, %rd1643;
	ld.global.f64 	%fd456, [%rd1841];
	add.s64 	%rd1842, %rd1840, %rd1645;
	st.global.f64 	[%rd1842], %fd456;
	ld.param.u64 	%rd1843, [%rd1+320];
	cvta.to.global.u64 	%rd1844, %rd1843;
	add.s64 	%rd1845, %rd1844, %rd1643;
	ld.global.f64 	%fd457, [%rd1845];
	add.s64 	%rd1846, %rd1844, %rd1645;
	st.global.f64 	[%rd1846], %fd457;
	ld.param.u64 	%rd1847, [%rd1+384];
	cvta.to.global.u64 	%rd1848, %rd1847;
	add.s64 	%rd1849, %rd1848, %rd1643;
	ld.global.f64 	%fd458, [%rd1849];
	add.s64 	%rd1850, %rd1848, %rd1645;
	st.global.f64 	[%rd1850], %fd458;
	ld.param.u64 	%rd1851, [%rd1+392];
	cvta.to.global.u64 	%rd1852, %rd1851;
	add.s64 	%rd1853, %rd1852, %rd1643;
	ld.global.f64 	%fd459, [%rd1853];
	add.s64 	%rd1854, %rd1852, %rd1645;
	st.global.f64 	[%rd1854], %fd459;
	ld.param.u64 	%rd1855, [%rd1+400];
	cvta.to.global.u64 	%rd1856, %rd1855;
	add.s64 	%rd1857, %rd1856, %rd1643;
	ld.global.f64 	%fd460, [%rd1857];
	add.s64 	%rd1858, %rd1856, %rd1645;
	st.global.f64 	[%rd1858], %fd460;
	ld.param.u64 	%rd1859, [%rd1+408];
	cvta.to.global.u64 	%rd1860, %rd1859;
	add.s64 	%rd1861, %rd1860, %rd1643;
	ld.global.f64 	%fd461, [%rd1861];
	add.s64 	%rd1862, %rd1860, %rd1645;
	st.global.f64 	[%rd1862], %fd461;
	ld.param.u64 	%rd1863, [%rd1+416];
	cvta.to.global.u64 	%rd1864, %rd1863;
	add.s64 	%rd1865, %rd1864, %rd1643;
	ld.global.f64 	%fd462, [%rd1865];
	add.s64 	%rd1866, %rd1864, %rd1645;
	st.global.f64 	[%rd1866], %fd462;
	ld.param.u64 	%rd1867, [%rd1+424];
	cvta.to.global.u64 	%rd1868, %rd1867;
	add.s64 	%rd1869, %rd1868, %rd1643;
	ld.global.f64 	%fd463, [%rd1869];
	add.s64 	%rd1870, %rd1868, %rd1645;
	st.global.f64 	[%rd1870], %fd463;
	ld.param.u64 	%rd1871, [%rd1+376];
	cvta.to.global.u64 	%rd1872, %rd1871;
	add.s64 	%rd1873, %rd1872, %rd1643;
	ld.global.f64 	%fd464, [%rd1873];
	add.s64 	%rd1874, %rd1872, %rd1645;
	st.global.f64 	[%rd1874], %fd464;
	bra.uni 	$L__BB10_20;
$L__BB10_18:
	setp.le.s32 	%p16, %r2, %r15;
	setp.le.s32 	%p17, %r1, %r14;
	or.pred  	%p18, %p17, %p16;
	@%p18 bra 	$L__BB10_20;
	mad.lo.s32 	%r44, %r5, %r7, %r4;
	sub.s32 	%r45, %r8, %r44;
	ld.param.u64 	%rd1407, [%rd1];
	cvta.to.global.u64 	%rd1408, %rd1407;
	mul.wide.s32 	%rd1409, %r8, 8;
	add.s64 	%rd1410, %rd1408, %rd1409;
	ld.global.f64 	%fd349, [%rd1410];
	mul.wide.s32 	%rd1411, %r45, 8;
	add.s64 	%rd1412, %rd1408, %rd1411;
	st.global.f64 	[%rd1412], %fd349;
	ld.param.u64 	%rd1413, [%rd1+8];
	cvta.to.global.u64 	%rd1414, %rd1413;
	add.s64 	%rd1415, %rd1414, %rd1409;
	ld.global.f64 	%fd350, [%rd1415];
	add.s64 	%rd1416, %rd1414, %rd1411;
	st.global.f64 	[%rd1416], %fd350;
	ld.param.u64 	%rd1417, [%rd1+16];
	cvta.to.global.u64 	%rd1418, %rd1417;
	add.s64 	%rd1419, %rd1418, %rd1409;
	ld.global.f64 	%fd351, [%rd1419];
	add.s64 	%rd1420, %rd1418, %rd1411;
	st.global.f64 	[%rd1420], %fd351;
	ld.param.u64 	%rd1421, [%rd1+24];
	cvta.to.global.u64 	%rd1422, %rd1421;
	add.s64 	%rd1423, %rd1422, %rd1409;
	ld.global.f64 	%fd352, [%rd1423];
	add.s64 	%rd1424, %rd1422, %rd1411;
	st.global.f64 	[%rd1424], %fd352;
	ld.param.u64 	%rd1425, [%rd1+32];
	cvta.to.global.u64 	%rd1426, %rd1425;
	add.s64 	%rd1427, %rd1426, %rd1409;
	ld.global.f64 	%fd353, [%rd1427];
	add.s64 	%rd1428, %rd1426, %rd1411;
	st.global.f64 	[%rd1428], %fd353;
	ld.param.u64 	%rd1429, [%rd1+40];
	cvta.to.global.u64 	%rd1430, %rd1429;
	add.s64 	%rd1431, %rd1430, %rd1409;
	ld.global.f64 	%fd354, [%rd1431];
	add.s64 	%rd1432, %rd1430, %rd1411;
	st.global.f64 	[%rd1432], %fd354;
	ld.param.u64 	%rd1433, [%rd1+48];
	cvta.to.global.u64 	%rd1434, %rd1433;
	add.s64 	%rd1435, %rd1434, %rd1409;
	ld.global.f64 	%fd355, [%rd1435];
	add.s64 	%rd1436, %rd1434, %rd1411;
	st.global.f64 	[%rd1436], %fd355;
	ld.param.u64 	%rd1437, [%rd1+56];
	cvta.to.global.u64 	%rd1438, %rd1437;
	add.s64 	%rd1439, %rd1438, %rd1409;
	ld.global.f64 	%fd356, [%rd1439];
	add.s64 	%rd1440, %rd1438, %rd1411;
	st.global.f64 	[%rd1440], %fd356;
	ld.param.u64 	%rd1441, [%rd1+64];
	cvta.to.global.u64 	%rd1442, %rd1441;
	add.s64 	%rd1443, %rd1442, %rd1409;
	ld.global.f64 	%fd357, [%rd1443];
	add.s64 	%rd1444, %rd1442, %rd1411;
	st.global.f64 	[%rd1444], %fd357;
	ld.param.u64 	%rd1445, [%rd1+72];
	cvta.to.global.u64 	%rd1446, %rd1445;
	add.s64 	%rd1447, %rd1446, %rd1409;
	ld.global.f64 	%fd358, [%rd1447];
	add.s64 	%rd1448, %rd1446, %rd1411;
	st.global.f64 	[%rd1448], %fd358;
	ld.param.u64 	%rd1449, [%rd1+432];
	cvta.to.global.u64 	%rd1450, %rd1449;
	add.s64 	%rd1451, %rd1450, %rd1409;
	ld.global.f64 	%fd359, [%rd1451];
	add.s64 	%rd1452, %rd1450, %rd1411;
	st.global.f64 	[%rd1452], %fd359;
	ld.param.u64 	%rd1453, [%rd1+440];
	cvta.to.global.u64 	%rd1454, %rd1453;
	add.s64 	%rd1455, %rd1454, %rd1409;
	ld.global.f64 	%fd360, [%rd1455];
	add.s64 	%rd1456, %rd1454, %rd1411;
	st.global.f64 	[%rd1456], %fd360;
	ld.param.u64 	%rd1457, [%rd1+448];
	cvta.to.global.u64 	%rd1458, %rd1457;
	add.s64 	%rd1459, %rd1458, %rd1409;
	ld.global.f64 	%fd361, [%rd1459];
	add.s64 	%rd1460, %rd1458, %rd1411;
	st.global.f64 	[%rd1460], %fd361;
	ld.param.u64 	%rd1461, [%rd1+456];
	cvta.to.global.u64 	%rd1462, %rd1461;
	add.s64 	%rd1463, %rd1462, %rd1409;
	ld.global.f64 	%fd362, [%rd1463];
	add.s64 	%rd1464, %rd1462, %rd1411;
	st.global.f64 	[%rd1464], %fd362;
	ld.param.u64 	%rd1465, [%rd1+88];
	cvta.to.global.u64 	%rd1466, %rd1465;
	add.s64 	%rd1467, %rd1466, %rd1409;
	ld.global.f64 	%fd363, [%rd1467];
	add.s64 	%rd1468, %rd1466, %rd1411;
	st.global.f64 	[%rd1468], %fd363;
	ld.param.u64 	%rd1469, [%rd1+96];
	cvta.to.global.u64 	%rd1470, %rd1469;
	add.s64 	%rd1471, %rd1470, %rd1409;
	ld.global.f64 	%fd364, [%rd1471];
	add.s64 	%rd1472, %rd1470, %rd1411;
	st.global.f64 	[%rd1472], %fd364;
	ld.param.u64 	%rd1473, [%rd1+104];
	cvta.to.global.u64 	%rd1474, %rd1473;
	add.s64 	%rd1475, %rd1474, %rd1409;
	ld.global.f64 	%fd365, [%rd1475];
	add.s64 	%rd1476, %rd1474, %rd1411;
	st.global.f64 	[%rd1476], %fd365;
	ld.param.u64 	%rd1477, [%rd1+112];
	cvta.to.global.u64 	%rd1478, %rd1477;
	add.s64 	%rd1479, %rd1478, %rd1409;
	ld.global.f64 	%fd366, [%rd1479];
	add.s64 	%rd1480, %rd1478, %rd1411;
	st.global.f64 	[%rd1480], %fd366;
	ld.param.u64 	%rd1481, [%rd1+120];
	cvta.to.global.u64 	%rd1482, %rd1481;
	add.s64 	%rd1483, %rd1482, %rd1409;
	ld.global.f64 	%fd367, [%rd1483];
	add.s64 	%rd1484, %rd1482, %rd1411;
	st.global.f64 	[%rd1484], %fd367;
	ld.param.u64 	%rd1485, [%rd1+128];
	cvta.to.global.u64 	%rd1486, %rd1485;
	add.s64 	%rd1487, %rd1486, %rd1409;
	ld.global.f64 	%fd368, [%rd1487];
	add.s64 	%rd1488, %rd1486, %rd1411;
	st.global.f64 	[%rd1488], %fd368;
	ld.param.u64 	%rd1489, [%rd1+136];
	cvta.to.global.u64 	%rd1490, %rd1489;
	add.s64 	%rd1491, %rd1490, %rd1409;
	ld.global.f64 	%fd369, [%rd1491];
	add.s64 	%rd1492, %rd1490, %rd1411;
	st.global.f64 	[%rd1492], %fd369;
	ld.param.u64 	%rd1493, [%rd1+144];
	cvta.to.global.u64 	%rd1494, %rd1493;
	add.s64 	%rd1495, %rd1494, %rd1409;
	ld.global.f64 	%fd370, [%rd1495];
	add.s64 	%rd1496, %rd1494, %rd1411;
	st.global.f64 	[%rd1496], %fd370;
	ld.param.u64 	%rd1497, [%rd1+152];
	cvta.to.global.u64 	%rd1498, %rd1497;
	add.s64 	%rd1499, %rd1498, %rd1409;
	ld.global.f64 	%fd371, [%rd1499];
	add.s64 	%rd1500, %rd1498, %rd1411;
	st.global.f64 	[%rd1500], %fd371;
	ld.param.u64 	%rd1501, [%rd1+80];
	cvta.to.global.u64 	%rd1502, %rd1501;
	add.s64 	%rd1503, %rd1502, %rd1409;
	ld.global.f64 	%fd372, [%rd1503];
	add.s64 	%rd1504, %rd1502, %rd1411;
	st.global.f64 	[%rd1504], %fd372;
	ld.param.u64 	%rd1505, [%rd1+328];
	cvta.to.global.u64 	%rd1506, %rd1505;
	add.s64 	%rd1507, %rd1506, %rd1409;
	ld.global.f64 	%fd373, [%rd1507];
	add.s64 	%rd1508, %rd1506, %rd1411;
	st.global.f64 	[%rd1508], %fd373;
	ld.param.u64 	%rd1509, [%rd1+336];
	cvta.to.global.u64 	%rd1510, %rd1509;
	add.s64 	%rd1511, %rd1510, %rd1409;
	ld.global.f64 	%fd374, [%rd1511];
	add.s64 	%rd1512, %rd1510, %rd1411;
	st.global.f64 	[%rd1512], %fd374;
	ld.param.u64 	%rd1513, [%rd1+344];
	cvta.to.global.u64 	%rd1514, %rd1513;
	add.s64 	%rd1515, %rd1514, %rd1409;
	ld.global.f64 	%fd375, [%rd1515];
	add.s64 	%rd1516, %rd1514, %rd1411;
	st.global.f64 	[%rd1516], %fd375;
	ld.param.u64 	%rd1517, [%rd1+352];
	cvta.to.global.u64 	%rd1518, %rd1517;
	add.s64 	%rd1519, %rd1518, %rd1409;
	ld.global.f64 	%fd376, [%rd1519];
	add.s64 	%rd1520, %rd1518, %rd1411;
	st.global.f64 	[%rd1520], %fd376;
	ld.param.u64 	%rd1521, [%rd1+360];
	cvta.to.global.u64 	%rd1522, %rd1521;
	add.s64 	%rd1523, %rd1522, %rd1409;
	ld.global.f64 	%fd377, [%rd1523];
	add.s64 	%rd1524, %rd1522, %rd1411;
	st.global.f64 	[%rd1524], %fd377;
	ld.param.u64 	%rd1525, [%rd1+368];
	cvta.to.global.u64 	%rd1526, %rd1525;
	add.s64 	%rd1527, %rd1526, %rd1409;
	ld.global.f64 	%fd378, [%rd1527];
	add.s64 	%rd1528, %rd1526, %rd1411;
	st.global.f64 	[%rd1528], %fd378;
	ld.param.u64 	%rd1529, [%rd1+160];
	cvta.to.global.u64 	%rd1530, %rd1529;
	add.s64 	%rd1531, %rd1530, %rd1409;
	ld.global.f64 	%fd379, [%rd1531];
	add.s64 	%rd1532, %rd1530, %rd1411;
	st.global.f64 	[%rd1532], %fd379;
	ld.param.u64 	%rd1533, [%rd1+168];
	cvta.to.global.u64 	%rd1534, %rd1533;
	add.s64 	%rd1535, %rd1534, %rd1409;
	ld.global.f64 	%fd380, [%rd1535];
	add.s64 	%rd1536, %rd1534, %rd1411;
	st.global.f64 	[%rd1536], %fd380;
	ld.param.u64 	%rd1537, [%rd1+176];
	cvta.to.global.u64 	%rd1538, %rd1537;
	add.s64 	%rd1539, %rd1538, %rd1409;
	ld.global.f64 	%fd381, [%rd1539];
	add.s64 	%rd1540, %rd1538, %rd1411;
	st.global.f64 	[%rd1540], %fd381;
	ld.param.u64 	%rd1541, [%rd1+184];
	cvta.to.global.u64 	%rd1542, %rd1541;
	add.s64 	%rd1543, %rd1542, %rd1409;
	ld.global.f64 	%fd382, [%rd1543];
	add.s64 	%rd1544, %rd1542, %rd1411;
	st.global.f64 	[%rd1544], %fd382;
	ld.param.u64 	%rd1545, [%rd1+192];
	cvta.to.global.u64 	%rd1546, %rd1545;
	add.s64 	%rd1547, %rd1546, %rd1409;
	ld.global.f64 	%fd383, [%rd1547];
	add.s64 	%rd1548, %rd1546, %rd1411;
	st.global.f64 	[%rd1548], %fd383;
	ld.param.u64 	%rd1549, [%rd1+200];
	cvta.to.global.u64 	%rd1550, %rd1549;
	add.s64 	%rd1551, %rd1550, %rd1409;
	ld.global.f64 	%fd384, [%rd1551];
	add.s64 	%rd1552, %rd1550, %rd1411;
	st.global.f64 	[%rd1552], %fd384;
	ld.param.u64 	%rd1553, [%rd1+208];
	cvta.to.global.u64 	%rd1554, %rd1553;
	add.s64 	%rd1555, %rd1554, %rd1409;
	ld.global.f64 	%fd385, [%rd1555];
	add.s64 	%rd1556, %rd1554, %rd1411;
	st.global.f64 	[%rd1556], %fd385;
	ld.param.u64 	%rd1557, [%rd1+216];
	cvta.to.global.u64 	%rd1558, %rd1557;
	add.s64 	%rd1559, %rd1558, %rd1409;
	ld.global.f64 	%fd386, [%rd1559];
	add.s64 	%rd1560, %rd1558, %rd1411;
	st.global.f64 	[%rd1560], %fd386;
	ld.param.u64 	%rd1561, [%rd1+224];
	cvta.to.global.u64 	%rd1562, %rd1561;
	add.s64 	%rd1563, %rd1562, %rd1409;
	ld.global.f64 	%fd387, [%rd1563];
	add.s64 	%rd1564, %rd1562, %rd1411;
	st.global.f64 	[%rd1564], %fd387;
	ld.param.u64 	%rd1565, [%rd1+232];
	cvta.to.global.u64 	%rd1566, %rd1565;
	add.s64 	%rd1567, %rd1566, %rd1409;
	ld.global.f64 	%fd388, [%rd1567];
	add.s64 	%rd1568, %rd1566, %rd1411;
	st.global.f64 	[%rd1568], %fd388;
	ld.param.u64 	%rd1569, [%rd1+240];
	cvta.to.global.u64 	%rd1570, %rd1569;
	add.s64 	%rd1571, %rd1570, %rd1409;
	ld.global.f64 	%fd389, [%rd1571];
	add.s64 	%rd1572, %rd1570, %rd1411;
	st.global.f64 	[%rd1572], %fd389;
	ld.param.u64 	%rd1573, [%rd1+248];
	cvta.to.global.u64 	%rd1574, %rd1573;
	add.s64 	%rd1575, %rd1574, %rd1409;
	ld.global.f64 	%fd390, [%rd1575];
	add.s64 	%rd1576, %rd1574, %rd1411;
	st.global.f64 	[%rd1576], %fd390;
	ld.param.u64 	%rd1577, [%rd1+256];
	cvta.to.global.u64 	%rd1578, %rd1577;
	add.s64 	%rd1579, %rd1578, %rd1409;
	ld.global.f64 	%fd391, [%rd1579];
	add.s64 	%rd1580, %rd1578, %rd1411;
	st.global.f64 	[%rd1580], %fd391;
	ld.param.u64 	%rd1581, [%rd1+264];
	cvta.to.global.u64 	%rd1582, %rd1581;
	add.s64 	%rd1583, %rd1582, %rd1409;
	ld.global.f64 	%fd392, [%rd1583];
	add.s64 	%rd1584, %rd1582, %rd1411;
	st.global.f64 	[%rd1584], %fd392;
	ld.param.u64 	%rd1585, [%rd1+272];
	cvta.to.global.u64 	%rd1586, %rd1585;
	add.s64 	%rd1587, %rd1586, %rd1409;
	ld.global.f64 	%fd393, [%rd1587];
	add.s64 	%rd1588, %rd1586, %rd1411;
	st.global.f64 	[%rd1588], %fd393;
	ld.param.u64 	%rd1589, [%rd1+280];
	cvta.to.global.u64 	%rd1590, %rd1589;
	add.s64 	%rd1591, %rd1590, %rd1409;
	ld.global.f64 	%fd394, [%rd1591];
	add.s64 	%rd1592, %rd1590, %rd1411;
	st.global.f64 	[%rd1592], %fd394;
	ld.param.u64 	%rd1593, [%rd1+288];
	cvta.to.global.u64 	%rd1594, %rd1593;
	add.s64 	%rd1595, %rd1594, %rd1409;
	ld.global.f64 	%fd395, [%rd1595];
	add.s64 	%rd1596, %rd1594, %rd1411;
	st.global.f64 	[%rd1596], %fd395;
	ld.param.u64 	%rd1597, [%rd1+296];
	cvta.to.global.u64 	%rd1598, %rd1597;
	add.s64 	%rd1599, %rd1598, %rd1409;
	ld.global.f64 	%fd396, [%rd1599];
	add.s64 	%rd1600, %rd1598, %rd1411;
	st.global.f64 	[%rd1600], %fd396;
	ld.param.u64 	%rd1601, [%rd1+304];
	cvta.to.global.u64 	%rd1602, %rd1601;
	add.s64 	%rd1603, %rd1602, %rd1409;
	ld.global.f64 	%fd397, [%rd1603];
	add.s64 	%rd1604, %rd1602, %rd1411;
	st.global.f64 	[%rd1604], %fd397;
	ld.param.u64 	%rd1605, [%rd1+312];
	cvta.to.global.u64 	%rd1606, %rd1605;
	add.s64 	%rd1607, %rd1606, %rd1409;
	ld.global.f64 	%fd398, [%rd1607];
	add.s64 	%rd1608, %rd1606, %rd1411;
	st.global.f64 	[%rd1608], %fd398;
	ld.param.u64 	%rd1609, [%rd1+320];
	cvta.to.global.u64 	%rd1610, %rd1609;
	add.s64 	%rd1611, %rd1610, %rd1409;
	ld.global.f64 	%fd399, [%rd1611];
	add.s64 	%rd1612, %rd1610, %rd1411;
	st.global.f64 	[%rd1612], %fd399;
	ld.param.u64 	%rd1613, [%rd1+384];
	cvta.to.global.u64 	%rd1614, %rd1613;
	add.s64 	%rd1615, %rd1614, %rd1409;
	ld.global.f64 	%fd400, [%rd1615];
	add.s64 	%rd1616, %rd1614, %rd1411;
	st.global.f64 	[%rd1616], %fd400;
	ld.param.u64 	%rd1617, [%rd1+392];
	cvta.to.global.u64 	%rd1618, %rd1617;
	add.s64 	%rd1619, %rd1618, %rd1409;
	ld.global.f64 	%fd401, [%rd1619];
	add.s64 	%rd1620, %rd1618, %rd1411;
	st.global.f64 	[%rd1620], %fd401;
	ld.param.u64 	%rd1621, [%rd1+400];
	cvta.to.global.u64 	%rd1622, %rd1621;
	add.s64 	%rd1623, %rd1622, %rd1409;
	ld.global.f64 	%fd402, [%rd1623];
	add.s64 	%rd1624, %rd1622, %rd1411;
	st.global.f64 	[%rd1624], %fd402;
	ld.param.u64 	%rd1625, [%rd1+408];
	cvta.to.global.u64 	%rd1626, %rd1625;
	add.s64 	%rd1627, %rd1626, %rd1409;
	ld.global.f64 	%fd403, [%rd1627];
	add.s64 	%rd1628, %rd1626, %rd1411;
	st.global.f64 	[%rd1628], %fd403;
	ld.param.u64 	%rd1629, [%rd1+416];
	cvta.to.global.u64 	%rd1630, %rd1629;
	add.s64 	%rd1631, %rd1630, %rd1409;
	ld.global.f64 	%fd404, [%rd1631];
	add.s64 	%rd1632, %rd1630, %rd1411;
	st.global.f64 	[%rd1632], %fd404;
	ld.param.u64 	%rd1633, [%rd1+424];
	cvta.to.global.u64 	%rd1634, %rd1633;
	add.s64 	%rd1635, %rd1634, %rd1409;
	ld.global.f64 	%fd405, [%rd1635];
	add.s64 	%rd1636, %rd1634, %rd1411;
	st.global.f64 	[%rd1636], %fd405;
	ld.param.u64 	%rd1637, [%rd1+376];
	cvta.to.global.u64 	%rd1638, %rd1637;
	add.s64 	%rd1639, %rd1638, %rd1409;
	ld.global.f64 	%fd406, [%rd1639];
	add.s64 	%rd1640, %rd1638, %rd1411;
	st.global.f64 	[%rd1640], %fd406;
$L__BB10_20:
	max.s32 	%r53, %r1, %r3;
	setp.ge.s32 	%p19, %r53, %r6;
	@%p19 bra 	$L__BB10_22;
	mad.lo.s32 	%r61, %r12, %r9, %r8;
	add.s32 	%r62, %r61, %r4;
	ld.param.u64 	%rd3045, [%rd1];
	cvta.to.global.u64 	%rd3046, %rd3045;
	mul.wide.s32 	%rd3047, %r8, 8;
	add.s64 	%rd3048, %rd3046, %rd3047;
	ld.global.f64 	%fd755, [%rd3048];
	mul.wide.s32 	%rd3049, %r62, 8;
	add.s64 	%rd3050, %rd3046, %rd3049;
	st.global.f64 	[%rd3050], %fd755;
	ld.param.u64 	%rd3051, [%rd1+8];
	cvta.to.global.u64 	%rd3052, %rd3051;
	add.s64 	%rd3053, %rd3052, %rd3047;
	ld.global.f64 	%fd756, [%rd3053];
	add.s64 	%rd3054, %rd3052, %rd3049;
	st.global.f64 	[%rd3054], %fd756;
	ld.param.u64 	%rd3055, [%rd1+16];
	cvta.to.global.u64 	%rd3056, %rd3055;
	add.s64 	%rd3057, %rd3056, %rd3047;
	ld.global.f64 	%fd757, [%rd3057];
	add.s64 	%rd3058, %rd3056, %rd3049;
	st.global.f64 	[%rd3058], %fd757;
	ld.param.u64 	%rd3059, [%rd1+24];
	cvta.to.global.u64 	%rd3060, %rd3059;
	add.s64 	%rd3061, %rd3060, %rd3047;
	ld.global.f64 	%fd758, [%rd3061];
	add.s64 	%rd3062, %rd3060, %rd3049;
	st.global.f64 	[%rd3062], %fd758;
	ld.param.u64 	%rd3063, [%rd1+32];
	cvta.to.global.u64 	%rd3064, %rd3063;
	add.s64 	%rd3065, %rd3064, %rd3047;
	ld.global.f64 	%fd759, [%rd3065];
	add.s64 	%rd3066, %rd3064, %rd3049;
	st.global.f64 	[%rd3066], %fd759;
	ld.param.u64 	%rd3067, [%rd1+40];
	cvta.to.global.u64 	%rd3068, %rd3067;
	add.s64 	%rd3069, %rd3068, %rd3047;
	ld.global.f64 	%fd760, [%rd3069];
	add.s64 	%rd3070, %rd3068, %rd3049;
	st.global.f64 	[%rd3070], %fd760;
	ld.param.u64 	%rd3071, [%rd1+48];
	cvta.to.global.u64 	%rd3072, %rd3071;
	add.s64 	%rd3073, %rd3072, %rd3047;
	ld.global.f64 	%fd761, [%rd3073];
	add.s64 	%rd3074, %rd3072, %rd3049;
	st.global.f64 	[%rd3074], %fd761;
	ld.param.u64 	%rd3075, [%rd1+56];
	cvta.to.global.u64 	%rd3076, %rd3075;
	add.s64 	%rd3077, %rd3076, %rd3047;
	ld.global.f64 	%fd762, [%rd3077];
	add.s64 	%rd3078, %rd3076, %rd3049;
	st.global.f64 	[%rd3078], %fd762;
	ld.param.u64 	%rd3079, [%rd1+64];
	cvta.to.global.u64 	%rd3080, %rd3079;
	add.s64 	%rd3081, %rd3080, %rd3047;
	ld.global.f64 	%fd763, [%rd3081];
	add.s64 	%rd3082, %rd3080, %rd3049;
	st.global.f64 	[%rd3082], %fd763;
	ld.param.u64 	%rd3083, [%rd1+72];
	cvta.to.global.u64 	%rd3084, %rd3083;
	add.s64 	%rd3085, %rd3084, %rd3047;
	ld.global.f64 	%fd764, [%rd3085];
	add.s64 	%rd3086, %rd3084, %rd3049;
	st.global.f64 	[%rd3086], %fd764;
	ld.param.u64 	%rd3087, [%rd1+432];
	cvta.to.global.u64 	%rd3088, %rd3087;
	add.s64 	%rd3089, %rd3088, %rd3047;
	ld.global.f64 	%fd765, [%rd3089];
	add.s64 	%rd3090, %rd3088, %rd3049;
	st.global.f64 	[%rd3090], %fd765;
	ld.param.u64 	%rd3091, [%rd1+440];
	cvta.to.global.u64 	%rd3092, %rd3091;
	add.s64 	%rd3093, %rd3092, %rd3047;
	ld.global.f64 	%fd766, [%rd3093];
	add.s64 	%rd3094, %rd3092, %rd3049;
	st.global.f64 	[%rd3094], %fd766;
	ld.param.u64 	%rd3095, [%rd1+448];
	cvta.to.global.u64 	%rd3096, %rd3095;
	add.s64 	%rd3097, %rd3096, %rd3047;
	ld.global.f64 	%fd767, [%rd3097];
	add.s64 	%rd3098, %rd3096, %rd3049;
	st.global.f64 	[%rd3098], %fd767;
	ld.param.u64 	%rd3099, [%rd1+456];
	cvta.to.global.u64 	%rd3100, %rd3099;
	add.s64 	%rd3101, %rd3100, %rd3047;
	ld.global.f64 	%fd768, [%rd3101];
	add.s64 	%rd3102, %rd3100, %rd3049;
	st.global.f64 	[%rd3102], %fd768;
	ld.param.u64 	%rd3103, [%rd1+88];
	cvta.to.global.u64 	%rd3104, %rd3103;
	add.s64 	%rd3105, %rd3104, %rd3047;
	ld.global.f64 	%fd769, [%rd3105];
	add.s64 	%rd3106, %rd3104, %rd3049;
	st.global.f64 	[%rd3106], %fd769;
	ld.param.u64 	%rd3107, [%rd1+96];
	cvta.to.global.u64 	%rd3108, %rd3107;
	add.s64 	%rd3109, %rd3108, %rd3047;
	ld.global.f64 	%fd770, [%rd3109];
	add.s64 	%rd3110, %rd3108, %rd3049;
	st.global.f64 	[%rd3110], %fd770;
	ld.param.u64 	%rd3111, [%rd1+104];
	cvta.to.global.u64 	%rd3112, %rd3111;
	add.s64 	%rd3113, %rd3112, %rd3047;
	ld.global.f64 	%fd771, [%rd3113];
	add.s64 	%rd3114, %rd3112, %rd3049;
	st.global.f64 	[%rd3114], %fd771;
	ld.param.u64 	%rd3115, [%rd1+112];
	cvta.to.global.u64 	%rd3116, %rd3115;
	add.s64 	%rd3117, %rd3116, %rd3047;
	ld.global.f64 	%fd772, [%rd3117];
	add.s64 	%rd3118, %rd3116, %rd3049;
	st.global.f64 	[%rd3118], %fd772;
	ld.param.u64 	%rd3119, [%rd1+120];
	cvta.to.global.u64 	%rd3120, %rd3119;
	add.s64 	%rd3121, %rd3120, %rd3047;
	ld.global.f64 	%fd773, [%rd3121];
	add.s64 	%rd3122, %rd3120, %rd3049;
	st.global.f64 	[%rd3122], %fd773;
	ld.param.u64 	%rd3123, [%rd1+128];
	cvta.to.global.u64 	%rd3124, %rd3123;
	add.s64 	%rd3125, %rd3124, %rd3047;
	ld.global.f64 	%fd774, [%rd3125];
	add.s64 	%rd3126, %rd3124, %rd3049;
	st.global.f64 	[%rd3126], %fd774;
	ld.param.u64 	%rd3127, [%rd1+136];
	cvta.to.global.u64 	%rd3128, %rd3127;
	add.s64 	%rd3129, %rd3128, %rd3047;
	ld.global.f64 	%fd775, [%rd3129];
	add.s64 	%rd3130, %rd3128, %rd3049;
	st.global.f64 	[%rd3130], %fd775;
	ld.param.u64 	%rd3131, [%rd1+144];
	cvta.to.global.u64 	%rd3132, %rd3131;
	add.s64 	%rd3133, %rd3132, %rd3047;
	ld.global.f64 	%fd776, [%rd3133];
	add.s64 	%rd3134, %rd3132, %rd3049;
	st.global.f64 	[%rd3134], %fd776;
	ld.param.u64 	%rd3135, [%rd1+152];
	cvta.to.global.u64 	%rd3136, %rd3135;
	add.s64 	%rd3137, %rd3136, %rd3047;
	ld.global.f64 	%fd777, [%rd3137];
	add.s64 	%rd3138, %rd3136, %rd3049;
	st.global.f64 	[%rd3138], %fd777;
	ld.param.u64 	%rd3139, [%rd1+80];
	cvta.to.global.u64 	%rd3140, %rd3139;
	add.s64 	%rd3141, %rd3140, %rd3047;
	ld.global.f64 	%fd778, [%rd3141];
	add.s64 	%rd3142, %rd3140, %rd3049;
	st.global.f64 	[%rd3142], %fd778;
	ld.param.u64 	%rd3143, [%rd1+328];
	cvta.to.global.u64 	%rd3144, %rd3143;
	add.s64 	%rd3145, %rd3144, %rd3047;
	ld.global.f64 	%fd779, [%rd3145];
	add.s64 	%rd3146, %rd3144, %rd3049;
	st.global.f64 	[%rd3146], %fd779;
	ld.param.u64 	%rd3147, [%rd1+336];
	cvta.to.global.u64 	%rd3148, %rd3147;
	add.s64 	%rd3149, %rd3148, %rd3047;
	ld.global.f64 	%fd780, [%rd3149];
	add.s64 	%rd3150, %rd3148, %rd3049;
	st.global.f64 	[%rd3150], %fd780;
	ld.param.u64 	%rd3151, [%rd1+344];
	cvta.to.global.u64 	%rd3152, %rd3151;
	add.s64 	%rd3153, %rd3152, %rd3047;
	ld.global.f64 	%fd781, [%rd3153];
	add.s64 	%rd3154, %rd3152, %rd3049;
	st.global.f64 	[%rd3154], %fd781;
	ld.param.u64 	%rd3155, [%rd1+352];
	cvta.to.global.u64 	%rd3156, %rd3155;
	add.s64 	%rd3157, %rd3156, %rd3047;
	ld.global.f64 	%fd782, [%rd3157];
	add.s64 	%rd3158, %rd3156, %rd3049;
	st.global.f64 	[%rd3158], %fd782;
	ld.param.u64 	%rd3159, [%rd1+360];
	cvta.to.global.u64 	%rd3160, %rd3159;
	add.s64 	%rd3161, %rd3160, %rd3047;
	ld.global.f64 	%fd783, [%rd3161];
	add.s64 	%rd3162, %rd3160, %rd3049;
	st.global.f64 	[%rd3162], %fd783;
	ld.param.u64 	%rd3163, [%rd1+368];
	cvta.to.global.u64 	%rd3164, %rd3163;
	add.s64 	%rd3165, %rd3164, %rd3047;
	ld.global.f64 	%fd784, [%rd3165];
	add.s64 	%rd3166, %rd3164, %rd3049;
	st.global.f64 	[%rd3166], %fd784;
	ld.param.u64 	%rd3167, [%rd1+160];
	cvta.to.global.u64 	%rd3168, %rd3167;
	add.s64 	%rd3169, %rd3168, %rd3047;
	ld.global.f64 	%fd785, [%rd3169];
	add.s64 	%rd3170, %rd3168, %rd3049;
	st.global.f64 	[%rd3170], %fd785;
	ld.param.u64 	%rd3171, [%rd1+168];
	cvta.to.global.u64 	%rd3172, %rd3171;
	add.s64 	%rd3173, %rd3172, %rd3047;
	ld.global.f64 	%fd786, [%rd3173];
	add.s64 	%rd3174, %rd3172, %rd3049;
	st.global.f64 	[%rd3174], %fd786;
	ld.param.u64 	%rd3175, [%rd1+176];
	cvta.to.global.u64 	%rd3176, %rd3175;
	add.s64 	%rd3177, %rd3176, %rd3047;
	ld.global.f64 	%fd787, [%rd3177];
	add.s64 	%rd3178, %rd3176, %rd3049;
	st.global.f64 	[%rd3178], %fd787;
	ld.param.u64 	%rd3179, [%rd1+184];
	cvta.to.global.u64 	%rd3180, %rd3179;
	add.s64 	%rd3181, %rd3180, %rd3047;
	ld.global.f64 	%fd788, [%rd3181];
	add.s64 	%rd3182, %rd3180, %rd3049;
	st.global.f64 	[%rd3182], %fd788;
	ld.param.u64 	%rd3183, [%rd1+192];
	cvta.to.global.u64 	%rd3184, %rd3183;
	add.s64 	%rd3185, %rd3184, %rd3047;
	ld.global.f64 	%fd789, [%rd3185];
	add.s64 	%rd3186, %rd3184, %rd3049;
	st.global.f64 	[%rd3186], %fd789;
	ld.param.u64 	%rd3187, [%rd1+200];
	cvta.to.global.u64 	%rd3188, %rd3187;
	add.s64 	%rd3189, %rd3188, %rd3047;
	ld.global.f64 	%fd790, [%rd3189];
	add.s64 	%rd3190, %rd3188, %rd3049;
	st.global.f64 	[%rd3190], %fd790;
	ld.param.u64 	%rd3191, [%rd1+208];
	cvta.to.global.u64 	%rd3192, %rd3191;
	add.s64 	%rd3193, %rd3192, %rd3047;
	ld.global.f64 	%fd791, [%rd3193];
	add.s64 	%rd3194, %rd3192, %rd3049;
	st.global.f64 	[%rd3194], %fd791;
	ld.param.u64 	%rd3195, [%rd1+216];
	cvta.to.global.u64 	%rd3196, %rd3195;
	add.s64 	%rd3197, %rd3196, %rd3047;
	ld.global.f64 	%fd792, [%rd3197];
	add.s64 	%rd3198, %rd3196, %rd3049;
	st.global.f64 	[%rd3198], %fd792;
	ld.param.u64 	%rd3199, [%rd1+224];
	cvta.to.global.u64 	%rd3200, %rd3199;
	add.s64 	%rd3201, %rd3200, %rd3047;
	ld.global.f64 	%fd793, [%rd3201];
	add.s64 	%rd3202, %rd3200, %rd3049;
	st.global.f64 	[%rd3202], %fd793;
	ld.param.u64 	%rd3203, [%rd1+232];
	cvta.to.global.u64 	%rd3204, %rd3203;
	add.s64 	%rd3205, %rd3204, %rd3047;
	ld.global.f64 	%fd794, [%rd3205];
	add.s64 	%rd3206, %rd3204, %rd3049;
	st.global.f64 	[%rd3206], %fd794;
	ld.param.u64 	%rd3207, [%rd1+240];
	cvta.to.global.u64 	%rd3208, %rd3207;
	add.s64 	%rd3209, %rd3208, %rd3047;
	ld.global.f64 	%fd795, [%rd3209];
	add.s64 	%rd3210, %rd3208, %rd3049;
	st.global.f64 	[%rd3210], %fd795;
	ld.param.u64 	%rd3211, [%rd1+248];
	cvta.to.global.u64 	%rd3212, %rd3211;
	add.s64 	%rd3213, %rd3212, %rd3047;
	ld.global.f64 	%fd796, [%rd3213];
	add.s64 	%rd3214, %rd3212, %rd3049;
	st.global.f64 	[%rd3214], %fd796;
	ld.param.u64 	%rd3215, [%rd1+256];
	cvta.to.global.u64 	%rd3216, %rd3215;
	add.s64 	%rd3217, %rd3216, %rd3047;
	ld.global.f64 	%fd797, [%rd3217];
	add.s64 	%rd3218, %rd3216, %rd3049;
	st.global.f64 	[%rd3218], %fd797;
	ld.param.u64 	%rd3219, [%rd1+264];
	cvta.to.global.u64 	%rd3220, %rd3219;
	add.s64 	%rd3221, %rd3220, %rd3047;
	ld.global.f64 	%fd798, [%rd3221];
	add.s64 	%rd3222, %rd3220, %rd3049;
	st.global.f64 	[%rd3222], %fd798;
	ld.param.u64 	%rd3223, [%rd1+272];
	cvta.to.global.u64 	%rd3224, %rd3223;
	add.s64 	%rd3225, %rd3224, %rd3047;
	ld.global.f64 	%fd799, [%rd3225];
	add.s64 	%rd3226, %rd3224, %rd3049;
	st.global.f64 	[%rd3226], %fd799;
	ld.param.u64 	%rd3227, [%rd1+280];
	cvta.to.global.u64 	%rd3228, %rd3227;
	add.s64 	%rd3229, %rd3228, %rd3047;
	ld.global.f64 	%fd800, [%rd3229];
	add.s64 	%rd3230, %rd3228, %rd3049;
	st.global.f64 	[%rd3230], %fd800;
	ld.param.u64 	%rd3231, [%rd1+288];
	cvta.to.global.u64 	%rd3232, %rd3231;
	add.s64 	%rd3233, %rd3232, %rd3047;
	ld.global.f64 	%fd801, [%rd3233];
	add.s64 	%rd3234, %rd3232, %rd3049;
	st.global.f64 	[%rd3234], %fd801;
	ld.param.u64 	%rd3235, [%rd1+296];
	cvta.to.global.u64 	%rd3236, %rd3235;
	add.s64 	%rd3237, %rd3236, %rd3047;
	ld.global.f64 	%fd802, [%rd3237];
	add.s64 	%rd3238, %rd3236, %rd3049;
	st.global.f64 	[%rd3238], %fd802;
	ld.param.u64 	%rd3239, [%rd1+304];
	cvta.to.global.u64 	%rd3240, %rd3239;
	add.s64 	%rd3241, %rd3240, %rd3047;
	ld.global.f64 	%fd803, [%rd3241];
	add.s64 	%rd3242, %rd3240, %rd3049;
	st.global.f64 	[%rd3242], %fd803;
	ld.param.u64 	%rd3243, [%rd1+312];
	cvta.to.global.u64 	%rd3244, %rd3243;
	add.s64 	%rd3245, %rd3244, %rd3047;
	ld.global.f64 	%fd804, [%rd3245];
	add.s64 	%rd3246, %rd3244, %rd3049;
	st.global.f64 	[%rd3246], %fd804;
	ld.param.u64 	%rd3247, [%rd1+320];
	cvta.to.global.u64 	%rd3248, %rd3247;
	add.s64 	%rd3249, %rd3248, %rd3047;
	ld.global.f64 	%fd805, [%rd3249];
	add.s64 	%rd3250, %rd3248, %rd3049;
	st.global.f64 	[%rd3250], %fd805;
	ld.param.u64 	%rd3251, [%rd1+384];
	cvta.to.global.u64 	%rd3252, %rd3251;
	add.s64 	%rd3253, %rd3252, %rd3047;
	ld.global.f64 	%fd806, [%rd3253];
	add.s64 	%rd3254, %rd3252, %rd3049;
	st.global.f64 	[%rd3254], %fd806;
	ld.param.u64 	%rd3255, [%rd1+392];
	cvta.to.global.u64 	%rd3256, %rd3255;
	add.s64 	%rd3257, %rd3256, %rd3047;
	ld.global.f64 	%fd807, [%rd3257];
	add.s64 	%rd3258, %rd3256, %rd3049;
	st.global.f64 	[%rd3258], %fd807;
	ld.param.u64 	%rd3259, [%rd1+400];
	cvta.to.global.u64 	%rd3260, %rd3259;
	add.s64 	%rd3261, %rd3260, %rd3047;
	ld.global.f64 	%fd808, [%rd3261];
	add.s64 	%rd3262, %rd3260, %rd3049;
	st.global.f64 	[%rd3262], %fd808;
	ld.param.u64 	%rd3263, [%rd1+408];
	cvta.to.global.u64 	%rd3264, %rd3263;
	add.s64 	%rd3265, %rd3264, %rd3047;
	ld.global.f64 	%fd809, [%rd3265];
	add.s64 	%rd3266, %rd3264, %rd3049;
	st.global.f64 	[%rd3266], %fd809;
	ld.param.u64 	%rd3267, [%rd1+416];
	cvta.to.global.u64 	%rd3268, %rd3267;
	add.s64 	%rd3269, %rd3268, %rd3047;
	ld.global.f64 	%fd810, [%rd3269];
	add.s64 	%rd3270, %rd3268, %rd3049;
	st.global.f64 	[%rd3270], %fd810;
	ld.param.u64 	%rd3271, [%rd1+424];
	cvta.to.global.u64 	%rd3272, %rd3271;
	add.s64 	%rd3273, %rd3272, %rd3047;
	ld.global.f64 	%fd811, [%rd3273];
	add.s64 	%rd3274, %rd3272, %rd3049;
	st.global.f64 	[%rd3274], %fd811;
	ld.param.u64 	%rd3275, [%rd1+376];
	cvta.to.global.u64 	%rd3276, %rd3275;
	add.s64 	%rd3277, %rd3276, %rd3047;
	ld.global.f64 	%fd812, [%rd3277];
	add.s64 	%rd3278, %rd3276, %rd3049;
	st.global.f64 	[%rd3278], %fd812;
	bra.uni 	$L__BB10_28;
$L__BB10_22:
	setp.ge.s32 	%p20, %r3, %r6;
	not.b32 	%r16, %r6;
	add.s32 	%r17, %r4, %r16;
	setp.le.s32 	%p21, %r1, %r17;
	or.pred  	%p22, %p20, %p21;
	@%p22 bra 	$L__BB10_24;
	mad.lo.s32 	%r59, %r12, %r9, %r8;
	sub.s32 	%r60, %r59, %r4;
	ld.param.u64 	%rd2811, [%rd1];
	cvta.to.global.u64 	%rd2812, %rd2811;
	mul.wide.s32 	%rd2813, %r8, 8;
	add.s64 	%rd2814, %rd2812, %rd2813;
	ld.global.f64 	%fd697, [%rd2814];
	mul.wide.s32 	%rd2815, %r60, 8;
	add.s64 	%rd2816, %rd2812, %rd2815;
	st.global.f64 	[%rd2816], %fd697;
	ld.param.u64 	%rd2817, [%rd1+8];
	cvta.to.global.u64 	%rd2818, %rd2817;
	add.s64 	%rd2819, %rd2818, %rd2813;
	ld.global.f64 	%fd698, [%rd2819];
	add.s64 	%rd2820, %rd2818, %rd2815;
	st.global.f64 	[%rd2820], %fd698;
	ld.param.u64 	%rd2821, [%rd1+16];
	cvta.to.global.u64 	%rd2822, %rd2821;
	add.s64 	%rd2823, %rd2822, %rd2813;
	ld.global.f64 	%fd699, [%rd2823];
	add.s64 	%rd2824, %rd2822, %rd2815;
	st.global.f64 	[%rd2824], %fd699;
	ld.param.u64 	%rd2825, [%rd1+24];
	cvta.to.global.u64 	%rd2826, %rd2825;
	add.s64 	%rd2827, %rd2826, %rd2813;
	ld.global.f64 	%fd700, [%rd2827];
	add.s64 	%rd2828, %rd2826, %rd2815;
	st.global.f64 	[%rd2828], %fd700;
	ld.param.u64 	%rd2829, [%rd1+32];
	cvta.to.global.u64 	%rd2830, %rd2829;
	add.s64 	%rd2831, %rd2830, %rd2813;
	ld.global.f64 	%fd701, [%rd2831];
	add.s64 	%rd2832, %rd2830, %rd2815;
	st.global.f64 	[%rd2832], %fd701;
	ld.param.u64 	%rd2833, [%rd1+40];
	cvta.to.global.u64 	%rd2834, %rd2833;
	add.s64 	%rd2835, %rd2834, %rd2813;
	ld.global.f64 	%fd702, [%rd2835];
	add.s64 	%rd2836, %rd2834, %rd2815;
	st.global.f64 	[%rd2836], %fd702;
	ld.param.u64 	%rd2837, [%rd1+48];
	cvta.to.global.u64 	%rd2838, %rd2837;
	add.s64 	%rd2839, %rd2838, %rd2813;
	ld.global.f64 	%fd703, [%rd2839];
	add.s64 	%rd2840, %rd2838, %rd2815;
	st.global.f64 	[%rd2840], %fd703;
	ld.param.u64 	%rd2841, [%rd1+56];
	cvta.to.global.u64 	%rd2842, %rd2841;
	add.s64 	%rd2843, %rd2842, %rd2813;
	ld.global.f64 	%fd704, [%rd2843];
	add.s64 	%rd2844, %rd2842, %rd2815;
	st.global.f64 	[%rd2844], %fd704;
	ld.param.u64 	%rd2845, [%rd1+64];
	cvta.to.global.u64 	%rd2846, %rd2845;
	add.s64 	%rd2847, %rd2846, %rd2813;
	ld.global.f64 	%fd705, [%rd2847];
	add.s64 	%rd2848, %rd2846, %rd2815;
	st.global.f64 	[%rd2848], %fd705;
	ld.param.u64 	%rd2849, [%rd1+72];
	cvta.to.global.u64 	%rd2850, %rd2849;
	add.s64 	%rd2851, %rd2850, %rd2813;
	ld.global.f64 	%fd706, [%rd2851];
	add.s64 	%rd2852, %rd2850, %rd2815;
	st.global.f64 	[%rd2852], %fd706;
	ld.param.u64 	%rd2853, [%rd1+432];
	cvta.to.global.u64 	%rd2854, %rd2853;
	add.s64 	%rd2855, %rd2854, %rd2813;
	ld.global.f64 	%fd707, [%rd2855];
	add.s64 	%rd2856, %rd2854, %rd2815;
	st.global.f64 	[%rd2856], %fd707;
	ld.param.u64 	%rd2857, [%rd1+440];
	cvta.to.global.u64 	%rd2858, %rd2857;
	add.s64 	%rd2859, %rd2858, %rd2813;
	ld.global.f64 	%fd708, [%rd2859];
	add.s64 	%rd2860, %rd2858, %rd2815;
	st.global.f64 	[%rd2860], %fd708;
	ld.param.u64 	%rd2861, [%rd1+448];
	cvta.to.global.u64 	%rd2862, %rd2861;
	add.s64 	%rd2863, %rd2862, %rd2813;
	ld.global.f64 	%fd709, [%rd2863];
	add.s64 	%rd2864, %rd2862, %rd2815;
	st.global.f64 	[%rd2864], %fd709;
	ld.param.u64 	%rd2865, [%rd1+456];
	cvta.to.global.u64 	%rd2866, %rd2865;
	add.s64 	%rd2867, %rd2866, %rd2813;
	ld.global.f64 	%fd710, [%rd2867];
	add.s64 	%rd2868, %rd2866, %rd2815;
	st.global.f64 	[%rd2868], %fd710;
	ld.param.u64 	%rd2869, [%rd1+88];
	cvta.to.global.u64 	%rd2870, %rd2869;
	add.s64 	%rd2871, %rd2870, %rd2813;
	ld.global.f64 	%fd711, [%rd2871];
	add.s64 	%rd2872, %rd2870, %rd2815;
	st.global.f64 	[%rd2872], %fd711;
	ld.param.u64 	%rd2873, [%rd1+96];
	cvta.to.global.u64 	%rd2874, %rd2873;
	add.s64 	%rd2875, %rd2874, %rd2813;
	ld.global.f64 	%fd712, [%rd2875];
	add.s64 	%rd2876, %rd2874, %rd2815;
	st.global.f64 	[%rd2876], %fd712;
	ld.param.u64 	%rd2877, [%rd1+104];
	cvta.to.global.u64 	%rd2878, %rd2877;
	add.s64 	%rd2879, %rd2878, %rd2813;
	ld.global.f64 	%fd713, [%rd2879];
	add.s64 	%rd2880, %rd2878, %rd2815;
	st.global.f64 	[%rd2880], %fd713;
	ld.param.u64 	%rd2881, [%rd1+112];
	cvta.to.global.u64 	%rd2882, %rd2881;
	add.s64 	%rd2883, %rd2882, %rd2813;
	ld.global.f64 	%fd714, [%rd2883];
	add.s64 	%rd2884, %rd2882, %rd2815;
	st.global.f64 	[%rd2884], %fd714;
	ld.param.u64 	%rd2885, [%rd1+120];
	cvta.to.global.u64 	%rd2886, %rd2885;
	add.s64 	%rd2887, %rd2886, %rd2813;
	ld.global.f64 	%fd715, [%rd2887];
	add.s64 	%rd2888, %rd2886, %rd2815;
	st.global.f64 	[%rd2888], %fd715;
	ld.param.u64 	%rd2889, [%rd1+128];
	cvta.to.global.u64 	%rd2890, %rd2889;
	add.s64 	%rd2891, %rd2890, %rd2813;
	ld.global.f64 	%fd716, [%rd2891];
	add.s64 	%rd2892, %rd2890, %rd2815;
	st.global.f64 	[%rd2892], %fd716;
	ld.param.u64 	%rd2893, [%rd1+136];
	cvta.to.global.u64 	%rd2894, %rd2893;
	add.s64 	%rd2895, %rd2894, %rd2813;
	ld.global.f64 	%fd717, [%rd2895];
	add.s64 	%rd2896, %rd2894, %rd2815;
	st.global.f64 	[%rd2896], %fd717;
	ld.param.u64 	%rd2897, [%rd1+144];
	cvta.to.global.u64 	%rd2898, %rd2897;
	add.s64 	%rd2899, %rd2898, %rd2813;
	ld.global.f64 	%fd718, [%rd2899];
	add.s64 	%rd2900, %rd2898, %rd2815;
	st.global.f64 	[%rd2900], %fd718;
	ld.param.u64 	%rd2901, [%rd1+152];
	cvta.to.global.u64 	%rd2902, %rd2901;
	add.s64 	%rd2903, %rd2902, %rd2813;
	ld.global.f64 	%fd719, [%rd2903];
	add.s64 	%rd2904, %rd2902, %rd2815;
	st.global.f64 	[%rd2904], %fd719;
	ld.param.u64 	%rd2905, [%rd1+80];
	cvta.to.global.u64 	%rd2906, %rd2905;
	add.s64 	%rd2907, %rd2906, %rd2813;
	ld.global.f64 	%fd720, [%rd2907];
	add.s64 	%rd2908, %rd2906, %rd2815;
	st.global.f64 	[%rd2908], %fd720;
	ld.param.u64 	%rd2909, [%rd1+328];
	cvta.to.global.u64 	%rd2910, %rd2909;
	add.s64 	%rd2911, %rd2910, %rd2813;
	ld.global.f64 	%fd721, [%rd2911];
	add.s64 	%rd2912, %rd2910, %rd2815;
	st.global.f64 	[%rd2912], %fd721;
	ld.param.u64 	%rd2913, [%rd1+336];
	cvta.to.global.u64 	%rd2914, %rd2913;
	add.s64 	%rd2915, %rd2914, %rd2813;
	ld.global.f64 	%fd722, [%rd2915];
	add.s64 	%rd2916, %rd2914, %rd2815;
	st.global.f64 	[%rd2916], %fd722;
	ld.param.u64 	%rd2917, [%rd1+344];
	cvta.to.global.u64 	%rd2918, %rd2917;
	add.s64 	%rd2919, %rd2918, %rd2813;
	ld.global.f64 	%fd723, [%rd2919];
	add.s64 	%rd2920, %rd2918, %rd2815;
	st.global.f64 	[%rd2920], %fd723;
	ld.param.u64 	%rd2921, [%rd1+352];
	cvta.to.global.u64 	%rd2922, %rd2921;
	add.s64 	%rd2923, %rd2922, %rd2813;
	ld.global.f64 	%fd724, [%rd2923];
	add.s64 	%rd2924, %rd2922, %rd2815;
	st.global.f64 	[%rd2924], %fd724;
	ld.param.u64 	%rd2925, [%rd1+360];
	cvta.to.global.u64 	%rd2926, %rd2925;
	add.s64 	%rd2927, %rd2926, %rd2813;
	ld.global.f64 	%fd725, [%rd2927];
	add.s64 	%rd2928, %rd2926, %rd2815;
	st.global.f64 	[%rd2928], %fd725;
	ld.param.u64 	%rd2929, [%rd1+368];
	cvta.to.global.u64 	%rd2930, %rd2929;
	add.s64 	%rd2931, %rd2930, %rd2813;
	ld.global.f64 	%fd726, [%rd2931];
	add.s64 	%rd2932, %rd2930, %rd2815;
	st.global.f64 	[%rd2932], %fd726;
	ld.param.u64 	%rd2933, [%rd1+160];
	cvta.to.global.u64 	%rd2934, %rd2933;
	add.s64 	%rd2935, %rd2934, %rd2813;
	ld.global.f64 	%fd727, [%rd2935];
	add.s64 	%rd2936, %rd2934, %rd2815;
	st.global.f64 	[%rd2936], %fd727;
	ld.param.u64 	%rd2937, [%rd1+168];
	cvta.to.global.u64 	%rd2938, %rd2937;
	add.s64 	%rd2939, %rd2938, %rd2813;
	ld.global.f64 	%fd728, [%rd2939];
	add.s64 	%rd2940, %rd2938, %rd2815;
	st.global.f64 	[%rd2940], %fd728;
	ld.param.u64 	%rd2941, [%rd1+176];
	cvta.to.global.u64 	%rd2942, %rd2941;
	add.s64 	%rd2943, %rd2942, %rd2813;
	ld.global.f64 	%fd729, [%rd2943];
	add.s64 	%rd2944, %rd2942, %rd2815;
	st.global.f64 	[%rd2944], %fd729;
	ld.param.u64 	%rd2945, [%rd1+184];
	cvta.to.global.u64 	%rd2946, %rd2945;
	add.s64 	%rd2947, %rd2946, %rd2813;
	ld.global.f64 	%fd730, [%rd2947];
	add.s64 	%rd2948, %rd2946, %rd2815;
	st.global.f64 	[%rd2948], %fd730;
	ld.param.u64 	%rd2949, [%rd1+192];
	cvta.to.global.u64 	%rd2950, %rd2949;
	add.s64 	%rd2951, %rd2950, %rd2813;
	ld.global.f64 	%fd731, [%rd2951];
	add.s64 	%rd2952, %rd2950, %rd2815;
	st.global.f64 	[%rd2952], %fd731;
	ld.param.u64 	%rd2953, [%rd1+200];
	cvta.to.global.u64 	%rd2954, %rd2953;
	add.s64 	%rd2955, %rd2954, %rd2813;
	ld.global.f64 	%fd732, [%rd2955];
	add.s64 	%rd2956, %rd2954, %rd2815;
	st.global.f64 	[%rd2956], %fd732;
	ld.param.u64 	%rd2957, [%rd1+208];
	cvta.to.global.u64 	%rd2958, %rd2957;
	add.s64 	%rd2959, %rd2958, %rd2813;
	ld.global.f64 	%fd733, [%rd2959];
	add.s64 	%rd2960, %rd2958, %rd2815;
	st.global.f64 	[%rd2960], %fd733;
	ld.param.u64 	%rd2961, [%rd1+216];
	cvta.to.global.u64 	%rd2962, %rd2961;
	add.s64 	%rd2963, %rd2962, %rd2813;
	ld.global.f64 	%fd734, [%rd2963];
	add.s64 	%rd2964, %rd2962, %rd2815;
	st.global.f64 	[%rd2964], %fd734;
	ld.param.u64 	%rd2965, [%rd1+224];
	cvta.to.global.u64 	%rd2966, %rd2965;
	add.s64 	%rd2967, %rd2966, %rd2813;
	ld.global.f64 	%fd735, [%rd2967];
	add.s64 	%rd2968, %rd2966, %rd2815;
	st.global.f64 	[%rd2968], %fd735;
	ld.param.u64 	%rd2969, [%rd1+232];
	cvta.to.global.u64 	%rd2970, %rd2969;
	add.s64 	%rd2971, %rd2970, %rd2813;
	ld.global.f64 	%fd736, [%rd2971];
	add.s64 	%rd2972, %rd2970, %rd2815;
	st.global.f64 	[%rd2972], %fd736;
	ld.param.u64 	%rd2973, [%rd1+240];
	cvta.to.global.u64 	%rd2974, %rd2973;
	add.s64 	%rd2975, %rd2974, %rd2813;
	ld.global.f64 	%fd737, [%rd2975];
	add.s64 	%rd2976, %rd2974, %rd2815;
	st.global.f64 	[%rd2976], %fd737;
	ld.param.u64 	%rd2977, [%rd1+248];
	cvta.to.global.u64 	%rd2978, %rd2977;
	add.s64 	%rd2979, %rd2978, %rd2813;
	ld.global.f64 	%fd738, [%rd2979];
	add.s64 	%rd2980, %rd2978, %rd2815;
	st.global.f64 	[%rd2980], %fd738;
	ld.param.u64 	%rd2981, [%rd1+256];
	cvta.to.global.u64 	%rd2982, %rd2981;
	add.s64 	%rd2983, %rd2982, %rd2813;
	ld.global.f64 	%fd739, [%rd2983];
	add.s64 	%rd2984, %rd2982, %rd2815;
	st.global.f64 	[%rd2984], %fd739;
	ld.param.u64 	%rd2985, [%rd1+264];
	cvta.to.global.u64 	%rd2986, %rd2985;
	add.s64 	%rd2987, %rd2986, %rd2813;
	ld.global.f64 	%fd740, [%rd2987];
	add.s64 	%rd2988, %rd2986, %rd2815;
	st.global.f64 	[%rd2988], %fd740;
	ld.param.u64 	%rd2989, [%rd1+272];
	cvta.to.global.u64 	%rd2990, %rd2989;
	add.s64 	%rd2991, %rd2990, %rd2813;
	ld.global.f64 	%fd741, [%rd2991];
	add.s64 	%rd2992, %rd2990, %rd2815;
	st.global.f64 	[%rd2992], %fd741;
	ld.param.u64 	%rd2993, [%rd1+280];
	cvta.to.global.u64 	%rd2994, %rd2993;
	add.s64 	%rd2995, %rd2994, %rd2813;
	ld.global.f64 	%fd742, [%rd2995];
	add.s64 	%rd2996, %rd2994, %rd2815;
	st.global.f64 	[%rd2996], %fd742;
	ld.param.u64 	%rd2997, [%rd1+288];
	cvta.to.global.u64 	%rd2998, %rd2997;
	add.s64 	%rd2999, %rd2998, %rd2813;
	ld.global.f64 	%fd743, [%rd2999];
	add.s64 	%rd3000, %rd2998, %rd2815;
	st.global.f64 	[%rd3000], %fd743;
	ld.param.u64 	%rd3001, [%rd1+296];
	cvta.to.global.u64 	%rd3002, %rd3001;
	add.s64 	%rd3003, %rd3002, %rd2813;
	ld.global.f64 	%fd744, [%rd3003];
	add.s64 	%rd3004, %rd3002, %rd2815;
	st.global.f64 	[%rd3004], %fd744;
	ld.param.u64 	%rd3005, [%rd1+304];
	cvta.to.global.u64 	%rd3006, %rd3005;
	add.s64 	%rd3007, %rd3006, %rd2813;
	ld.global.f64 	%fd745, [%rd3007];
	add.s64 	%rd3008, %rd3006, %rd2815;
	st.global.f64 	[%rd3008], %fd745;
	ld.param.u64 	%rd3009, [%rd1+312];
	cvta.to.global.u64 	%rd3010, %rd3009;
	add.s64 	%rd3011, %rd3010, %rd2813;
	ld.global.f64 	%fd746, [%rd3011];
	add.s64 	%rd3012, %rd3010, %rd2815;
	st.global.f64 	[%rd3012], %fd746;
	ld.param.u64 	%rd3013, [%rd1+320];
	cvta.to.global.u64 	%rd3014, %rd3013;
	add.s64 	%rd3015, %rd3014, %rd2813;
	ld.global.f64 	%fd747, [%rd3015];
	add.s64 	%rd3016, %rd3014, %rd2815;
	st.global.f64 	[%rd3016], %fd747;
	ld.param.u64 	%rd3017, [%rd1+384];
	cvta.to.global.u64 	%rd3018, %rd3017;
	add.s64 	%rd3019, %rd3018, %rd2813;
	ld.global.f64 	%fd748, [%rd3019];
	add.s64 	%rd3020, %rd3018, %rd2815;
	st.global.f64 	[%rd3020], %fd748;
	ld.param.u64 	%rd3021, [%rd1+392];
	cvta.to.global.u64 	%rd3022, %rd3021;
	add.s64 	%rd3023, %rd3022, %rd2813;
	ld.global.f64 	%fd749, [%rd3023];
	add.s64 	%rd3024, %rd3022, %rd2815;
	st.global.f64 	[%rd3024], %fd749;
	ld.param.u64 	%rd3025, [%rd1+400];
	cvta.to.global.u64 	%rd3026, %rd3025;
	add.s64 	%rd3027, %rd3026, %rd2813;
	ld.global.f64 	%fd750, [%rd3027];
	add.s64 	%rd3028, %rd3026, %rd2815;
	st.global.f64 	[%rd3028], %fd750;
	ld.param.u64 	%rd3029, [%rd1+408];
	cvta.to.global.u64 	%rd3030, %rd3029;
	add.s64 	%rd3031, %rd3030, %rd2813;
	ld.global.f64 	%fd751, [%rd3031];
	add.s64 	%rd3032, %rd3030, %rd2815;
	st.global.f64 	[%rd3032], %fd751;
	ld.param.u64 	%rd3033, [%rd1+416];
	cvta.to.global.u64 	%rd3034, %rd3033;
	add.s64 	%rd3035, %rd3034, %rd2813;
	ld.global.f64 	%fd752, [%rd3035];
	add.s64 	%rd3036, %rd3034, %rd2815;
	st.global.f64 	[%rd3036], %fd752;
	ld.param.u64 	%rd3037, [%rd1+424];
	cvta.to.global.u64 	%rd3038, %rd3037;
	add.s64 	%rd3039, %rd3038, %rd2813;
	ld.global.f64 	%fd753, [%rd3039];
	add.s64 	%rd3040, %rd3038, %rd2815;
	st.global.f64 	[%rd3040], %fd753;
	ld.param.u64 	%rd3041, [%rd1+376];
	cvta.to.global.u64 	%rd3042, %rd3041;
	add.s64 	%rd3043, %rd3042, %rd2813;
	ld.global.f64 	%fd754, [%rd3043];
	add.s64 	%rd3044, %rd3042, %rd2815;
	st.global.f64 	[%rd3044], %fd754;
	bra.uni 	$L__BB10_28;
$L__BB10_24:
	setp.ge.s32 	%p23, %r1, %r6;
	add.s32 	%r18, %r12, %r16;
	setp.le.s32 	%p24, %r3, %r18;
	or.pred  	%p25, %p23, %p24;
	@%p25 bra 	$L__BB10_26;
	mul.lo.s32 	%r56, %r12, %r9;
	add.s32 	%r57, %r4, %r8;
	sub.s32 	%r58, %r57, %r56;
	ld.param.u64 	%rd2577, [%rd1];
	cvta.to.global.u64 	%rd2578, %rd2577;
	mul.wide.s32 	%rd2579, %r8, 8;
	add.s64 	%rd2580, %rd2578, %rd2579;
	ld.global.f64 	%fd639, [%rd2580];
	mul.wide.s32 	%rd2581, %r58, 8;
	add.s64 	%rd2582, %rd2578, %rd2581;
	st.global.f64 	[%rd2582], %fd639;
	ld.param.u64 	%rd2583, [%rd1+8];
	cvta.to.global.u64 	%rd2584, %rd2583;
	add.s64 	%rd2585, %rd2584, %rd2579;
	ld.global.f64 	%fd640, [%rd2585];
	add.s64 	%rd2586, %rd2584, %rd2581;
	st.global.f64 	[%rd2586], %fd640;
	ld.param.u64 	%rd2587, [%rd1+16];
	cvta.to.global.u64 	%rd2588, %rd2587;
	add.s64 	%rd2589, %rd2588, %rd2579;
	ld.global.f64 	%fd641, [%rd2589];
	add.s64 	%rd2590, %rd2588, %rd2581;
	st.global.f64 	[%rd2590], %fd641;
	ld.param.u64 	%rd2591, [%rd1+24];
	cvta.to.global.u64 	%rd2592, %rd2591;
	add.s64 	%rd2593, %rd2592, %rd2579;
	ld.global.f64 	%fd642, [%rd2593];
	add.s64 	%rd2594, %rd2592, %rd2581;
	st.global.f64 	[%rd2594], %fd642;
	ld.param.u64 	%rd2595, [%rd1+32];
	cvta.to.global.u64 	%rd2596, %rd2595;
	add.s64 	%rd2597, %rd2596, %rd2579;
	ld.global.f64 	%fd643, [%rd2597];
	add.s64 	%rd2598, %rd2596, %rd2581;
	st.global.f64 	[%rd2598], %fd643;
	ld.param.u64 	%rd2599, [%rd1+40];
	cvta.to.global.u64 	%rd2600, %rd2599;
	add.s64 	%rd2601, %rd2600, %rd2579;
	ld.global.f64 	%fd644, [%rd2601];
	add.s64 	%rd2602, %rd2600, %rd2581;
	st.global.f64 	[%rd2602], %fd644;
	ld.param.u64 	%rd2603, [%rd1+48];
	cvta.to.global.u64 	%rd2604, %rd2603;
	add.s64 	%rd2605, %rd2604, %rd2579;
	ld.global.f64 	%fd645, [%rd2605];
	add.s64 	%rd2606, %rd2604, %rd2581;
	st.global.f64 	[%rd2606], %fd645;
	ld.param.u64 	%rd2607, [%rd1+56];
	cvta.to.global.u64 	%rd2608, %rd2607;
	add.s64 	%rd2609, %rd2608, %rd2579;
	ld.global.f64 	%fd646, [%rd2609];
	add.s64 	%rd2610, %rd2608, %rd2581;
	st.global.f64 	[%rd2610], %fd646;
	ld.param.u64 	%rd2611, [%rd1+64];
	cvta.to.global.u64 	%rd2612, %rd2611;
	add.s64 	%rd2613, %rd2612, %rd2579;
	ld.global.f64 	%fd647, [%rd2613];
	add.s64 	%rd2614, %rd2612, %rd2581;
	st.global.f64 	[%rd2614], %fd647;
	ld.param.u64 	%rd2615, [%rd1+72];
	cvta.to.global.u64 	%rd2616, %rd2615;
	add.s64 	%rd2617, %rd2616, %rd2579;
	ld.global.f64 	%fd648, [%rd2617];
	add.s64 	%rd2618, %rd2616, %rd2581;
	st.global.f64 	[%rd2618], %fd648;
	ld.param.u64 	%rd2619, [%rd1+432];
	cvta.to.global.u64 	%rd2620, %rd2619;
	add.s64 	%rd2621, %rd2620, %rd2579;
	ld.global.f64 	%fd649, [%rd2621];
	add.s64 	%rd2622, %rd2620, %rd2581;
	st.global.f64 	[%rd2622], %fd649;
	ld.param.u64 	%rd2623, [%rd1+440];
	cvta.to.global.u64 	%rd2624, %rd2623;
	add.s64 	%rd2625, %rd2624, %rd2579;
	ld.global.f64 	%fd650, [%rd2625];
	add.s64 	%rd2626, %rd2624, %rd2581;
	st.global.f64 	[%rd2626], %fd650;
	ld.param.u64 	%rd2627, [%rd1+448];
	cvta.to.global.u64 	%rd2628, %rd2627;
	add.s64 	%rd2629, %rd2628, %rd2579;
	ld.global.f64 	%fd651, [%rd2629];
	add.s64 	%rd2630, %rd2628, %rd2581;
	st.global.f64 	[%rd2630], %fd651;
	ld.param.u64 	%rd2631, [%rd1+456];
	cvta.to.global.u64 	%rd2632, %rd2631;
	add.s64 	%rd2633, %rd2632, %rd2579;
	ld.global.f64 	%fd652, [%rd2633];
	add.s64 	%rd2634, %rd2632, %rd2581;
	st.global.f64 	[%rd2634], %fd652;
	ld.param.u64 	%rd2635, [%rd1+88];
	cvta.to.global.u64 	%rd2636, %rd2635;
	add.s64 	%rd2637, %rd2636, %rd2579;
	ld.global.f64 	%fd653, [%rd2637];
	add.s64 	%rd2638, %rd2636, %rd2581;
	st.global.f64 	[%rd2638], %fd653;
	ld.param.u64 	%rd2639, [%rd1+96];
	cvta.to.global.u64 	%rd2640, %rd2639;
	add.s64 	%rd2641, %rd2640, %rd2579;
	ld.global.f64 	%fd654, [%rd2641];
	add.s64 	%rd2642, %rd2640, %rd2581;
	st.global.f64 	[%rd2642], %fd654;
	ld.param.u64 	%rd2643, [%rd1+104];
	cvta.to.global.u64 	%rd2644, %rd2643;
	add.s64 	%rd2645, %rd2644, %rd2579;
	ld.global.f64 	%fd655, [%rd2645];
	add.s64 	%rd2646, %rd2644, %rd2581;
	st.global.f64 	[%rd2646], %fd655;
	ld.param.u64 	%rd2647, [%rd1+112];
	cvta.to.global.u64 	%rd2648, %rd2647;
	add.s64 	%rd2649, %rd2648, %rd2579;
	ld.global.f64 	%fd656, [%rd2649];
	add.s64 	%rd2650, %rd2648, %rd2581;
	st.global.f64 	[%rd2650], %fd656;
	ld.param.u64 	%rd2651, [%rd1+120];
	cvta.to.global.u64 	%rd2652, %rd2651;
	add.s64 	%rd2653, %rd2652, %rd2579;
	ld.global.f64 	%fd657, [%rd2653];
	add.s64 	%rd2654, %rd2652, %rd2581;
	st.global.f64 	[%rd2654], %fd657;
	ld.param.u64 	%rd2655, [%rd1+128];
	cvta.to.global.u64 	%rd2656, %rd2655;
	add.s64 	%rd2657, %rd2656, %rd2579;
	ld.global.f64 	%fd658, [%rd2657];
	add.s64 	%rd2658, %rd2656, %rd2581;
	st.global.f64 	[%rd2658], %fd658;
	ld.param.u64 	%rd2659, [%rd1+136];
	cvta.to.global.u64 	%rd2660, %rd2659;
	add.s64 	%rd2661, %rd2660, %rd2579;
	ld.global.f64 	%fd659, [%rd2661];
	add.s64 	%rd2662, %rd2660, %rd2581;
	st.global.f64 	[%rd2662], %fd659;
	ld.param.u64 	%rd2663, [%rd1+144];
	cvta.to.global.u64 	%rd2664, %rd2663;
	add.s64 	%rd2665, %rd2664, %rd2579;
	ld.global.f64 	%fd660, [%rd2665];
	add.s64 	%rd2666, %rd2664, %rd2581;
	st.global.f64 	[%rd2666], %fd660;
	ld.param.u64 	%rd2667, [%rd1+152];
	cvta.to.global.u64 	%rd2668, %rd2667;
	add.s64 	%rd2669, %rd2668, %rd2579;
	ld.global.f64 	%fd661, [%rd2669];
	add.s64 	%rd2670, %rd2668, %rd2581;
	st.global.f64 	[%rd2670], %fd661;
	ld.param.u64 	%rd2671, [%rd1+80];
	cvta.to.global.u64 	%rd2672, %rd2671;
	add.s64 	%rd2673, %rd2672, %rd2579;
	ld.global.f64 	%fd662, [%rd2673];
	add.s64 	%rd2674, %rd2672, %rd2581;
	st.global.f64 	[%rd2674], %fd662;
	ld.param.u64 	%rd2675, [%rd1+328];
	cvta.to.global.u64 	%rd2676, %rd2675;
	add.s64 	%rd2677, %rd2676, %rd2579;
	ld.global.f64 	%fd663, [%rd2677];
	add.s64 	%rd2678, %rd2676, %rd2581;
	st.global.f64 	[%rd2678], %fd663;
	ld.param.u64 	%rd2679, [%rd1+336];
	cvta.to.global.u64 	%rd2680, %rd2679;
	add.s64 	%rd2681, %rd2680, %rd2579;
	ld.global.f64 	%fd664, [%rd2681];
	add.s64 	%rd2682, %rd2680, %rd2581;
	st.global.f64 	[%rd2682], %fd664;
	ld.param.u64 	%rd2683, [%rd1+344];
	cvta.to.global.u64 	%rd2684, %rd2683;
	add.s64 	%rd2685, %rd2684, %rd2579;
	ld.global.f64 	%fd665, [%rd2685];
	add.s64 	%rd2686, %rd2684, %rd2581;
	st.global.f64 	[%rd2686], %fd665;
	ld.param.u64 	%rd2687, [%rd1+352];
	cvta.to.global.u64 	%rd2688, %rd2687;
	add.s64 	%rd2689, %rd2688, %rd2579;
	ld.global.f64 	%fd666, [%rd2689];
	add.s64 	%rd2690, %rd2688, %rd2581;
	st.global.f64 	[%rd2690], %fd666;
	ld.param.u64 	%rd2691, [%rd1+360];
	cvta.to.global.u64 	%rd2692, %rd2691;
	add.s64 	%rd2693, %rd2692, %rd2579;
	ld.global.f64 	%fd667, [%rd2693];
	add.s64 	%rd2694, %rd2692, %rd2581;
	st.global.f64 	[%rd2694], %fd667;
	ld.param.u64 	%rd2695, [%rd1+368];
	cvta.to.global.u64 	%rd2696, %rd2695;
	add.s64 	%rd2697, %rd2696, %rd2579;
	ld.global.f64 	%fd668, [%rd2697];
	add.s64 	%rd2698, %rd2696, %rd2581;
	st.global.f64 	[%rd2698], %fd668;
	ld.param.u64 	%rd2699, [%rd1+160];
	cvta.to.global.u64 	%rd2700, %rd2699;
	add.s64 	%rd2701, %rd2700, %rd2579;
	ld.global.f64 	%fd669, [%rd2701];
	add.s64 	%rd2702, %rd2700, %rd2581;
	st.global.f64 	[%rd2702], %fd669;
	ld.param.u64 	%rd2703, [%rd1+168];
	cvta.to.global.u64 	%rd2704, %rd2703;
	add.s64 	%rd2705, %rd2704, %rd2579;
	ld.global.f64 	%fd670, [%rd2705];
	add.s64 	%rd2706, %rd2704, %rd2581;
	st.global.f64 	[%rd2706], %fd670;
	ld.param.u64 	%rd2707, [%rd1+176];
	cvta.to.global.u64 	%rd2708, %rd2707;
	add.s64 	%rd2709, %rd2708, %rd2579;
	ld.global.f64 	%fd671, [%rd2709];
	add.s64 	%rd2710, %rd2708, %rd2581;
	st.global.f64 	[%rd2710], %fd671;
	ld.param.u64 	%rd2711, [%rd1+184];
	cvta.to.global.u64 	%rd2712, %rd2711;
	add.s64 	%rd2713, %rd2712, %rd2579;
	ld.global.f64 	%fd672, [%rd2713];
	add.s64 	%rd2714, %rd2712, %rd2581;
	st.global.f64 	[%rd2714], %fd672;
	ld.param.u64 	%rd2715, [%rd1+192];
	cvta.to.global.u64 	%rd2716, %rd2715;
	add.s64 	%rd2717, %rd2716, %rd2579;
	ld.global.f64 	%fd673, [%rd2717];
	add.s64 	%rd2718, %rd2716, %rd2581;
	st.global.f64 	[%rd2718], %fd673;
	ld.param.u64 	%rd2719, [%rd1+200];
	cvta.to.global.u64 	%rd2720, %rd2719;
	add.s64 	%rd2721, %rd2720, %rd2579;
	ld.global.f64 	%fd674, [%rd2721];
	add.s64 	%rd2722, %rd2720, %rd2581;
	st.global.f64 	[%rd2722], %fd674;
	ld.param.u64 	%rd2723, [%rd1+208];
	cvta.to.global.u64 	%rd2724, %rd2723;
	add.s64 	%rd2725, %rd2724, %rd2579;
	ld.global.f64 	%fd675, [%rd2725];
	add.s64 	%rd2726, %rd2724, %rd2581;
	st.global.f64 	[%rd2726], %fd675;
	ld.param.u64 	%rd2727, [%rd1+216];
	cvta.to.global.u64 	%rd2728, %rd2727;
	add.s64 	%rd2729, %rd2728, %rd2579;
	ld.global.f64 	%fd676, [%rd2729];
	add.s64 	%rd2730, %rd2728, %rd2581;
	st.global.f64 	[%rd2730], %fd676;
	ld.param.u64 	%rd2731, [%rd1+224];
	cvta.to.global.u64 	%rd2732, %rd2731;
	add.s64 	%rd2733, %rd2732, %rd2579;
	ld.global.f64 	%fd677, [%rd2733];
	add.s64 	%rd2734, %rd2732, %rd2581;
	st.global.f64 	[%rd2734], %fd677;
	ld.param.u64 	%rd2735, [%rd1+232];
	cvta.to.global.u64 	%rd2736, %rd2735;
	add.s64 	%rd2737, %rd2736, %rd2579;
	ld.global.f64 	%fd678, [%rd2737];
	add.s64 	%rd2738, %rd2736, %rd2581;
	st.global.f64 	[%rd2738], %fd678;
	ld.param.u64 	%rd2739, [%rd1+240];
	cvta.to.global.u64 	%rd2740, %rd2739;
	add.s64 	%rd2741, %rd2740, %rd2579;
	ld.global.f64 	%fd679, [%rd2741];
	add.s64 	%rd2742, %rd2740, %rd2581;
	st.global.f64 	[%rd2742], %fd679;
	ld.param.u64 	%rd2743, [%rd1+248];
	cvta.to.global.u64 	%rd2744, %rd2743;
	add.s64 	%rd2745, %rd2744, %rd2579;
	ld.global.f64 	%fd680, [%rd2745];
	add.s64 	%rd2746, %rd2744, %rd2581;
	st.global.f64 	[%rd2746], %fd680;
	ld.param.u64 	%rd2747, [%rd1+256];
	cvta.to.global.u64 	%rd2748, %rd2747;
	add.s64 	%rd2749, %rd2748, %rd2579;
	ld.global.f64 	%fd681, [%rd2749];
	add.s64 	%rd2750, %rd2748, %rd2581;
	st.global.f64 	[%rd2750], %fd681;
	ld.param.u64 	%rd2751, [%rd1+264];
	cvta.to.global.u64 	%rd2752, %rd2751;
	add.s64 	%rd2753, %rd2752, %rd2579;
	ld.global.f64 	%fd682, [%rd2753];
	add.s64 	%rd2754, %rd2752, %rd2581;
	st.global.f64 	[%rd2754], %fd682;
	ld.param.u64 	%rd2755, [%rd1+272];
	cvta.to.global.u64 	%rd2756, %rd2755;
	add.s64 	%rd2757, %rd2756, %rd2579;
	ld.global.f64 	%fd683, [%rd2757];
	add.s64 	%rd2758, %rd2756, %rd2581;
	st.global.f64 	[%rd2758], %fd683;
	ld.param.u64 	%rd2759, [%rd1+280];
	cvta.to.global.u64 	%rd2760, %rd2759;
	add.s64 	%rd2761, %rd2760, %rd2579;
	ld.global.f64 	%fd684, [%rd2761];
	add.s64 	%rd2762, %rd2760, %rd2581;
	st.global.f64 	[%rd2762], %fd684;
	ld.param.u64 	%rd2763, [%rd1+288];
	cvta.to.global.u64 	%rd2764, %rd2763;
	add.s64 	%rd2765, %rd2764, %rd2579;
	ld.global.f64 	%fd685, [%rd2765];
	add.s64 	%rd2766, %rd2764, %rd2581;
	st.global.f64 	[%rd2766], %fd685;
	ld.param.u64 	%rd2767, [%rd1+296];
	cvta.to.global.u64 	%rd2768, %rd2767;
	add.s64 	%rd2769, %rd2768, %rd2579;
	ld.global.f64 	%fd686, [%rd2769];
	add.s64 	%rd2770, %rd2768, %rd2581;
	st.global.f64 	[%rd2770], %fd686;
	ld.param.u64 	%rd2771, [%rd1+304];
	cvta.to.global.u64 	%rd2772, %rd2771;
	add.s64 	%rd2773, %rd2772, %rd2579;
	ld.global.f64 	%fd687, [%rd2773];
	add.s64 	%rd2774, %rd2772, %rd2581;
	st.global.f64 	[%rd2774], %fd687;
	ld.param.u64 	%rd2775, [%rd1+312];
	cvta.to.global.u64 	%rd2776, %rd2775;
	add.s64 	%rd2777, %rd2776, %rd2579;
	ld.global.f64 	%fd688, [%rd2777];
	add.s64 	%rd2778, %rd2776, %rd2581;
	st.global.f64 	[%rd2778], %fd688;
	ld.param.u64 	%rd2779, [%rd1+320];
	cvta.to.global.u64 	%rd2780, %rd2779;
	add.s64 	%rd2781, %rd2780, %rd2579;
	ld.global.f64 	%fd689, [%rd2781];
	add.s64 	%rd2782, %rd2780, %rd2581;
	st.global.f64 	[%rd2782], %fd689;
	ld.param.u64 	%rd2783, [%rd1+384];
	cvta.to.global.u64 	%rd2784, %rd2783;
	add.s64 	%rd2785, %rd2784, %rd2579;
	ld.global.f64 	%fd690, [%rd2785];
	add.s64 	%rd2786, %rd2784, %rd2581;
	st.global.f64 	[%rd2786], %fd690;
	ld.param.u64 	%rd2787, [%rd1+392];
	cvta.to.global.u64 	%rd2788, %rd2787;
	add.s64 	%rd2789, %rd2788, %rd2579;
	ld.global.f64 	%fd691, [%rd2789];
	add.s64 	%rd2790, %rd2788, %rd2581;
	st.global.f64 	[%rd2790], %fd691;
	ld.param.u64 	%rd2791, [%rd1+400];
	cvta.to.global.u64 	%rd2792, %rd2791;
	add.s64 	%rd2793, %rd2792, %rd2579;
	ld.global.f64 	%fd692, [%rd2793];
	add.s64 	%rd2794, %rd2792, %rd2581;
	st.global.f64 	[%rd2794], %fd692;
	ld.param.u64 	%rd2795, [%rd1+408];
	cvta.to.global.u64 	%rd2796, %rd2795;
	add.s64 	%rd2797, %rd2796, %rd2579;
	ld.global.f64 	%fd693, [%rd2797];
	add.s64 	%rd2798, %rd2796, %rd2581;
	st.global.f64 	[%rd2798], %fd693;
	ld.param.u64 	%rd2799, [%rd1+416];
	cvta.to.global.u64 	%rd2800, %rd2799;
	add.s64 	%rd2801, %rd2800, %rd2579;
	ld.global.f64 	%fd694, [%rd2801];
	add.s64 	%rd2802, %rd2800, %rd2581;
	st.global.f64 	[%rd2802], %fd694;
	ld.param.u64 	%rd2803, [%rd1+424];
	cvta.to.global.u64 	%rd2804, %rd2803;
	add.s64 	%rd2805, %rd2804, %rd2579;
	ld.global.f64 	%fd695, [%rd2805];
	add.s64 	%rd2806, %rd2804, %rd2581;
	st.global.f64 	[%rd2806], %fd695;
	ld.param.u64 	%rd2807, [%rd1+376];
	cvta.to.global.u64 	%rd2808, %rd2807;
	add.s64 	%rd2809, %rd2808, %rd2579;
	ld.global.f64 	%fd696, [%rd2809];
	add.s64 	%rd2810, %rd2808, %rd2581;
	st.global.f64 	[%rd2810], %fd696;
	bra.uni 	$L__BB10_28;
$L__BB10_26:
	setp.le.s32 	%p26, %r3, %r18;
	setp.le.s32 	%p27, %r1, %r17;
	or.pred  	%p28, %p27, %p26;
	@%p28 bra 	$L__BB10_28;
	mad.lo.s32 	%r54, %r12, %r9, %r4;
	sub.s32 	%r55, %r8, %r54;
	ld.param.u64 	%rd2343, [%rd1];
	cvta.to.global.u64 	%rd2344, %rd2343;
	mul.wide.s32 	%rd2345, %r8, 8;
	add.s64 	%rd2346, %rd2344, %rd2345;
	ld.global.f64 	%fd581, [%rd2346];
	mul.wide.s32 	%rd2347, %r55, 8;
	add.s64 	%rd2348, %rd2344, %rd2347;
	st.global.f64 	[%rd2348], %fd581;
	ld.param.u64 	%rd2349, [%rd1+8];
	cvta.to.global.u64 	%rd2350, %rd2349;
	add.s64 	%rd2351, %rd2350, %rd2345;
	ld.global.f64 	%fd582, [%rd2351];
	add.s64 	%rd2352, %rd2350, %rd2347;
	st.global.f64 	[%rd2352], %fd582;
	ld.param.u64 	%rd2353, [%rd1+16];
	cvta.to.global.u64 	%rd2354, %rd2353;
	add.s64 	%rd2355, %rd2354, %rd2345;
	ld.global.f64 	%fd583, [%rd2355];
	add.s64 	%rd2356, %rd2354, %rd2347;
	st.global.f64 	[%rd2356], %fd583;
	ld.param.u64 	%rd2357, [%rd1+24];
	cvta.to.global.u64 	%rd2358, %rd2357;
	add.s64 	%rd2359, %rd2358, %rd2345;
	ld.global.f64 	%fd584, [%rd2359];
	add.s64 	%rd2360, %rd2358, %rd2347;
	st.global.f64 	[%rd2360], %fd584;
	ld.param.u64 	%rd2361, [%rd1+32];
	cvta.to.global.u64 	%rd2362, %rd2361;
	add.s64 	%rd2363, %rd2362, %rd2345;
	ld.global.f64 	%fd585, [%rd2363];
	add.s64 	%rd2364, %rd2362, %rd2347;
	st.global.f64 	[%rd2364], %fd585;
	ld.param.u64 	%rd2365, [%rd1+40];
	cvta.to.global.u64 	%rd2366, %rd2365;
	add.s64 	%rd2367, %rd2366, %rd2345;
	ld.global.f64 	%fd586, [%rd2367];
	add.s64 	%rd2368, %rd2366, %rd2347;
	st.global.f64 	[%rd2368], %fd586;
	ld.param.u64 	%rd2369, [%rd1+48];
	cvta.to.global.u64 	%rd2370, %rd2369;
	add.s64 	%rd2371, %rd2370, %rd2345;
	ld.global.f64 	%fd587, [%rd2371];
	add.s64 	%rd2372, %rd2370, %rd2347;
	st.global.f64 	[%rd2372], %fd587;
	ld.param.u64 	%rd2373, [%rd1+56];
	cvta.to.global.u64 	%rd2374, %rd2373;
	add.s64 	%rd2375, %rd2374, %rd2345;
	ld.global.f64 	%fd588, [%rd2375];
	add.s64 	%rd2376, %rd2374, %rd2347;
	st.global.f64 	[%rd2376], %fd588;
	ld.param.u64 	%rd2377, [%rd1+64];
	cvta.to.global.u64 	%rd2378, %rd2377;
	add.s64 	%rd2379, %rd2378, %rd2345;
	ld.global.f64 	%fd589, [%rd2379];
	add.s64 	%rd2380, %rd2378, %rd2347;
	st.global.f64 	[%rd2380], %fd589;
	ld.param.u64 	%rd2381, [%rd1+72];
	cvta.to.global.u64 	%rd2382, %rd2381;
	add.s64 	%rd2383, %rd2382, %rd2345;
	ld.global.f64 	%fd590, [%rd2383];
	add.s64 	%rd2384, %rd2382, %rd2347;
	st.global.f64 	[%rd2384], %fd590;
	ld.param.u64 	%rd2385, [%rd1+432];
	cvta.to.global.u64 	%rd2386, %rd2385;
	add.s64 	%rd2387, %rd2386, %rd2345;
	ld.global.f64 	%fd591, [%rd2387];
	add.s64 	%rd2388, %rd2386, %rd2347;
	st.global.f64 	[%rd2388], %fd591;
	ld.param.u64 	%rd2389, [%rd1+440];
	cvta.to.global.u64 	%rd2390, %rd2389;
	add.s64 	%rd2391, %rd2390, %rd2345;
	ld.global.f64 	%fd592, [%rd2391];
	add.s64 	%rd2392, %rd2390, %rd2347;
	st.global.f64 	[%rd2392], %fd592;
	ld.param.u64 	%rd2393, [%rd1+448];
	cvta.to.global.u64 	%rd2394, %rd2393;
	add.s64 	%rd2395, %rd2394, %rd2345;
	ld.global.f64 	%fd593, [%rd2395];
	add.s64 	%rd2396, %rd2394, %rd2347;
	st.global.f64 	[%rd2396], %fd593;
	ld.param.u64 	%rd2397, [%rd1+456];
	cvta.to.global.u64 	%rd2398, %rd2397;
	add.s64 	%rd2399, %rd2398, %rd2345;
	ld.global.f64 	%fd594, [%rd2399];
	add.s64 	%rd2400, %rd2398, %rd2347;
	st.global.f64 	[%rd2400], %fd594;
	ld.param.u64 	%rd2401, [%rd1+88];
	cvta.to.global.u64 	%rd2402, %rd2401;
	add.s64 	%rd2403, %rd2402, %rd2345;
	ld.global.f64 	%fd595, [%rd2403];
	add.s64 	%rd2404, %rd2402, %rd2347;
	st.global.f64 	[%rd2404], %fd595;
	ld.param.u64 	%rd2405, [%rd1+96];
	cvta.to.global.u64 	%rd2406, %rd2405;
	add.s64 	%rd2407, %rd2406, %rd2345;
	ld.global.f64 	%fd596, [%rd2407];
	add.s64 	%rd2408, %rd2406, %rd2347;
	st.global.f64 	[%rd2408], %fd596;
	ld.param.u64 	%rd2409, [%rd1+104];
	cvta.to.global.u64 	%rd2410, %rd2409;
	add.s64 	%rd2411, %rd2410, %rd2345;
	ld.global.f64 	%fd597, [%rd2411];
	add.s64 	%rd2412, %rd2410, %rd2347;
	st.global.f64 	[%rd2412], %fd597;
	ld.param.u64 	%rd2413, [%rd1+112];
	cvta.to.global.u64 	%rd2414, %rd2413;
	add.s64 	%rd2415, %rd2414, %rd2345;
	ld.global.f64 	%fd598, [%rd2415];
	add.s64 	%rd2416, %rd2414, %rd2347;
	st.global.f64 	[%rd2416], %fd598;
	ld.param.u64 	%rd2417, [%rd1+120];
	cvta.to.global.u64 	%rd2418, %rd2417;
	add.s64 	%rd2419, %rd2418, %rd2345;
	ld.global.f64 	%fd599, [%rd2419];
	add.s64 	%rd2420, %rd2418, %rd2347;
	st.global.f64 	[%rd2420], %fd599;
	ld.param.u64 	%rd2421, [%rd1+128];
	cvta.to.global.u64 	%rd2422, %rd2421;
	add.s64 	%rd2423, %rd2422, %rd2345;
	ld.global.f64 	%fd600, [%rd2423];
	add.s64 	%rd2424, %rd2422, %rd2347;
	st.global.f64 	[%rd2424], %fd600;
	ld.param.u64 	%rd2425, [%rd1+136];
	cvta.to.global.u64 	%rd2426, %rd2425;
	add.s64 	%rd2427, %rd2426, %rd2345;
	ld.global.f64 	%fd601, [%rd2427];
	add.s64 	%rd2428, %rd2426, %rd2347;
	st.global.f64 	[%rd2428], %fd601;
	ld.param.u64 	%rd2429, [%rd1+144];
	cvta.to.global.u64 	%rd2430, %rd2429;
	add.s64 	%rd2431, %rd2430, %rd2345;
	ld.global.f64 	%fd602, [%rd2431];
	add.s64 	%rd2432, %rd2430, %rd2347;
	st.global.f64 	[%rd2432], %fd602;
	ld.param.u64 	%rd2433, [%rd1+152];
	cvta.to.global.u64 	%rd2434, %rd2433;
	add.s64 	%rd2435, %rd2434, %rd2345;
	ld.global.f64 	%fd603, [%rd2435];
	add.s64 	%rd2436, %rd2434, %rd2347;
	st.global.f64 	[%rd2436], %fd603;
	ld.param.u64 	%rd2437, [%rd1+80];
	cvta.to.global.u64 	%rd2438, %rd2437;
	add.s64 	%rd2439, %rd2438, %rd2345;
	ld.global.f64 	%fd604, [%rd2439];
	add.s64 	%rd2440, %rd2438, %rd2347;
	st.global.f64 	[%rd2440], %fd604;
	ld.param.u64 	%rd2441, [%rd1+328];
	cvta.to.global.u64 	%rd2442, %rd2441;
	add.s64 	%rd2443, %rd2442, %rd2345;
	ld.global.f64 	%fd605, [%rd2443];
	add.s64 	%rd2444, %rd2442, %rd2347;
	st.global.f64 	[%rd2444], %fd605;
	ld.param.u64 	%rd2445, [%rd1+336];
	cvta.to.global.u64 	%rd2446, %rd2445;
	add.s64 	%rd2447, %rd2446, %rd2345;
	ld.global.f64 	%fd606, [%rd2447];
	add.s64 	%rd2448, %rd2446, %rd2347;
	st.global.f64 	[%rd2448], %fd606;
	ld.param.u64 	%rd2449, [%rd1+344];
	cvta.to.global.u64 	%rd2450, %rd2449;
	add.s64 	%rd2451, %rd2450, %rd2345;
	ld.global.f64 	%fd607, [%rd2451];
	add.s64 	%rd2452, %rd2450, %rd2347;
	st.global.f64 	[%rd2452], %fd607;
	ld.param.u64 	%rd2453, [%rd1+352];
	cvta.to.global.u64 	%rd2454, %rd2453;
	add.s64 	%rd2455, %rd2454, %rd2345;
	ld.global.f64 	%fd608, [%rd2455];
	add.s64 	%rd2456, %rd2454, %rd2347;
	st.global.f64 	[%rd2456], %fd608;
	ld.param.u64 	%rd2457, [%rd1+360];
	cvta.to.global.u64 	%rd2458, %rd2457;
	add.s64 	%rd2459, %rd2458, %rd2345;
	ld.global.f64 	%fd609, [%rd2459];
	add.s64 	%rd2460, %rd2458, %rd2347;
	st.global.f64 	[%rd2460], %fd609;
	ld.param.u64 	%rd2461, [%rd1+368];
	cvta.to.global.u64 	%rd2462, %rd2461;
	add.s64 	%rd2463, %rd2462, %rd2345;
	ld.global.f64 	%fd610, [%rd2463];
	add.s64 	%rd2464, %rd2462, %rd2347;
	st.global.f64 	[%rd2464], %fd610;
	ld.param.u64 	%rd2465, [%rd1+160];
	cvta.to.global.u64 	%rd2466, %rd2465;
	add.s64 	%rd2467, %rd2466, %rd2345;
	ld.global.f64 	%fd611, [%rd2467];
	add.s64 	%rd2468, %rd2466, %rd2347;
	st.global.f64 	[%rd2468], %fd611;
	ld.param.u64 	%rd2469, [%rd1+168];
	cvta.to.global.u64 	%rd2470, %rd2469;
	add.s64 	%rd2471, %rd2470, %rd2345;
	ld.global.f64 	%fd612, [%rd2471];
	add.s64 	%rd2472, %rd2470, %rd2347;
	st.global.f64 	[%rd2472], %fd612;
	ld.param.u64 	%rd2473, [%rd1+176];
	cvta.to.global.u64 	%rd2474, %rd2473;
	add.s64 	%rd2475, %rd2474, %rd2345;
	ld.global.f64 	%fd613, [%rd2475];
	add.s64 	%rd2476, %rd2474, %rd2347;
	st.global.f64 	[%rd2476], %fd613;
	ld.param.u64 	%rd2477, [%rd1+184];
	cvta.to.global.u64 	%rd2478, %rd2477;
	add.s64 	%rd2479, %rd2478, %rd2345;
	ld.global.f64 	%fd614, [%rd2479];
	add.s64 	%rd2480, %rd2478, %rd2347;
	st.global.f64 	[%rd2480], %fd614;
	ld.param.u64 	%rd2481, [%rd1+192];
	cvta.to.global.u64 	%rd2482, %rd2481;
	add.s64 	%rd2483, %rd2482, %rd2345;
	ld.global.f64 	%fd615, [%rd2483];
	add.s64 	%rd2484, %rd2482, %rd2347;
	st.global.f64 	[%rd2484], %fd615;
	ld.param.u64 	%rd2485, [%rd1+200];
	cvta.to.global.u64 	%rd2486, %rd2485;
	add.s64 	%rd2487, %rd2486, %rd2345;
	ld.global.f64 	%fd616, [%rd2487];
	add.s64 	%rd2488, %rd2486, %rd2347;
	st.global.f64 	[%rd2488], %fd616;
	ld.param.u64 	%rd2489, [%rd1+208];
	cvta.to.global.u64 	%rd2490, %rd2489;
	add.s64 	%rd2491, %rd2490, %rd2345;
	ld.global.f64 	%fd617, [%rd2491];
	add.s64 	%rd2492, %rd2490, %rd2347;
	st.global.f64 	[%rd2492], %fd617;
	ld.param.u64 	%rd2493, [%rd1+216];
	cvta.to.global.u64 	%rd2494, %rd2493;
	add.s64 	%rd2495, %rd2494, %rd2345;
	ld.global.f64 	%fd618, [%rd2495];
	add.s64 	%rd2496, %rd2494, %rd2347;
	st.global.f64 	[%rd2496], %fd618;
	ld.param.u64 	%rd2497, [%rd1+224];
	cvta.to.global.u64 	%rd2498, %rd2497;
	add.s64 	%rd2499, %rd2498, %rd2345;
	ld.global.f64 	%fd619, [%rd2499];
	add.s64 	%rd2500, %rd2498, %rd2347;
	st.global.f64 	[%rd2500], %fd619;
	ld.param.u64 	%rd2501, [%rd1+232];
	cvta.to.global.u64 	%rd2502, %rd2501;
	add.s64 	%rd2503, %rd2502, %rd2345;
	ld.global.f64 	%fd620, [%rd2503];
	add.s64 	%rd2504, %rd2502, %rd2347;
	st.global.f64 	[%rd2504], %fd620;
	ld.param.u64 	%rd2505, [%rd1+240];
	cvta.to.global.u64 	%rd2506, %rd2505;
	add.s64 	%rd2507, %rd2506, %rd2345;
	ld.global.f64 	%fd621, [%rd2507];
	add.s64 	%rd2508, %rd2506, %rd2347;
	st.global.f64 	[%rd2508], %fd621;
	ld.param.u64 	%rd2509, [%rd1+248];
	cvta.to.global.u64 	%rd2510, %rd2509;
	add.s64 	%rd2511, %rd2510, %rd2345;
	ld.global.f64 	%fd622, [%rd2511];
	add.s64 	%rd2512, %rd2510, %rd2347;
	st.global.f64 	[%rd2512], %fd622;
	ld.param.u64 	%rd2513, [%rd1+256];
	cvta.to.global.u64 	%rd2514, %rd2513;
	add.s64 	%rd2515, %rd2514, %rd2345;
	ld.global.f64 	%fd623, [%rd2515];
	add.s64 	%rd2516, %rd2514, %rd2347;
	st.global.f64 	[%rd2516], %fd623;
	ld.param.u64 	%rd2517, [%rd1+264];
	cvta.to.global.u64 	%rd2518, %rd2517;
	add.s64 	%rd2519, %rd2518, %rd2345;
	ld.global.f64 	%fd624, [%rd2519];
	add.s64 	%rd2520, %rd2518, %rd2347;
	st.global.f64 	[%rd2520], %fd624;
	ld.param.u64 	%rd2521, [%rd1+272];
	cvta.to.global.u64 	%rd2522, %rd2521;
	add.s64 	%rd2523, %rd2522, %rd2345;
	ld.global.f64 	%fd625, [%rd2523];
	add.s64 	%rd2524, %rd2522, %rd2347;
	st.global.f64 	[%rd2524], %fd625;
	ld.param.u64 	%rd2525, [%rd1+280];
	cvta.to.global.u64 	%rd2526, %rd2525;
	add.s64 	%rd2527, %rd2526, %rd2345;
	ld.global.f64 	%fd626, [%rd2527];
	add.s64 	%rd2528, %rd2526, %rd2347;
	st.global.f64 	[%rd2528], %fd626;
	ld.param.u64 	%rd2529, [%rd1+288];
	cvta.to.global.u64 	%rd2530, %rd2529;
	add.s64 	%rd2531, %rd2530, %rd2345;
	ld.global.f64 	%fd627, [%rd2531];
	add.s64 	%rd2532, %rd2530, %rd2347;
	st.global.f64 	[%rd2532], %fd627;
	ld.param.u64 	%rd2533, [%rd1+296];
	cvta.to.global.u64 	%rd2534, %rd2533;
	add.s64 	%rd2535, %rd2534, %rd2345;
	ld.global.f64 	%fd628, [%rd2535];
	add.s64 	%rd2536, %rd2534, %rd2347;
	st.global.f64 	[%rd2536], %fd628;
	ld.param.u64 	%rd2537, [%rd1+304];
	cvta.to.global.u64 	%rd2538, %rd2537;
	add.s64 	%rd2539, %rd2538, %rd2345;
	ld.global.f64 	%fd629, [%rd2539];
	add.s64 	%rd2540, %rd2538, %rd2347;
	st.global.f64 	[%rd2540], %fd629;
	ld.param.u64 	%rd2541, [%rd1+312];
	cvta.to.global.u64 	%rd2542, %rd2541;
	add.s64 	%rd2543, %rd2542, %rd2345;
	ld.global.f64 	%fd630, [%rd2543];
	add.s64 	%rd2544, %rd2542, %rd2347;
	st.global.f64 	[%rd2544], %fd630;
	ld.param.u64 	%rd2545, [%rd1+320];
	cvta.to.global.u64 	%rd2546, %rd2545;
	add.s64 	%rd2547, %rd2546, %rd2345;
	ld.global.f64 	%fd631, [%rd2547];
	add.s64 	%rd2548, %rd2546, %rd2347;
	st.global.f64 	[%rd2548], %fd631;
	ld.param.u64 	%rd2549, [%rd1+384];
	cvta.to.global.u64 	%rd2550, %rd2549;
	add.s64 	%rd2551, %rd2550, %rd2345;
	ld.global.f64 	%fd632, [%rd2551];
	add.s64 	%rd2552, %rd2550, %rd2347;
	st.global.f64 	[%rd2552], %fd632;
	ld.param.u64 	%rd2553, [%rd1+392];
	cvta.to.global.u64 	%rd2554, %rd2553;
	add.s64 	%rd2555, %rd2554, %rd2345;
	ld.global.f64 	%fd633, [%rd2555];
	add.s64 	%rd2556, %rd2554, %rd2347;
	st.global.f64 	[%rd2556], %fd633;
	ld.param.u64 	%rd2557, [%rd1+400];
	cvta.to.global.u64 	%rd2558, %rd2557;
	add.s64 	%rd2559, %rd2558, %rd2345;
	ld.global.f64 	%fd634, [%rd2559];
	add.s64 	%rd2560, %rd2558, %rd2347;
	st.global.f64 	[%rd2560], %fd634;
	ld.param.u64 	%rd2561, [%rd1+408];
	cvta.to.global.u64 	%rd2562, %rd2561;
	add.s64 	%rd2563, %rd2562, %rd2345;
	ld.global.f64 	%fd635, [%rd2563];
	add.s64 	%rd2564, %rd2562, %rd2347;
	st.global.f64 	[%rd2564], %fd635;
	ld.param.u64 	%rd2565, [%rd1+416];
	cvta.to.global.u64 	%rd2566, %rd2565;
	add.s64 	%rd2567, %rd2566, %rd2345;
	ld.global.f64 	%fd636, [%rd2567];
	add.s64 	%rd2568, %rd2566, %rd2347;
	st.global.f64 	[%rd2568], %fd636;
	ld.param.u64 	%rd2569, [%rd1+424];
	cvta.to.global.u64 	%rd2570, %rd2569;
	add.s64 	%rd2571, %rd2570, %rd2345;
	ld.global.f64 	%fd637, [%rd2571];
	add.s64 	%rd2572, %rd2570, %rd2347;
	st.global.f64 	[%rd2572], %fd637;
	ld.param.u64 	%rd2573, [%rd1+376];
	cvta.to.global.u64 	%rd2574, %rd2573;
	add.s64 	%rd2575, %rd2574, %rd2345;
	ld.global.f64 	%fd638, [%rd2575];
	add.s64 	%rd2576, %rd2574, %rd2347;
	st.global.f64 	[%rd2576], %fd638;
$L__BB10_28:
	setp.ge.s32 	%p29, %r3, %r6;
	not.pred 	%p30, %p1;
	or.pred  	%p31, %p29, %p30;
	@%p31 bra 	$L__BB10_30;
	mad.lo.s32 	%r91, %r5, %r7, %r8;
	add.s32 	%r92, %r91, %r4;
	mad.lo.s32 	%r93, %r12, %r9, %r92;
	ld.param.u64 	%rd4917, [%rd1];
	cvta.to.global.u64 	%rd4918, %rd4917;
	mul.wide.s32 	%rd4919, %r8, 8;
	add.s64 	%rd4920, %rd4918, %rd4919;
	ld.global.f64 	%fd1219, [%rd4920];
	mul.wide.s32 	%rd4921, %r93, 8;
	add.s64 	%rd4922, %rd4918, %rd4921;
	st.global.f64 	[%rd4922], %fd1219;
	ld.param.u64 	%rd4923, [%rd1+8];
	cvta.to.global.u64 	%rd4924, %rd4923;
	add.s64 	%rd4925, %rd4924, %rd4919;
	ld.global.f64 	%fd1220, [%rd4925];
	add.s64 	%rd4926, %rd4924, %rd4921;
	st.global.f64 	[%rd4926], %fd1220;
	ld.param.u64 	%rd4927, [%rd1+16];
	cvta.to.global.u64 	%rd4928, %rd4927;
	add.s64 	%rd4929, %rd4928, %rd4919;
	ld.global.f64 	%fd1221, [%rd4929];
	add.s64 	%rd4930, %rd4928, %rd4921;
	st.global.f64 	[%rd4930], %fd1221;
	ld.param.u64 	%rd4931, [%rd1+24];
	cvta.to.global.u64 	%rd4932, %rd4931;
	add.s64 	%rd4933, %rd4932, %rd4919;
	ld.global.f64 	%fd1222, [%rd4933];
	add.s64 	%rd4934, %rd4932, %rd4921;
	st.global.f64 	[%rd4934], %fd1222;
	ld.param.u64 	%rd4935, [%rd1+32];
	cvta.to.global.u64 	%rd4936, %rd4935;
	add.s64 	%rd4937, %rd4936, %rd4919;
	ld.global.f64 	%fd1223, [%rd4937];
	add.s64 	%rd4938, %rd4936, %rd4921;
	st.global.f64 	[%rd4938], %fd1223;
	ld.param.u64 	%rd4939, [%rd1+40];
	cvta.to.global.u64 	%rd4940, %rd4939;
	add.s64 	%rd4941, %rd4940, %rd4919;
	ld.global.f64 	%fd1224, [%rd4941];
	add.s64 	%rd4942, %rd4940, %rd4921;
	st.global.f64 	[%rd4942], %fd1224;
	ld.param.u64 	%rd4943, [%rd1+48];
	cvta.to.global.u64 	%rd4944, %rd4943;
	add.s64 	%rd4945, %rd4944, %rd4919;
	ld.global.f64 	%fd1225, [%rd4945];
	add.s64 	%rd4946, %rd4944, %rd4921;
	st.global.f64 	[%rd4946], %fd1225;
	ld.param.u64 	%rd4947, [%rd1+56];
	cvta.to.global.u64 	%rd4948, %rd4947;
	add.s64 	%rd4949, %rd4948, %rd4919;
	ld.global.f64 	%fd1226, [%rd4949];
	add.s64 	%rd4950, %rd4948, %rd4921;
	st.global.f64 	[%rd4950], %fd1226;
	ld.param.u64 	%rd4951, [%rd1+64];
	cvta.to.global.u64 	%rd4952, %rd4951;
	add.s64 	%rd4953, %rd4952, %rd4919;
	ld.global.f64 	%fd1227, [%rd4953];
	add.s64 	%rd4954, %rd4952, %rd4921;
	st.global.f64 	[%rd4954], %fd1227;
	ld.param.u64 	%rd4955, [%rd1+72];
	cvta.to.global.u64 	%rd4956, %rd4955;
	add.s64 	%rd4957, %rd4956, %rd4919;
	ld.global.f64 	%fd1228, [%rd4957];
	add.s64 	%rd4958, %rd4956, %rd4921;
	st.global.f64 	[%rd4958], %fd1228;
	ld.param.u64 	%rd4959, [%rd1+432];
	cvta.to.global.u64 	%rd4960, %rd4959;
	add.s64 	%rd4961, %rd4960, %rd4919;
	ld.global.f64 	%fd1229, [%rd4961];
	add.s64 	%rd4962, %rd4960, %rd4921;
	st.global.f64 	[%rd4962], %fd1229;
	ld.param.u64 	%rd4963, [%rd1+440];
	cvta.to.global.u64 	%rd4964, %rd4963;
	add.s64 	%rd4965, %rd4964, %rd4919;
	ld.global.f64 	%fd1230, [%rd4965];
	add.s64 	%rd4966, %rd4964, %rd4921;
	st.global.f64 	[%rd4966], %fd1230;
	ld.param.u64 	%rd4967, [%rd1+448];
	cvta.to.global.u64 	%rd4968, %rd4967;
	add.s64 	%rd4969, %rd4968, %rd4919;
	ld.global.f64 	%fd1231, [%rd4969];
	add.s64 	%rd4970, %rd4968, %rd4921;
	st.global.f64 	[%rd4970], %fd1231;
	ld.param.u64 	%rd4971, [%rd1+456];
	cvta.to.global.u64 	%rd4972, %rd4971;
	add.s64 	%rd4973, %rd4972, %rd4919;
	ld.global.f64 	%fd1232, [%rd4973];
	add.s64 	%rd4974, %rd4972, %rd4921;
	st.global.f64 	[%rd4974], %fd1232;
	ld.param.u64 	%rd4975, [%rd1+88];
	cvta.to.global.u64 	%rd4976, %rd4975;
	add.s64 	%rd4977, %rd4976, %rd4919;
	ld.global.f64 	%fd1233, [%rd4977];
	add.s64 	%rd4978, %rd4976, %rd4921;
	st.global.f64 	[%rd4978], %fd1233;
	ld.param.u64 	%rd4979, [%rd1+96];
	cvta.to.global.u64 	%rd4980, %rd4979;
	add.s64 	%rd4981, %rd4980, %rd4919;
	ld.global.f64 	%fd1234, [%rd4981];
	add.s64 	%rd4982, %rd4980, %rd4921;
	st.global.f64 	[%rd4982], %fd1234;
	ld.param.u64 	%rd4983, [%rd1+104];
	cvta.to.global.u64 	%rd4984, %rd4983;
	add.s64 	%rd4985, %rd4984, %rd4919;
	ld.global.f64 	%fd1235, [%rd4985];
	add.s64 	%rd4986, %rd4984, %rd4921;
	st.global.f64 	[%rd4986], %fd1235;
	ld.param.u64 	%rd4987, [%rd1+112];
	cvta.to.global.u64 	%rd4988, %rd4987;
	add.s64 	%rd4989, %rd4988, %rd4919;
	ld.global.f64 	%fd1236, [%rd4989];
	add.s64 	%rd4990, %rd4988, %rd4921;
	st.global.f64 	[%rd4990], %fd1236;
	ld.param.u64 	%rd4991, [%rd1+120];
	cvta.to.global.u64 	%rd4992, %rd4991;
	add.s64 	%rd4993, %rd4992, %rd4919;
	ld.global.f64 	%fd1237, [%rd4993];
	add.s64 	%rd4994, %rd4992, %rd4921;
	st.global.f64 	[%rd4994], %fd1237;
	ld.param.u64 	%rd4995, [%rd1+128];
	cvta.to.global.u64 	%rd4996, %rd4995;
	add.s64 	%rd4997, %rd4996, %rd4919;
	ld.global.f64 	%fd1238, [%rd4997];
	add.s64 	%rd4998, %rd4996, %rd4921;
	st.global.f64 	[%rd4998], %fd1238;
	ld.param.u64 	%rd4999, [%rd1+136];
	cvta.to.global.u64 	%rd5000, %rd4999;
	add.s64 	%rd5001, %rd5000, %rd4919;
	ld.global.f64 	%fd1239, [%rd5001];
	add.s64 	%rd5002, %rd5000, %rd4921;
	st.global.f64 	[%rd5002], %fd1239;
	ld.param.u64 	%rd5003, [%rd1+144];
	cvta.to.global.u64 	%rd5004, %rd5003;
	add.s64 	%rd5005, %rd5004, %rd4919;
	ld.global.f64 	%fd1240, [%rd5005];
	add.s64 	%rd5006, %rd5004, %rd4921;
	st.global.f64 	[%rd5006], %fd1240;
	ld.param.u64 	%rd5007, [%rd1+152];
	cvta.to.global.u64 	%rd5008, %rd5007;
	add.s64 	%rd5009, %rd5008, %rd4919;
	ld.global.f64 	%fd1241, [%rd5009];
	add.s64 	%rd5010, %rd5008, %rd4921;
	st.global.f64 	[%rd5010], %fd1241;
	ld.param.u64 	%rd5011, [%rd1+80];
	cvta.to.global.u64 	%rd5012, %rd5011;
	add.s64 	%rd5013, %rd5012, %rd4919;
	ld.global.f64 	%fd1242, [%rd5013];
	add.s64 	%rd5014, %rd5012, %rd4921;
	st.global.f64 	[%rd5014], %fd1242;
	ld.param.u64 	%rd5015, [%rd1+328];
	cvta.to.global.u64 	%rd5016, %rd5015;
	add.s64 	%rd5017, %rd5016, %rd4919;
	ld.global.f64 	%fd1243, [%rd5017];
	add.s64 	%rd5018, %rd5016, %rd4921;
	st.global.f64 	[%rd5018], %fd1243;
	ld.param.u64 	%rd5019, [%rd1+336];
	cvta.to.global.u64 	%rd5020, %rd5019;
	add.s64 	%rd5021, %rd5020, %rd4919;
	ld.global.f64 	%fd1244, [%rd5021];
	add.s64 	%rd5022, %rd5020, %rd4921;
	st.global.f64 	[%rd5022], %fd1244;
	ld.param.u64 	%rd5023, [%rd1+344];
	cvta.to.global.u64 	%rd5024, %rd5023;
	add.s64 	%rd5025, %rd5024, %rd4919;
	ld.global.f64 	%fd1245, [%rd5025];
	add.s64 	%rd5026, %rd5024, %rd4921;
	st.global.f64 	[%rd5026], %fd1245;
	ld.param.u64 	%rd5027, [%rd1+352];
	cvta.to.global.u64 	%rd5028, %rd5027;
	add.s64 	%rd5029, %rd5028, %rd4919;
	ld.global.f64 	%fd1246, [%rd5029];
	add.s64 	%rd5030, %rd5028, %rd4921;
	st.global.f64 	[%rd5030], %fd1246;
	ld.param.u64 	%rd5031, [%rd1+360];
	cvta.to.global.u64 	%rd5032, %rd5031;
	add.s64 	%rd5033, %rd5032, %rd4919;
	ld.global.f64 	%fd1247, [%rd5033];
	add.s64 	%rd5034, %rd5032, %rd4921;
	st.global.f64 	[%rd5034], %fd1247;
	ld.param.u64 	%rd5035, [%rd1+368];
	cvta.to.global.u64 	%rd5036, %rd5035;
	add.s64 	%rd5037, %rd5036, %rd4919;
	ld.global.f64 	%fd1248, [%rd5037];
	add.s64 	%rd5038, %rd5036, %rd4921;
	st.global.f64 	[%rd5038], %fd1248;
	ld.param.u64 	%rd5039, [%rd1+160];
	cvta.to.global.u64 	%rd5040, %rd5039;
	add.s64 	%rd5041, %rd5040, %rd4919;
	ld.global.f64 	%fd1249, [%rd5041];
	add.s64 	%rd5042, %rd5040, %rd4921;
	st.global.f64 	[%rd5042], %fd1249;
	ld.param.u64 	%rd5043, [%rd1+168];
	cvta.to.global.u64 	%rd5044, %rd5043;
	add.s64 	%rd5045, %rd5044, %rd4919;
	ld.global.f64 	%fd1250, [%rd5045];
	add.s64 	%rd5046, %rd5044, %rd4921;
	st.global.f64 	[%rd5046], %fd1250;
	ld.param.u64 	%rd5047, [%rd1+176];
	cvta.to.global.u64 	%rd5048, %rd5047;
	add.s64 	%rd5049, %rd5048, %rd4919;
	ld.global.f64 	%fd1251, [%rd5049];
	add.s64 	%rd5050, %rd5048, %rd4921;
	st.global.f64 	[%rd5050], %fd1251;
	ld.param.u64 	%rd5051, [%rd1+184];
	cvta.to.global.u64 	%rd5052, %rd5051;
	add.s64 	%rd5053, %rd5052, %rd4919;
	ld.global.f64 	%fd1252, [%rd5053];
	add.s64 	%rd5054, %rd5052, %rd4921;
	st.global.f64 	[%rd5054], %fd1252;
	ld.param.u64 	%rd5055, [%rd1+192];
	cvta.to.global.u64 	%rd5056, %rd5055;
	add.s64 	%rd5057, %rd5056, %rd4919;
	ld.global.f64 	%fd1253, [%rd5057];
	add.s64 	%rd5058, %rd5056, %rd4921;
	st.global.f64 	[%rd5058], %fd1253;
	ld.param.u64 	%rd5059, [%rd1+200];
	cvta.to.global.u64 	%rd5060, %rd5059;
	add.s64 	%rd5061, %rd5060, %rd4919;
	ld.global.f64 	%fd1254, [%rd5061];
	add.s64 	%rd5062, %rd5060, %rd4921;
	st.global.f64 	[%rd5062], %fd1254;
	ld.param.u64 	%rd5063, [%rd1+208];
	cvta.to.global.u64 	%rd5064, %rd5063;
	add.s64 	%rd5065, %rd5064, %rd4919;
	ld.global.f64 	%fd1255, [%rd5065];
	add.s64 	%rd5066, %rd5064, %rd4921;
	st.global.f64 	[%rd5066], %fd1255;
	ld.param.u64 	%rd5067, [%rd1+216];
	cvta.to.global.u64 	%rd5068, %rd5067;
	add.s64 	%rd5069, %rd5068, %rd4919;
	ld.global.f64 	%fd1256, [%rd5069];
	add.s64 	%rd5070, %rd5068, %rd4921;
	st.global.f64 	[%rd5070], %fd1256;
	ld.param.u64 	%rd5071, [%rd1+224];
	cvta.to.global.u64 	%rd5072, %rd5071;
	add.s64 	%rd5073, %rd5072, %rd4919;
	ld.global.f64 	%fd1257, [%rd5073];
	add.s64 	%rd5074, %rd5072, %rd4921;
	st.global.f64 	[%rd5074], %fd1257;
	ld.param.u64 	%rd5075, [%rd1+232];
	cvta.to.global.u64 	%rd5076, %rd5075;
	add.s64 	%rd5077, %rd5076, %rd4919;
	ld.global.f64 	%fd1258, [%rd5077];
	add.s64 	%rd5078, %rd5076, %rd4921;
	st.global.f64 	[%rd5078], %fd1258;
	ld.param.u64 	%rd5079, [%rd1+240];
	cvta.to.global.u64 	%rd5080, %rd5079;
	add.s64 	%rd5081, %rd5080, %rd4919;
	ld.global.f64 	%fd1259, [%rd5081];
	add.s64 	%rd5082, %rd5080, %rd4921;
	st.global.f64 	[%rd5082], %fd1259;
	ld.param.u64 	%rd5083, [%rd1+248];
	cvta.to.global.u64 	%rd5084, %rd5083;
	add.s64 	%rd5085, %rd5084, %rd4919;
	ld.global.f64 	%fd1260, [%rd5085];
	add.s64 	%rd5086, %rd5084, %rd4921;
	st.global.f64 	[%rd5086], %fd1260;
	ld.param.u64 	%rd5087, [%rd1+256];
	cvta.to.global.u64 	%rd5088, %rd5087;
	add.s64 	%rd5089, %rd5088, %rd4919;
	ld.global.f64 	%fd1261, [%rd5089];
	add.s64 	%rd5090, %rd5088, %rd4921;
	st.global.f64 	[%rd5090], %fd1261;
	ld.param.u64 	%rd5091, [%rd1+264];
	cvta.to.global.u64 	%rd5092, %rd5091;
	add.s64 	%rd5093, %rd5092, %rd4919;
	ld.global.f64 	%fd1262, [%rd5093];
	add.s64 	%rd5094, %rd5092, %rd4921;
	st.global.f64 	[%rd5094], %fd1262;
	ld.param.u64 	%rd5095, [%rd1+272];
	cvta.to.global.u64 	%rd5096, %rd5095;
	add.s64 	%rd5097, %rd5096, %rd4919;
	ld.global.f64 	%fd1263, [%rd5097];
	add.s64 	%rd5098, %rd5096, %rd4921;
	st.global.f64 	[%rd5098], %fd1263;
	ld.param.u64 	%rd5099, [%rd1+280];
	cvta.to.global.u64 	%rd5100, %rd5099;
	add.s64 	%rd5101, %rd5100, %rd4919;
	ld.global.f64 	%fd1264, [%rd5101];
	add.s64 	%rd5102, %rd5100, %rd4921;
	st.global.f64 	[%rd5102], %fd1264;
	ld.param.u64 	%rd5103, [%rd1+288];
	cvta.to.global.u64 	%rd5104, %rd5103;
	add.s64 	%rd5105, %rd5104, %rd4919;
	ld.global.f64 	%fd1265, [%rd5105];
	add.s64 	%rd5106, %rd5104, %rd4921;
	st.global.f64 	[%rd5106], %fd1265;
	ld.param.u64 	%rd5107, [%rd1+296];
	cvta.to.global.u64 	%rd5108, %rd5107;
	add.s64 	%rd5109, %rd5108, %rd4919;
	ld.global.f64 	%fd1266, [%rd5109];
	add.s64 	%rd5110, %rd5108, %rd4921;
	st.global.f64 	[%rd5110], %fd1266;
	ld.param.u64 	%rd5111, [%rd1+304];
	cvta.to.global.u64 	%rd5112, %rd5111;
	add.s64 	%rd5113, %rd5112, %rd4919;
	ld.global.f64 	%fd1267, [%rd5113];
	add.s64 	%rd5114, %rd5112, %rd4921;
	st.global.f64 	[%rd5114], %fd1267;
	ld.param.u64 	%rd5115, [%rd1+312];
	cvta.to.global.u64 	%rd5116, %rd5115;
	add.s64 	%rd5117, %rd5116, %rd4919;
	ld.global.f64 	%fd1268, [%rd5117];
	add.s64 	%rd5118, %rd5116, %rd4921;
	st.global.f64 	[%rd5118], %fd1268;
	ld.param.u64 	%rd5119, [%rd1+320];
	cvta.to.global.u64 	%rd5120, %rd5119;
	add.s64 	%rd5121, %rd5120, %rd4919;
	ld.global.f64 	%fd1269, [%rd5121];
	add.s64 	%rd5122, %rd5120, %rd4921;
	st.global.f64 	[%rd5122], %fd1269;
	ld.param.u64 	%rd5123, [%rd1+384];
	cvta.to.global.u64 	%rd5124, %rd5123;
	add.s64 	%rd5125, %rd5124, %rd4919;
	ld.global.f64 	%fd1270, [%rd5125];
	add.s64 	%rd5126, %rd5124, %rd4921;
	st.global.f64 	[%rd5126], %fd1270;
	ld.param.u64 	%rd5127, [%rd1+392];
	cvta.to.global.u64 	%rd5128, %rd5127;
	add.s64 	%rd5129, %rd5128, %rd4919;
	ld.global.f64 	%fd1271, [%rd5129];
	add.s64 	%rd5130, %rd5128, %rd4921;
	st.global.f64 	[%rd5130], %fd1271;
	ld.param.u64 	%rd5131, [%rd1+400];
	cvta.to.global.u64 	%rd5132, %rd5131;
	add.s64 	%rd5133, %rd5132, %rd4919;
	ld.global.f64 	%fd1272, [%rd5133];
	add.s64 	%rd5134, %rd5132, %rd4921;
	st.global.f64 	[%rd5134], %fd1272;
	ld.param.u64 	%rd5135, [%rd1+408];
	cvta.to.global.u64 	%rd5136, %rd5135;
	add.s64 	%rd5137, %rd5136, %rd4919;
	ld.global.f64 	%fd1273, [%rd5137];
	add.s64 	%rd5138, %rd5136, %rd4921;
	st.global.f64 	[%rd5138], %fd1273;
	ld.param.u64 	%rd5139, [%rd1+416];
	cvta.to.global.u64 	%rd5140, %rd5139;
	add.s64 	%rd5141, %rd5140, %rd4919;
	ld.global.f64 	%fd1274, [%rd5141];
	add.s64 	%rd5142, %rd5140, %rd4921;
	st.global.f64 	[%rd5142], %fd1274;
	ld.param.u64 	%rd5143, [%rd1+424];
	cvta.to.global.u64 	%rd5144, %rd5143;
	add.s64 	%rd5145, %rd5144, %rd4919;
	ld.global.f64 	%fd1275, [%rd5145];
	add.s64 	%rd5146, %rd5144, %rd4921;
	st.global.f64 	[%rd5146], %fd1275;
	ld.param.u64 	%rd5147, [%rd1+376];
	cvta.to.global.u64 	%rd5148, %rd5147;
	add.s64 	%rd5149, %rd5148, %rd4919;
	ld.global.f64 	%fd1276, [%rd5149];
	add.s64 	%rd5150, %rd5148, %rd4921;
	st.global.f64 	[%rd5150], %fd1276;
	bra.uni 	$L__BB10_46;
$L__BB10_30:
	setp.lt.s32 	%p32, %r2, %r6;
	setp.ge.s32 	%p33, %r3, %r6;
	not.b32 	%r19, %r6;
	add.s32 	%r20, %r4, %r19;
	setp.gt.s32 	%p34, %r1, %r20;
	and.pred  	%p2, %p32, %p34;
	not.pred 	%p35, %p2;
	or.pred  	%p36, %p33, %p35;
	@%p36 bra 	$L__BB10_32;
	mad.lo.s32 	%r88, %r5, %r7, %r8;
	sub.s32 	%r89, %r88, %r4;
	mad.lo.s32 	%r90, %r12, %r9, %r89;
	ld.param.u64 	%rd4683, [%rd1];
	cvta.to.global.u64 	%rd4684, %rd4683;
	mul.wide.s32 	%rd4685, %r8, 8;
	add.s64 	%rd4686, %rd4684, %rd4685;
	ld.global.f64 	%fd1161, [%rd4686];
	mul.wide.s32 	%rd4687, %r90, 8;
	add.s64 	%rd4688, %rd4684, %rd4687;
	st.global.f64 	[%rd4688], %fd1161;
	ld.param.u64 	%rd4689, [%rd1+8];
	cvta.to.global.u64 	%rd4690, %rd4689;
	add.s64 	%rd4691, %rd4690, %rd4685;
	ld.global.f64 	%fd1162, [%rd4691];
	add.s64 	%rd4692, %rd4690, %rd4687;
	st.global.f64 	[%rd4692], %fd1162;
	ld.param.u64 	%rd4693, [%rd1+16];
	cvta.to.global.u64 	%rd4694, %rd4693;
	add.s64 	%rd4695, %rd4694, %rd4685;
	ld.global.f64 	%fd1163, [%rd4695];
	add.s64 	%rd4696, %rd4694, %rd4687;
	st.global.f64 	[%rd4696], %fd1163;
	ld.param.u64 	%rd4697, [%rd1+24];
	cvta.to.global.u64 	%rd4698, %rd4697;
	add.s64 	%rd4699, %rd4698, %rd4685;
	ld.global.f64 	%fd1164, [%rd4699];
	add.s64 	%rd4700, %rd4698, %rd4687;
	st.global.f64 	[%rd4700], %fd1164;
	ld.param.u64 	%rd4701, [%rd1+32];
	cvta.to.global.u64 	%rd4702, %rd4701;
	add.s64 	%rd4703, %rd4702, %rd4685;
	ld.global.f64 	%fd1165, [%rd4703];
	add.s64 	%rd4704, %rd4702, %rd4687;
	st.global.f64 	[%rd4704], %fd1165;
	ld.param.u64 	%rd4705, [%rd1+40];
	cvta.to.global.u64 	%rd4706, %rd4705;
	add.s64 	%rd4707, %rd4706, %rd4685;
	ld.global.f64 	%fd1166, [%rd4707];
	add.s64 	%rd4708, %rd4706, %rd4687;
	st.global.f64 	[%rd4708], %fd1166;
	ld.param.u64 	%rd4709, [%rd1+48];
	cvta.to.global.u64 	%rd4710, %rd4709;
	add.s64 	%rd4711, %rd4710, %rd4685;
	ld.global.f64 	%fd1167, [%rd4711];
	add.s64 	%rd4712, %rd4710, %rd4687;
	st.global.f64 	[%rd4712], %fd1167;
	ld.param.u64 	%rd4713, [%rd1+56];
	cvta.to.global.u64 	%rd4714, %rd4713;
	add.s64 	%rd4715, %rd4714, %rd4685;
	ld.global.f64 	%fd1168, [%rd4715];
	add.s64 	%rd4716, %rd4714, %rd4687;
	st.global.f64 	[%rd4716], %fd1168;
	ld.param.u64 	%rd4717, [%rd1+64];
	cvta.to.global.u64 	%rd4718, %rd4717;
	add.s64 	%rd4719, %rd4718, %rd4685;
	ld.global.f64 	%fd1169, [%rd4719];
	add.s64 	%rd4720, %rd4718, %rd4687;
	st.global.f64 	[%rd4720], %fd1169;
	ld.param.u64 	%rd4721, [%rd1+72];
	cvta.to.global.u64 	%rd4722, %rd4721;
	add.s64 	%rd4723, %rd4722, %rd4685;
	ld.global.f64 	%fd1170, [%rd4723];
	add.s64 	%rd4724, %rd4722, %rd4687;
	st.global.f64 	[%rd4724], %fd1170;
	ld.param.u64 	%rd4725, [%rd1+432];
	cvta.to.global.u64 	%rd4726, %rd4725;
	add.s64 	%rd4727, %rd4726, %rd4685;
	ld.global.f64 	%fd1171, [%rd4727];
	add.s64 	%rd4728, %rd4726, %rd4687;
	st.global.f64 	[%rd4728], %fd1171;
	ld.param.u64 	%rd4729, [%rd1+440];
	cvta.to.global.u64 	%rd4730, %rd4729;
	add.s64 	%rd4731, %rd4730, %rd4685;
	ld.global.f64 	%fd1172, [%rd4731];
	add.s64 	%rd4732, %rd4730, %rd4687;
	st.global.f64 	[%rd4732], %fd1172;
	ld.param.u64 	%rd4733, [%rd1+448];
	cvta.to.global.u64 	%rd4734, %rd4733;
	add.s64 	%rd4735, %rd4734, %rd4685;
	ld.global.f64 	%fd1173, [%rd4735];
	add.s64 	%rd4736, %rd4734, %rd4687;
	st.global.f64 	[%rd4736], %fd1173;
	ld.param.u64 	%rd4737, [%rd1+456];
	cvta.to.global.u64 	%rd4738, %rd4737;
	add.s64 	%rd4739, %rd4738, %rd4685;
	ld.global.f64 	%fd1174, [%rd4739];
	add.s64 	%rd4740, %rd4738, %rd4687;
	st.global.f64 	[%rd4740], %fd1174;
	ld.param.u64 	%rd4741, [%rd1+88];
	cvta.to.global.u64 	%rd4742, %rd4741;
	add.s64 	%rd4743, %rd4742, %rd4685;
	ld.global.f64 	%fd1175, [%rd4743];
	add.s64 	%rd4744, %rd4742, %rd4687;
	st.global.f64 	[%rd4744], %fd1175;
	ld.param.u64 	%rd4745, [%rd1+96];
	cvta.to.global.u64 	%rd4746, %rd4745;
	add.s64 	%rd4747, %rd4746, %rd4685;
	ld.global.f64 	%fd1176, [%rd4747];
	add.s64 	%rd4748, %rd4746, %rd4687;
	st.global.f64 	[%rd4748], %fd1176;
	ld.param.u64 	%rd4749, [%rd1+104];
	cvta.to.global.u64 	%rd4750, %rd4749;
	add.s64 	%rd4751, %rd4750, %rd4685;
	ld.global.f64 	%fd1177, [%rd4751];
	add.s64 	%rd4752, %rd4750, %rd4687;
	st.global.f64 	[%rd4752], %fd1177;
	ld.param.u64 	%rd4753, [%rd1+112];
	cvta.to.global.u64 	%rd4754, %rd4753;
	add.s64 	%rd4755, %rd4754, %rd4685;
	ld.global.f64 	%fd1178, [%rd4755];
	add.s64 	%rd4756, %rd4754, %rd4687;
	st.global.f64 	[%rd4756], %fd1178;
	ld.param.u64 	%rd4757, [%rd1+120];
	cvta.to.global.u64 	%rd4758, %rd4757;
	add.s64 	%rd4759, %rd4758, %rd4685;
	ld.global.f64 	%fd1179, [%rd4759];
	add.s64 	%rd4760, %rd4758, %rd4687;
	st.global.f64 	[%rd4760], %fd1179;
	ld.param.u64 	%rd4761, [%rd1+128];
	cvta.to.global.u64 	%rd4762, %rd4761;
	add.s64 	%rd4763, %rd4762, %rd4685;
	ld.global.f64 	%fd1180, [%rd4763];
	add.s64 	%rd4764, %rd4762, %rd4687;
	st.global.f64 	[%rd4764], %fd1180;
	ld.param.u64 	%rd4765, [%rd1+136];
	cvta.to.global.u64 	%rd4766, %rd4765;
	add.s64 	%rd4767, %rd4766, %rd4685;
	ld.global.f64 	%fd1181, [%rd4767];
	add.s64 	%rd4768, %rd4766, %rd4687;
	st.global.f64 	[%rd4768], %fd1181;
	ld.param.u64 	%rd4769, [%rd1+144];
	cvta.to.global.u64 	%rd4770, %rd4769;
	add.s64 	%rd4771, %rd4770, %rd4685;
	ld.global.f64 	%fd1182, [%rd4771];
	add.s64 	%rd4772, %rd4770, %rd4687;
	st.global.f64 	[%rd4772], %fd1182;
	ld.param.u64 	%rd4773, [%rd1+152];
	cvta.to.global.u64 	%rd4774, %rd4773;
	add.s64 	%rd4775, %rd4774, %rd4685;
	ld.global.f64 	%fd1183, [%rd4775];
	add.s64 	%rd4776, %rd4774, %rd4687;
	st.global.f64 	[%rd4776], %fd1183;
	ld.param.u64 	%rd4777, [%rd1+80];
	cvta.to.global.u64 	%rd4778, %rd4777;
	add.s64 	%rd4779, %rd4778, %rd4685;
	ld.global.f64 	%fd1184, [%rd4779];
	add.s64 	%rd4780, %rd4778, %rd4687;
	st.global.f64 	[%rd4780], %fd1184;
	ld.param.u64 	%rd4781, [%rd1+328];
	cvta.to.global.u64 	%rd4782, %rd4781;
	add.s64 	%rd4783, %rd4782, %rd4685;
	ld.global.f64 	%fd1185, [%rd4783];
	add.s64 	%rd4784, %rd4782, %rd4687;
	st.global.f64 	[%rd4784], %fd1185;
	ld.param.u64 	%rd4785, [%rd1+336];
	cvta.to.global.u64 	%rd4786, %rd4785;
	add.s64 	%rd4787, %rd4786, %rd4685;
	ld.global.f64 	%fd1186, [%rd4787];
	add.s64 	%rd4788, %rd4786, %rd4687;
	st.global.f64 	[%rd4788], %fd1186;
	ld.param.u64 	%rd4789, [%rd1+344];
	cvta.to.global.u64 	%rd4790, %rd4789;
	add.s64 	%rd4791, %rd4790, %rd4685;
	ld.global.f64 	%fd1187, [%rd4791];
	add.s64 	%rd4792, %rd4790, %rd4687;
	st.global.f64 	[%rd4792], %fd1187;
	ld.param.u64 	%rd4793, [%rd1+352];
	cvta.to.global.u64 	%rd4794, %rd4793;
	add.s64 	%rd4795, %rd4794, %rd4685;
	ld.global.f64 	%fd1188, [%rd4795];
	add.s64 	%rd4796, %rd4794, %rd4687;
	st.global.f64 	[%rd4796], %fd1188;
	ld.param.u64 	%rd4797, [%rd1+360];
	cvta.to.global.u64 	%rd4798, %rd4797;
	add.s64 	%rd4799, %rd4798, %rd4685;
	ld.global.f64 	%fd1189, [%rd4799];
	add.s64 	%rd4800, %rd4798, %rd4687;
	st.global.f64 	[%rd4800], %fd1189;
	ld.param.u64 	%rd4801, [%rd1+368];
	cvta.to.global.u64 	%rd4802, %rd4801;
	add.s64 	%rd4803, %rd4802, %rd4685;
	ld.global.f64 	%fd1190, [%rd4803];
	add.s64 	%rd4804, %rd4802, %rd4687;
	st.global.f64 	[%rd4804], %fd1190;
	ld.param.u64 	%rd4805, [%rd1+160];
	cvta.to.global.u64 	%rd4806, %rd4805;
	add.s64 	%rd4807, %rd4806, %rd4685;
	ld.global.f64 	%fd1191, [%rd4807];
	add.s64 	%rd4808, %rd4806, %rd4687;
	st.global.f64 	[%rd4808], %fd1191;
	ld.param.u64 	%rd4809, [%rd1+168];
	cvta.to.global.u64 	%rd4810, %rd4809;
	add.s64 	%rd4811, %rd4810, %rd4685;
	ld.global.f64 	%fd1192, [%rd4811];
	add.s64 	%rd4812, %rd4810, %rd4687;
	st.global.f64 	[%rd4812], %fd1192;
	ld.param.u64 	%rd4813, [%rd1+176];
	cvta.to.global.u64 	%rd4814, %rd4813;
	add.s64 	%rd4815, %rd4814, %rd4685;
	ld.global.f64 	%fd1193, [%rd4815];
	add.s64 	%rd4816, %rd4814, %rd4687;
	st.global.f64 	[%rd4816], %fd1193;
	ld.param.u64 	%rd4817, [%rd1+184];
	cvta.to.global.u64 	%rd4818, %rd4817;
	add.s64 	%rd4819, %rd4818, %rd4685;
	ld.global.f64 	%fd1194, [%rd4819];
	add.s64 	%rd4820, %rd4818, %rd4687;
	st.global.f64 	[%rd4820], %fd1194;
	ld.param.u64 	%rd4821, [%rd1+192];
	cvta.to.global.u64 	%rd4822, %rd4821;
	add.s64 	%rd4823, %rd4822, %rd4685;
	ld.global.f64 	%fd1195, [%rd4823];
	add.s64 	%rd4824, %rd4822, %rd4687;
	st.global.f64 	[%rd4824], %fd1195;
	ld.param.u64 	%rd4825, [%rd1+200];
	cvta.to.global.u64 	%rd4826, %rd4825;
	add.s64 	%rd4827, %rd4826, %rd4685;
	ld.global.f64 	%fd1196, [%rd4827];
	add.s64 	%rd4828, %rd4826, %rd4687;
	st.global.f64 	[%rd4828], %fd1196;
	ld.param.u64 	%rd4829, [%rd1+208];
	cvta.to.global.u64 	%rd4830, %rd4829;
	add.s64 	%rd4831, %rd4830, %rd4685;
	ld.global.f64 	%fd1197, [%rd4831];
	add.s64 	%rd4832, %rd4830, %rd4687;
	st.global.f64 	[%rd4832], %fd1197;
	ld.param.u64 	%rd4833, [%rd1+216];
	cvta.to.global.u64 	%rd4834, %rd4833;
	add.s64 	%rd4835, %rd4834, %rd4685;
	ld.global.f64 	%fd1198, [%rd4835];
	add.s64 	%rd4836, %rd4834, %rd4687;
	st.global.f64 	[%rd4836], %fd1198;
	ld.param.u64 	%rd4837, [%rd1+224];
	cvta.to.global.u64 	%rd4838, %rd4837;
	add.s64 	%rd4839, %rd4838, %rd4685;
	ld.global.f64 	%fd1199, [%rd4839];
	add.s64 	%rd4840, %rd4838, %rd4687;
	st.global.f64 	[%rd4840], %fd1199;
	ld.param.u64 	%rd4841, [%rd1+232];
	cvta.to.global.u64 	%rd4842, %rd4841;
	add.s64 	%rd4843, %rd4842, %rd4685;
	ld.global.f64 	%fd1200, [%rd4843];
	add.s64 	%rd4844, %rd4842, %rd4687;
	st.global.f64 	[%rd4844], %fd1200;
	ld.param.u64 	%rd4845, [%rd1+240];
	cvta.to.global.u64 	%rd4846, %rd4845;
	add.s64 	%rd4847, %rd4846, %rd4685;
	ld.global.f64 	%fd1201, [%rd4847];
	add.s64 	%rd4848, %rd4846, %rd4687;
	st.global.f64 	[%rd4848], %fd1201;
	ld.param.u64 	%rd4849, [%rd1+248];
	cvta.to.global.u64 	%rd4850, %rd4849;
	add.s64 	%rd4851, %rd4850, %rd4685;
	ld.global.f64 	%fd1202, [%rd4851];
	add.s64 	%rd4852, %rd4850, %rd4687;
	st.global.f64 	[%rd4852], %fd1202;
	ld.param.u64 	%rd4853, [%rd1+256];
	cvta.to.global.u64 	%rd4854, %rd4853;
	add.s64 	%rd4855, %rd4854, %rd4685;
	ld.global.f64 	%fd1203, [%rd4855];
	add.s64 	%rd4856, %rd4854, %rd4687;
	st.global.f64 	[%rd4856], %fd1203;
	ld.param.u64 	%rd4857, [%rd1+264];
	cvta.to.global.u64 	%rd4858, %rd4857;
	add.s64 	%rd4859, %rd4858, %rd4685;
	ld.global.f64 	%fd1204, [%rd4859];
	add.s64 	%rd4860, %rd4858, %rd4687;
	st.global.f64 	[%rd4860], %fd1204;
	ld.param.u64 	%rd4861, [%rd1+272];
	cvta.to.global.u64 	%rd4862, %rd4861;
	add.s64 	%rd4863, %rd4862, %rd4685;
	ld.global.f64 	%fd1205, [%rd4863];
	add.s64 	%rd4864, %rd4862, %rd4687;
	st.global.f64 	[%rd4864], %fd1205;
	ld.param.u64 	%rd4865, [%rd1+280];
	cvta.to.global.u64 	%rd4866, %rd4865;
	add.s64 	%rd4867, %rd4866, %rd4685;
	ld.global.f64 	%fd1206, [%rd4867];
	add.s64 	%rd4868, %rd4866, %rd4687;
	st.global.f64 	[%rd4868], %fd1206;
	ld.param.u64 	%rd4869, [%rd1+288];
	cvta.to.global.u64 	%rd4870, %rd4869;
	add.s64 	%rd4871, %rd4870, %rd4685;
	ld.global.f64 	%fd1207, [%rd4871];
	add.s64 	%rd4872, %rd4870, %rd4687;
	st.global.f64 	[%rd4872], %fd1207;
	ld.param.u64 	%rd4873, [%rd1+296];
	cvta.to.global.u64 	%rd4874, %rd4873;
	add.s64 	%rd4875, %rd4874, %rd4685;
	ld.global.f64 	%fd1208, [%rd4875];
	add.s64 	%rd4876, %rd4874, %rd4687;
	st.global.f64 	[%rd4876], %fd1208;
	ld.param.u64 	%rd4877, [%rd1+304];
	cvta.to.global.u64 	%rd4878, %rd4877;
	add.s64 	%rd4879, %rd4878, %rd4685;
	ld.global.f64 	%fd1209, [%rd4879];
	add.s64 	%rd4880, %rd4878, %rd4687;
	st.global.f64 	[%rd4880], %fd1209;
	ld.param.u64 	%rd4881, [%rd1+312];
	cvta.to.global.u64 	%rd4882, %rd4881;
	add.s64 	%rd4883, %rd4882, %rd4685;
	ld.global.f64 	%fd1210, [%rd4883];
	add.s64 	%rd4884, %rd4882, %rd4687;
	st.global.f64 	[%rd4884], %fd1210;
	ld.param.u64 	%rd4885, [%rd1+320];
	cvta.to.global.u64 	%rd4886, %rd4885;
	add.s64 	%rd4887, %rd4886, %rd4685;
	ld.global.f64 	%fd1211, [%rd4887];
	add.s64 	%rd4888, %rd4886, %rd4687;
	st.global.f64 	[%rd4888], %fd1211;
	ld.param.u64 	%rd4889, [%rd1+384];
	cvta.to.global.u64 	%rd4890, %rd4889;
	add.s64 	%rd4891, %rd4890, %rd4685;
	ld.global.f64 	%fd1212, [%rd4891];
	add.s64 	%rd4892, %rd4890, %rd4687;
	st.global.f64 	[%rd4892], %fd1212;
	ld.param.u64 	%rd4893, [%rd1+392];
	cvta.to.global.u64 	%rd4894, %rd4893;
	add.s64 	%rd4895, %rd4894, %rd4685;
	ld.global.f64 	%fd1213, [%rd4895];
	add.s64 	%rd4896, %rd4894, %rd4687;
	st.global.f64 	[%rd4896], %fd1213;
	ld.param.u64 	%rd4897, [%rd1+400];
	cvta.to.global.u64 	%rd4898, %rd4897;
	add.s64 	%rd4899, %rd4898, %rd4685;
	ld.global.f64 	%fd1214, [%rd4899];
	add.s64 	%rd4900, %rd4898, %rd4687;
	st.global.f64 	[%rd4900], %fd1214;
	ld.param.u64 	%rd4901, [%rd1+408];
	cvta.to.global.u64 	%rd4902, %rd4901;
	add.s64 	%rd4903, %rd4902, %rd4685;
	ld.global.f64 	%fd1215, [%rd4903];
	add.s64 	%rd4904, %rd4902, %rd4687;
	st.global.f64 	[%rd4904], %fd1215;
	ld.param.u64 	%rd4905, [%rd1+416];
	cvta.to.global.u64 	%rd4906, %rd4905;
	add.s64 	%rd4907, %rd4906, %rd4685;
	ld.global.f64 	%fd1216, [%rd4907];
	add.s64 	%rd4908, %rd4906, %rd4687;
	st.global.f64 	[%rd4908], %fd1216;
	ld.param.u64 	%rd4909, [%rd1+424];
	cvta.to.global.u64 	%rd4910, %rd4909;
	add.s64 	%rd4911, %rd4910, %rd4685;
	ld.global.f64 	%fd1217, [%rd4911];
	add.s64 	%rd4912, %rd4910, %rd4687;
	st.global.f64 	[%rd4912], %fd1217;
	ld.param.u64 	%rd4913, [%rd1+376];
	cvta.to.global.u64 	%rd4914, %rd4913;
	add.s64 	%rd4915, %rd4914, %rd4685;
	ld.global.f64 	%fd1218, [%rd4915];
	add.s64 	%rd4916, %rd4914, %rd4687;
	st.global.f64 	[%rd4916], %fd1218;
	bra.uni 	$L__BB10_46;
$L__BB10_32:
	setp.ge.s32 	%p37, %r1, %r6;
	@%p37 bra 	$L__BB10_35;
	setp.ge.s32 	%p38, %r3, %r6;
	add.s32 	%r63, %r5, %r19;
	setp.le.s32 	%p39, %r2, %r63;
	or.pred  	%p40, %p38, %p39;
	@%p40 bra 	$L__BB10_35;
	mad.lo.s32 	%r84, %r5, %r7, %r8;
	add.s32 	%r85, %r84, %r4;
	mul.lo.s32 	%r86, %r12, %r9;
	sub.s32 	%r87, %r85, %r86;
	ld.param.u64 	%rd4449, [%rd1];
	cvta.to.global.u64 	%rd4450, %rd4449;
	mul.wide.s32 	%rd4451, %r8, 8;
	add.s64 	%rd4452, %rd4450, %rd4451;
	ld.global.f64 	%fd1103, [%rd4452];
	mul.wide.s32 	%rd4453, %r87, 8;
	add.s64 	%rd4454, %rd4450, %rd4453;
	st.global.f64 	[%rd4454], %fd1103;
	ld.param.u64 	%rd4455, [%rd1+8];
	cvta.to.global.u64 	%rd4456, %rd4455;
	add.s64 	%rd4457, %rd4456, %rd4451;
	ld.global.f64 	%fd1104, [%rd4457];
	add.s64 	%rd4458, %rd4456, %rd4453;
	st.global.f64 	[%rd4458], %fd1104;
	ld.param.u64 	%rd4459, [%rd1+16];
	cvta.to.global.u64 	%rd4460, %rd4459;
	add.s64 	%rd4461, %rd4460, %rd4451;
	ld.global.f64 	%fd1105, [%rd4461];
	add.s64 	%rd4462, %rd4460, %rd4453;
	st.global.f64 	[%rd4462], %fd1105;
	ld.param.u64 	%rd4463, [%rd1+24];
	cvta.to.global.u64 	%rd4464, %rd4463;
	add.s64 	%rd4465, %rd4464, %rd4451;
	ld.global.f64 	%fd1106, [%rd4465];
	add.s64 	%rd4466, %rd4464, %rd4453;
	st.global.f64 	[%rd4466], %fd1106;
	ld.param.u64 	%rd4467, [%rd1+32];
	cvta.to.global.u64 	%rd4468, %rd4467;
	add.s64 	%rd4469, %rd4468, %rd4451;
	ld.global.f64 	%fd1107, [%rd4469];
	add.s64 	%rd4470, %rd4468, %rd4453;
	st.global.f64 	[%rd4470], %fd1107;
	ld.param.u64 	%rd4471, [%rd1+40];
	cvta.to.global.u64 	%rd4472, %rd4471;
	add.s64 	%rd4473, %rd4472, %rd4451;
	ld.global.f64 	%fd1108, [%rd4473];
	add.s64 	%rd4474, %rd4472, %rd4453;
	st.global.f64 	[%rd4474], %fd1108;
	ld.param.u64 	%rd4475, [%rd1+48];
	cvta.to.global.u64 	%rd4476, %rd4475;
	add.s64 	%rd4477, %rd4476, %rd4451;
	ld.global.f64 	%fd1109, [%rd4477];
	add.s64 	%rd4478, %rd4476, %rd4453;
	st.global.f64 	[%rd4478], %fd1109;
	ld.param.u64 	%rd4479, [%rd1+56];
	cvta.to.global.u64 	%rd4480, %rd4479;
	add.s64 	%rd4481, %rd4480, %rd4451;
	ld.global.f64 	%fd1110, [%rd4481];
	add.s64 	%rd4482, %rd4480, %rd4453;
	st.global.f64 	[%rd4482], %fd1110;
	ld.param.u64 	%rd4483, [%rd1+64];
	cvta.to.global.u64 	%rd4484, %rd4483;
	add.s64 	%rd4485, %rd4484, %rd4451;
	ld.global.f64 	%fd1111, [%rd4485];
	add.s64 	%rd4486, %rd4484, %rd4453;
	st.global.f64 	[%rd4486], %fd1111;
	ld.param.u64 	%rd4487, [%rd1+72];
	cvta.to.global.u64 	%rd4488, %rd4487;
	add.s64 	%rd4489, %rd4488, %rd4451;
	ld.global.f64 	%fd1112, [%rd4489];
	add.s64 	%rd4490, %rd4488, %rd4453;
	st.global.f64 	[%rd4490], %fd1112;
	ld.param.u64 	%rd4491, [%rd1+432];
	cvta.to.global.u64 	%rd4492, %rd4491;
	add.s64 	%rd4493, %rd4492, %rd4451;
	ld.global.f64 	%fd1113, [%rd4493];
	add.s64 	%rd4494, %rd4492, %rd4453;
	st.global.f64 	[%rd4494], %fd1113;
	ld.param.u64 	%rd4495, [%rd1+440];
	cvta.to.global.u64 	%rd4496, %rd4495;
	add.s64 	%rd4497, %rd4496, %rd4451;
	ld.global.f64 	%fd1114, [%rd4497];
	add.s64 	%rd4498, %rd4496, %rd4453;
	st.global.f64 	[%rd4498], %fd1114;
	ld.param.u64 	%rd4499, [%rd1+448];
	cvta.to.global.u64 	%rd4500, %rd4499;
	add.s64 	%rd4501, %rd4500, %rd4451;
	ld.global.f64 	%fd1115, [%rd4501];
	add.s64 	%rd4502, %rd4500, %rd4453;
	st.global.f64 	[%rd4502], %fd1115;
	ld.param.u64 	%rd4503, [%rd1+456];
	cvta.to.global.u64 	%rd4504, %rd4503;
	add.s64 	%rd4505, %rd4504, %rd4451;
	ld.global.f64 	%fd1116, [%rd4505];
	add.s64 	%rd4506, %rd4504, %rd4453;
	st.global.f64 	[%rd4506], %fd1116;
	ld.param.u64 	%rd4507, [%rd1+88];
	cvta.to.global.u64 	%rd4508, %rd4507;
	add.s64 	%rd4509, %rd4508, %rd4451;
	ld.global.f64 	%fd1117, [%rd4509];
	add.s64 	%rd4510, %rd4508, %rd4453;
	st.global.f64 	[%rd4510], %fd1117;
	ld.param.u64 	%rd4511, [%rd1+96];
	cvta.to.global.u64 	%rd4512, %rd4511;
	add.s64 	%rd4513, %rd4512, %rd4451;
	ld.global.f64 	%fd1118, [%rd4513];
	add.s64 	%rd4514, %rd4512, %rd4453;
	st.global.f64 	[%rd4514], %fd1118;
	ld.param.u64 	%rd4515, [%rd1+104];
	cvta.to.global.u64 	%rd4516, %rd4515;
	add.s64 	%rd4517, %rd4516, %rd4451;
	ld.global.f64 	%fd1119, [%rd4517];
	add.s64 	%rd4518, %rd4516, %rd4453;
	st.global.f64 	[%rd4518], %fd1119;
	ld.param.u64 	%rd4519, [%rd1+112];
	cvta.to.global.u64 	%rd4520, %rd4519;
	add.s64 	%rd4521, %rd4520, %rd4451;
	ld.global.f64 	%fd1120, [%rd4521];
	add.s64 	%rd4522, %rd4520, %rd4453;
	st.global.f64 	[%rd4522], %fd1120;
	ld.param.u64 	%rd4523, [%rd1+120];
	cvta.to.global.u64 	%rd4524, %rd4523;
	add.s64 	%rd4525, %rd4524, %rd4451;
	ld.global.f64 	%fd1121, [%rd4525];
	add.s64 	%rd4526, %rd4524, %rd4453;
	st.global.f64 	[%rd4526], %fd1121;
	ld.param.u64 	%rd4527, [%rd1+128];
	cvta.to.global.u64 	%rd4528, %rd4527;
	add.s64 	%rd4529, %rd4528, %rd4451;
	ld.global.f64 	%fd1122, [%rd4529];
	add.s64 	%rd4530, %rd4528, %rd4453;
	st.global.f64 	[%rd4530], %fd1122;
	ld.param.u64 	%rd4531, [%rd1+136];
	cvta.to.global.u64 	%rd4532, %rd4531;
	add.s64 	%rd4533, %rd4532, %rd4451;
	ld.global.f64 	%fd1123, [%rd4533];
	add.s64 	%rd4534, %rd4532, %rd4453;
	st.global.f64 	[%rd4534], %fd1123;
	ld.param.u64 	%rd4535, [%rd1+144];
	cvta.to.global.u64 	%rd4536, %rd4535;
	add.s64 	%rd4537, %rd4536, %rd4451;
	ld.global.f64 	%fd1124, [%rd4537];
	add.s64 	%rd4538, %rd4536, %rd4453;
	st.global.f64 	[%rd4538], %fd1124;
	ld.param.u64 	%rd4539, [%rd1+152];
	cvta.to.global.u64 	%rd4540, %rd4539;
	add.s64 	%rd4541, %rd4540, %rd4451;
	ld.global.f64 	%fd1125, [%rd4541];
	add.s64 	%rd4542, %rd4540, %rd4453;
	st.global.f64 	[%rd4542], %fd1125;
	ld.param.u64 	%rd4543, [%rd1+80];
	cvta.to.global.u64 	%rd4544, %rd4543;
	add.s64 	%rd4545, %rd4544, %rd4451;
	ld.global.f64 	%fd1126, [%rd4545];
	add.s64 	%rd4546, %rd4544, %rd4453;
	st.global.f64 	[%rd4546], %fd1126;
	ld.param.u64 	%rd4547, [%rd1+328];
	cvta.to.global.u64 	%rd4548, %rd4547;
	add.s64 	%rd4549, %rd4548, %rd4451;
	ld.global.f64 	%fd1127, [%rd4549];
	add.s64 	%rd4550, %rd4548, %rd4453;
	st.global.f64 	[%rd4550], %fd1127;
	ld.param.u64 	%rd4551, [%rd1+336];
	cvta.to.global.u64 	%rd4552, %rd4551;
	add.s64 	%rd4553, %rd4552, %rd4451;
	ld.global.f64 	%fd1128, [%rd4553];
	add.s64 	%rd4554, %rd4552, %rd4453;
	st.global.f64 	[%rd4554], %fd1128;
	ld.param.u64 	%rd4555, [%rd1+344];
	cvta.to.global.u64 	%rd4556, %rd4555;
	add.s64 	%rd4557, %rd4556, %rd4451;
	ld.global.f64 	%fd1129, [%rd4557];
	add.s64 	%rd4558, %rd4556, %rd4453;
	st.global.f64 	[%rd4558], %fd1129;
	ld.param.u64 	%rd4559, [%rd1+352];
	cvta.to.global.u64 	%rd4560, %rd4559;
	add.s64 	%rd4561, %rd4560, %rd4451;
	ld.global.f64 	%fd1130, [%rd4561];
	add.s64 	%rd4562, %rd4560, %rd4453;
	st.global.f64 	[%rd4562], %fd1130;
	ld.param.u64 	%rd4563, [%rd1+360];
	cvta.to.global.u64 	%rd4564, %rd4563;
	add.s64 	%rd4565, %rd4564, %rd4451;
	ld.global.f64 	%fd1131, [%rd4565];
	add.s64 	%rd4566, %rd4564, %rd4453;
	st.global.f64 	[%rd4566], %fd1131;
	ld.param.u64 	%rd4567, [%rd1+368];
	cvta.to.global.u64 	%rd4568, %rd4567;
	add.s64 	%rd4569, %rd4568, %rd4451;
	ld.global.f64 	%fd1132, [%rd4569];
	add.s64 	%rd4570, %rd4568, %rd4453;
	st.global.f64 	[%rd4570], %fd1132;
	ld.param.u64 	%rd4571, [%rd1+160];
	cvta.to.global.u64 	%rd4572, %rd4571;
	add.s64 	%rd4573, %rd4572, %rd4451;
	ld.global.f64 	%fd1133, [%rd4573];
	add.s64 	%rd4574, %rd4572, %rd4453;
	st.global.f64 	[%rd4574], %fd1133;
	ld.param.u64 	%rd4575, [%rd1+168];
	cvta.to.global.u64 	%rd4576, %rd4575;
	add.s64 	%rd4577, %rd4576, %rd4451;
	ld.global.f64 	%fd1134, [%rd4577];
	add.s64 	%rd4578, %rd4576, %rd4453;
	st.global.f64 	[%rd4578], %fd1134;
	ld.param.u64 	%rd4579, [%rd1+176];
	cvta.to.global.u64 	%rd4580, %rd4579;
	add.s64 	%rd4581, %rd4580, %rd4451;
	ld.global.f64 	%fd1135, [%rd4581];
	add.s64 	%rd4582, %rd4580, %rd4453;
	st.global.f64 	[%rd4582], %fd1135;
	ld.param.u64 	%rd4583, [%rd1+184];
	cvta.to.global.u64 	%rd4584, %rd4583;
	add.s64 	%rd4585, %rd4584, %rd4451;
	ld.global.f64 	%fd1136, [%rd4585];
	add.s64 	%rd4586, %rd4584, %rd4453;
	st.global.f64 	[%rd4586], %fd1136;
	ld.param.u64 	%rd4587, [%rd1+192];
	cvta.to.global.u64 	%rd4588, %rd4587;
	add.s64 	%rd4589, %rd4588, %rd4451;
	ld.global.f64 	%fd1137, [%rd4589];
	add.s64 	%rd4590, %rd4588, %rd4453;
	st.global.f64 	[%rd4590], %fd1137;
	ld.param.u64 	%rd4591, [%rd1+200];
	cvta.to.global.u64 	%rd4592, %rd4591;
	add.s64 	%rd4593, %rd4592, %rd4451;
	ld.global.f64 	%fd1138, [%rd4593];
	add.s64 	%rd4594, %rd4592, %rd4453;
	st.global.f64 	[%rd4594], %fd1138;
	ld.param.u64 	%rd4595, [%rd1+208];
	cvta.to.global.u64 	%rd4596, %rd4595;
	add.s64 	%rd4597, %rd4596, %rd4451;
	ld.global.f64 	%fd1139, [%rd4597];
	add.s64 	%rd4598, %rd4596, %rd4453;
	st.global.f64 	[%rd4598], %fd1139;
	ld.param.u64 	%rd4599, [%rd1+216];
	cvta.to.global.u64 	%rd4600, %rd4599;
	add.s64 	%rd4601, %rd4600, %rd4451;
	ld.global.f64 	%fd1140, [%rd4601];
	add.s64 	%rd4602, %rd4600, %rd4453;
	st.global.f64 	[%rd4602], %fd1140;
	ld.param.u64 	%rd4603, [%rd1+224];
	cvta.to.global.u64 	%rd4604, %rd4603;
	add.s64 	%rd4605, %rd4604, %rd4451;
	ld.global.f64 	%fd1141, [%rd4605];
	add.s64 	%rd4606, %rd4604, %rd4453;
	st.global.f64 	[%rd4606], %fd1141;
	ld.param.u64 	%rd4607, [%rd1+232];
	cvta.to.global.u64 	%rd4608, %rd4607;
	add.s64 	%rd4609, %rd4608, %rd4451;
	ld.global.f64 	%fd1142, [%rd4609];
	add.s64 	%rd4610, %rd4608, %rd4453;
	st.global.f64 	[%rd4610], %fd1142;
	ld.param.u64 	%rd4611, [%rd1+240];
	cvta.to.global.u64 	%rd4612, %rd4611;
	add.s64 	%rd4613, %rd4612, %rd4451;
	ld.global.f64 	%fd1143, [%rd4613];
	add.s64 	%rd4614, %rd4612, %rd4453;
	st.global.f64 	[%rd4614], %fd1143;
	ld.param.u64 	%rd4615, [%rd1+248];
	cvta.to.global.u64 	%rd4616, %rd4615;
	add.s64 	%rd4617, %rd4616, %rd4451;
	ld.global.f64 	%fd1144, [%rd4617];
	add.s64 	%rd4618, %rd4616, %rd4453;
	st.global.f64 	[%rd4618], %fd1144;
	ld.param.u64 	%rd4619, [%rd1+256];
	cvta.to.global.u64 	%rd4620, %rd4619;
	add.s64 	%rd4621, %rd4620, %rd4451;
	ld.global.f64 	%fd1145, [%rd4621];
	add.s64 	%rd4622, %rd4620, %rd4453;
	st.global.f64 	[%rd4622], %fd1145;
	ld.param.u64 	%rd4623, [%rd1+264];
	cvta.to.global.u64 	%rd4624, %rd4623;
	add.s64 	%rd4625, %rd4624, %rd4451;
	ld.global.f64 	%fd1146, [%rd4625];
	add.s64 	%rd4626, %rd4624, %rd4453;
	st.global.f64 	[%rd4626], %fd1146;
	ld.param.u64 	%rd4627, [%rd1+272];
	cvta.to.global.u64 	%rd4628, %rd4627;
	add.s64 	%rd4629, %rd4628, %rd4451;
	ld.global.f64 	%fd1147, [%rd4629];
	add.s64 	%rd4630, %rd4628, %rd4453;
	st.global.f64 	[%rd4630], %fd1147;
	ld.param.u64 	%rd4631, [%rd1+280];
	cvta.to.global.u64 	%rd4632, %rd4631;
	add.s64 	%rd4633, %rd4632, %rd4451;
	ld.global.f64 	%fd1148, [%rd4633];
	add.s64 	%rd4634, %rd4632, %rd4453;
	st.global.f64 	[%rd4634], %fd1148;
	ld.param.u64 	%rd4635, [%rd1+288];
	cvta.to.global.u64 	%rd4636, %rd4635;
	add.s64 	%rd4637, %rd4636, %rd4451;
	ld.global.f64 	%fd1149, [%rd4637];
	add.s64 	%rd4638, %rd4636, %rd4453;
	st.global.f64 	[%rd4638], %fd1149;
	ld.param.u64 	%rd4639, [%rd1+296];
	cvta.to.global.u64 	%rd4640, %rd4639;
	add.s64 	%rd4641, %rd4640, %rd4451;
	ld.global.f64 	%fd1150, [%rd4641];
	add.s64 	%rd4642, %rd4640, %rd4453;
	st.global.f64 	[%rd4642], %fd1150;
	ld.param.u64 	%rd4643, [%rd1+304];
	cvta.to.global.u64 	%rd4644, %rd4643;
	add.s64 	%rd4645, %rd4644, %rd4451;
	ld.global.f64 	%fd1151, [%rd4645];
	add.s64 	%rd4646, %rd4644, %rd4453;
	st.global.f64 	[%rd4646], %fd1151;
	ld.param.u64 	%rd4647, [%rd1+312];
	cvta.to.global.u64 	%rd4648, %rd4647;
	add.s64 	%rd4649, %rd4648, %rd4451;
	ld.global.f64 	%fd1152, [%rd4649];
	add.s64 	%rd4650, %rd4648, %rd4453;
	st.global.f64 	[%rd4650], %fd1152;
	ld.param.u64 	%rd4651, [%rd1+320];
	cvta.to.global.u64 	%rd4652, %rd4651;
	add.s64 	%rd4653, %rd4652, %rd4451;
	ld.global.f64 	%fd1153, [%rd4653];
	add.s64 	%rd4654, %rd4652, %rd4453;
	st.global.f64 	[%rd4654], %fd1153;
	ld.param.u64 	%rd4655, [%rd1+384];
	cvta.to.global.u64 	%rd4656, %rd4655;
	add.s64 	%rd4657, %rd4656, %rd4451;
	ld.global.f64 	%fd1154, [%rd4657];
	add.s64 	%rd4658, %rd4656, %rd4453;
	st.global.f64 	[%rd4658], %fd1154;
	ld.param.u64 	%rd4659, [%rd1+392];
	cvta.to.global.u64 	%rd4660, %rd4659;
	add.s64 	%rd4661, %rd4660, %rd4451;
	ld.global.f64 	%fd1155, [%rd4661];
	add.s64 	%rd4662, %rd4660, %rd4453;
	st.global.f64 	[%rd4662], %fd1155;
	ld.param.u64 	%rd4663, [%rd1+400];
	cvta.to.global.u64 	%rd4664, %rd4663;
	add.s64 	%rd4665, %rd4664, %rd4451;
	ld.global.f64 	%fd1156, [%rd4665];
	add.s64 	%rd4666, %rd4664, %rd4453;
	st.global.f64 	[%rd4666], %fd1156;
	ld.param.u64 	%rd4667, [%rd1+408];
	cvta.to.global.u64 	%rd4668, %rd4667;
	add.s64 	%rd4669, %rd4668, %rd4451;
	ld.global.f64 	%fd1157, [%rd4669];
	add.s64 	%rd4670, %rd4668, %rd4453;
	st.global.f64 	[%rd4670], %fd1157;
	ld.param.u64 	%rd4671, [%rd1+416];
	cvta.to.global.u64 	%rd4672, %rd4671;
	add.s64 	%rd4673, %rd4672, %rd4451;
	ld.global.f64 	%fd1158, [%rd4673];
	add.s64 	%rd4674, %rd4672, %rd4453;
	st.global.f64 	[%rd4674], %fd1158;
	ld.param.u64 	%rd4675, [%rd1+424];
	cvta.to.global.u64 	%rd4676, %rd4675;
	add.s64 	%rd4677, %rd4676, %rd4451;
	ld.global.f64 	%fd1159, [%rd4677];
	add.s64 	%rd4678, %rd4676, %rd4453;
	st.global.f64 	[%rd4678], %fd1159;
	ld.param.u64 	%rd4679, [%rd1+376];
	cvta.to.global.u64 	%rd4680, %rd4679;
	add.s64 	%rd4681, %rd4680, %rd4451;
	ld.global.f64 	%fd1160, [%rd4681];
	add.s64 	%rd4682, %rd4680, %rd4453;
	st.global.f64 	[%rd4682], %fd1160;
	bra.uni 	$L__BB10_46;
$L__BB10_35:
	setp.le.s32 	%p41, %r1, %r20;
	@%p41 bra 	$L__BB10_38;
	setp.ge.s32 	%p42, %r3, %r6;
	add.s32 	%r64, %r5, %r19;
	setp.le.s32 	%p43, %r2, %r64;
	or.pred  	%p44, %p42, %p43;
	@%p44 bra 	$L__BB10_38;
	mad.lo.s32 	%r81, %r5, %r7, %r8;
	mad.lo.s32 	%r82, %r12, %r9, %r4;
	sub.s32 	%r83, %r81, %r82;
	ld.param.u64 	%rd4215, [%rd1];
	cvta.to.global.u64 	%rd4216, %rd4215;
	mul.wide.s32 	%rd4217, %r8, 8;
	add.s64 	%rd4218, %rd4216, %rd4217;
	ld.global.f64 	%fd1045, [%rd4218];
	mul.wide.s32 	%rd4219, %r83, 8;
	add.s64 	%rd4220, %rd4216, %rd4219;
	st.global.f64 	[%rd4220], %fd1045;
	ld.param.u64 	%rd4221, [%rd1+8];
	cvta.to.global.u64 	%rd4222, %rd4221;
	add.s64 	%rd4223, %rd4222, %rd4217;
	ld.global.f64 	%fd1046, [%rd4223];
	add.s64 	%rd4224, %rd4222, %rd4219;
	st.global.f64 	[%rd4224], %fd1046;
	ld.param.u64 	%rd4225, [%rd1+16];
	cvta.to.global.u64 	%rd4226, %rd4225;
	add.s64 	%rd4227, %rd4226, %rd4217;
	ld.global.f64 	%fd1047, [%rd4227];
	add.s64 	%rd4228, %rd4226, %rd4219;
	st.global.f64 	[%rd4228], %fd1047;
	ld.param.u64 	%rd4229, [%rd1+24];
	cvta.to.global.u64 	%rd4230, %rd4229;
	add.s64 	%rd4231, %rd4230, %rd4217;
	ld.global.f64 	%fd1048, [%rd4231];
	add.s64 	%rd4232, %rd4230, %rd4219;
	st.global.f64 	[%rd4232], %fd1048;
	ld.param.u64 	%rd4233, [%rd1+32];
	cvta.to.global.u64 	%rd4234, %rd4233;
	add.s64 	%rd4235, %rd4234, %rd4217;
	ld.global.f64 	%fd1049, [%rd4235];
	add.s64 	%rd4236, %rd4234, %rd4219;
	st.global.f64 	[%rd4236], %fd1049;
	ld.param.u64 	%rd4237, [%rd1+40];
	cvta.to.global.u64 	%rd4238, %rd4237;
	add.s64 	%rd4239, %rd4238, %rd4217;
	ld.global.f64 	%fd1050, [%rd4239];
	add.s64 	%rd4240, %rd4238, %rd4219;
	st.global.f64 	[%rd4240], %fd1050;
	ld.param.u64 	%rd4241, [%rd1+48];
	cvta.to.global.u64 	%rd4242, %rd4241;
	add.s64 	%rd4243, %rd4242, %rd4217;
	ld.global.f64 	%fd1051, [%rd4243];
	add.s64 	%rd4244, %rd4242, %rd4219;
	st.global.f64 	[%rd4244], %fd1051;
	ld.param.u64 	%rd4245, [%rd1+56];
	cvta.to.global.u64 	%rd4246, %rd4245;
	add.s64 	%rd4247, %rd4246, %rd4217;
	ld.global.f64 	%fd1052, [%rd4247];
	add.s64 	%rd4248, %rd4246, %rd4219;
	st.global.f64 	[%rd4248], %fd1052;
	ld.param.u64 	%rd4249, [%rd1+64];
	cvta.to.global.u64 	%rd4250, %rd4249;
	add.s64 	%rd4251, %rd4250, %rd4217;
	ld.global.f64 	%fd1053, [%rd4251];
	add.s64 	%rd4252, %rd4250, %rd4219;
	st.global.f64 	[%rd4252], %fd1053;
	ld.param.u64 	%rd4253, [%rd1+72];
	cvta.to.global.u64 	%rd4254, %rd4253;
	add.s64 	%rd4255, %rd4254, %rd4217;
	ld.global.f64 	%fd1054, [%rd4255];
	add.s64 	%rd4256, %rd4254, %rd4219;
	st.global.f64 	[%rd4256], %fd1054;
	ld.param.u64 	%rd4257, [%rd1+432];
	cvta.to.global.u64 	%rd4258, %rd4257;
	add.s64 	%rd4259, %rd4258, %rd4217;
	ld.global.f64 	%fd1055, [%rd4259];
	add.s64 	%rd4260, %rd4258, %rd4219;
	st.global.f64 	[%rd4260], %fd1055;
	ld.param.u64 	%rd4261, [%rd1+440];
	cvta.to.global.u64 	%rd4262, %rd4261;
	add.s64 	%rd4263, %rd4262, %rd4217;
	ld.global.f64 	%fd1056, [%rd4263];
	add.s64 	%rd4264, %rd4262, %rd4219;
	st.global.f64 	[%rd4264], %fd1056;
	ld.param.u64 	%rd4265, [%rd1+448];
	cvta.to.global.u64 	%rd4266, %rd4265;
	add.s64 	%rd4267, %rd4266, %rd4217;
	ld.global.f64 	%fd1057, [%rd4267];
	add.s64 	%rd4268, %rd4266, %rd4219;
	st.global.f64 	[%rd4268], %fd1057;
	ld.param.u64 	%rd4269, [%rd1+456];
	cvta.to.global.u64 	%rd4270, %rd4269;
	add.s64 	%rd4271, %rd4270, %rd4217;
	ld.global.f64 	%fd1058, [%rd4271];
	add.s64 	%rd4272, %rd4270, %rd4219;
	st.global.f64 	[%rd4272], %fd1058;
	ld.param.u64 	%rd4273, [%rd1+88];
	cvta.to.global.u64 	%rd4274, %rd4273;
	add.s64 	%rd4275, %rd4274, %rd4217;
	ld.global.f64 	%fd1059, [%rd4275];
	add.s64 	%rd4276, %rd4274, %rd4219;
	st.global.f64 	[%rd4276], %fd1059;
	ld.param.u64 	%rd4277, [%rd1+96];
	cvta.to.global.u64 	%rd4278, %rd4277;
	add.s64 	%rd4279, %rd4278, %rd4217;
	ld.global.f64 	%fd1060, [%rd4279];
	add.s64 	%rd4280, %rd4278, %rd4219;
	st.global.f64 	[%rd4280], %fd1060;
	ld.param.u64 	%rd4281, [%rd1+104];
	cvta.to.global.u64 	%rd4282, %rd4281;
	add.s64 	%rd4283, %rd4282, %rd4217;
	ld.global.f64 	%fd1061, [%rd4283];
	add.s64 	%rd4284, %rd4282, %rd4219;
	st.global.f64 	[%rd4284], %fd1061;
	ld.param.u64 	%rd4285, [%rd1+112];
	cvta.to.global.u64 	%rd4286, %rd4285;
	add.s64 	%rd4287, %rd4286, %rd4217;
	ld.global.f64 	%fd1062, [%rd4287];
	add.s64 	%rd4288, %rd4286, %rd4219;
	st.global.f64 	[%rd4288], %fd1062;
	ld.param.u64 	%rd4289, [%rd1+120];
	cvta.to.global.u64 	%rd4290, %rd4289;
	add.s64 	%rd4291, %rd4290, %rd4217;
	ld.global.f64 	%fd1063, [%rd4291];
	add.s64 	%rd4292, %rd4290, %rd4219;
	st.global.f64 	[%rd4292], %fd1063;
	ld.param.u64 	%rd4293, [%rd1+128];
	cvta.to.global.u64 	%rd4294, %rd4293;
	add.s64 	%rd4295, %rd4294, %rd4217;
	ld.global.f64 	%fd1064, [%rd4295];
	add.s64 	%rd4296, %rd4294, %rd4219;
	st.global.f64 	[%rd4296], %fd1064;
	ld.param.u64 	%rd4297, [%rd1+136];
	cvta.to.global.u64 	%rd4298, %rd4297;
	add.s64 	%rd4299, %rd4298, %rd4217;
	ld.global.f64 	%fd1065, [%rd4299];
	add.s64 	%rd4300, %rd4298, %rd4219;
	st.global.f64 	[%rd4300], %fd1065;
	ld.param.u64 	%rd4301, [%rd1+144];
	cvta.to.global.u64 	%rd4302, %rd4301;
	add.s64 	%rd4303, %rd4302, %rd4217;
	ld.global.f64 	%fd1066, [%rd4303];
	add.s64 	%rd4304, %rd4302, %rd4219;
	st.global.f64 	[%rd4304], %fd1066;
	ld.param.u64 	%rd4305, [%rd1+152];
	cvta.to.global.u64 	%rd4306, %rd4305;
	add.s64 	%rd4307, %rd4306, %rd4217;
	ld.global.f64 	%fd1067, [%rd4307];
	add.s64 	%rd4308, %rd4306, %rd4219;
	st.global.f64 	[%rd4308], %fd1067;
	ld.param.u64 	%rd4309, [%rd1+80];
	cvta.to.global.u64 	%rd4310, %rd4309;
	add.s64 	%rd4311, %rd4310, %rd4217;
	ld.global.f64 	%fd1068, [%rd4311];
	add.s64 	%rd4312, %rd4310, %rd4219;
	st.global.f64 	[%rd4312], %fd1068;
	ld.param.u64 	%rd4313, [%rd1+328];
	cvta.to.global.u64 	%rd4314, %rd4313;
	add.s64 	%rd4315, %rd4314, %rd4217;
	ld.global.f64 	%fd1069, [%rd4315];
	add.s64 	%rd4316, %rd4314, %rd4219;
	st.global.f64 	[%rd4316], %fd1069;
	ld.param.u64 	%rd4317, [%rd1+336];
	cvta.to.global.u64 	%rd4318, %rd4317;
	add.s64 	%rd4319, %rd4318, %rd4217;
	ld.global.f64 	%fd1070, [%rd4319];
	add.s64 	%rd4320, %rd4318, %rd4219;
	st.global.f64 	[%rd4320], %fd1070;
	ld.param.u64 	%rd4321, [%rd1+344];
	cvta.to.global.u64 	%rd4322, %rd4321;
	add.s64 	%rd4323, %rd4322, %rd4217;
	ld.global.f64 	%fd1071, [%rd4323];
	add.s64 	%rd4324, %rd4322, %rd4219;
	st.global.f64 	[%rd4324], %fd1071;
	ld.param.u64 	%rd4325, [%rd1+352];
	cvta.to.global.u64 	%rd4326, %rd4325;
	add.s64 	%rd4327, %rd4326, %rd4217;
	ld.global.f64 	%fd1072, [%rd4327];
	add.s64 	%rd4328, %rd4326, %rd4219;
	st.global.f64 	[%rd4328], %fd1072;
	ld.param.u64 	%rd4329, [%rd1+360];
	cvta.to.global.u64 	%rd4330, %rd4329;
	add.s64 	%rd4331, %rd4330, %rd4217;
	ld.global.f64 	%fd1073, [%rd4331];
	add.s64 	%rd4332, %rd4330, %rd4219;
	st.global.f64 	[%rd4332], %fd1073;
	ld.param.u64 	%rd4333, [%rd1+368];
	cvta.to.global.u64 	%rd4334, %rd4333;
	add.s64 	%rd4335, %rd4334, %rd4217;
	ld.global.f64 	%fd1074, [%rd4335];
	add.s64 	%rd4336, %rd4334, %rd4219;
	st.global.f64 	[%rd4336], %fd1074;
	ld.param.u64 	%rd4337, [%rd1+160];
	cvta.to.global.u64 	%rd4338, %rd4337;
	add.s64 	%rd4339, %rd4338, %rd4217;
	ld.global.f64 	%fd1075, [%rd4339];
	add.s64 	%rd4340, %rd4338, %rd4219;
	st.global.f64 	[%rd4340], %fd1075;
	ld.param.u64 	%rd4341, [%rd1+168];
	cvta.to.global.u64 	%rd4342, %rd4341;
	add.s64 	%rd4343, %rd4342, %rd4217;
	ld.global.f64 	%fd1076, [%rd4343];
	add.s64 	%rd4344, %rd4342, %rd4219;
	st.global.f64 	[%rd4344], %fd1076;
	ld.param.u64 	%rd4345, [%rd1+176];
	cvta.to.global.u64 	%rd4346, %rd4345;
	add.s64 	%rd4347, %rd4346, %rd4217;
	ld.global.f64 	%fd1077, [%rd4347];
	add.s64 	%rd4348, %rd4346, %rd4219;
	st.global.f64 	[%rd4348], %fd1077;
	ld.param.u64 	%rd4349, [%rd1+184];
	cvta.to.global.u64 	%rd4350, %rd4349;
	add.s64 	%rd4351, %rd4350, %rd4217;
	ld.global.f64 	%fd1078, [%rd4351];
	add.s64 	%rd4352, %rd4350, %rd4219;
	st.global.f64 	[%rd4352], %fd1078;
	ld.param.u64 	%rd4353, [%rd1+192];
	cvta.to.global.u64 	%rd4354, %rd4353;
	add.s64 	%rd4355, %rd4354, %rd4217;
	ld.global.f64 	%fd1079, [%rd4355];
	add.s64 	%rd4356, %rd4354, %rd4219;
	st.global.f64 	[%rd4356], %fd1079;
	ld.param.u64 	%rd4357, [%rd1+200];
	cvta.to.global.u64 	%rd4358, %rd4357;
	add.s64 	%rd4359, %rd4358, %rd4217;
	ld.global.f64 	%fd1080, [%rd4359];
	add.s64 	%rd4360, %rd4358, %rd4219;
	st.global.f64 	[%rd4360], %fd1080;
	ld.param.u64 	%rd4361, [%rd1+208];
	cvta.to.global.u64 	%rd4362, %rd4361;
	add.s64 	%rd4363, %rd4362, %rd4217;
	ld.global.f64 	%fd1081, [%rd4363];
	add.s64 	%rd4364, %rd4362, %rd4219;
	st.global.f64 	[%rd4364], %fd1081;
	ld.param.u64 	%rd4365, [%rd1+216];
	cvta.to.global.u64 	%rd4366, %rd4365;
	add.s64 	%rd4367, %rd4366, %rd4217;
	ld.global.f64 	%fd1082, [%rd4367];
	add.s64 	%rd4368, %rd4366, %rd4219;
	st.global.f64 	[%rd4368], %fd1082;
	ld.param.u64 	%rd4369, [%rd1+224];
	cvta.to.global.u64 	%rd4370, %rd4369;
	add.s64 	%rd4371, %rd4370, %rd4217;
	ld.global.f64 	%fd1083, [%rd4371];
	add.s64 	%rd4372, %rd4370, %rd4219;
	st.global.f64 	[%rd4372], %fd1083;
	ld.param.u64 	%rd4373, [%rd1+232];
	cvta.to.global.u64 	%rd4374, %rd4373;
	add.s64 	%rd4375, %rd4374, %rd4217;
	ld.global.f64 	%fd1084, [%rd4375];
	add.s64 	%rd4376, %rd4374, %rd4219;
	st.global.f64 	[%rd4376], %fd1084;
	ld.param.u64 	%rd4377, [%rd1+240];
	cvta.to.global.u64 	%rd4378, %rd4377;
	add.s64 	%rd4379, %rd4378, %rd4217;
	ld.global.f64 	%fd1085, [%rd4379];
	add.s64 	%rd4380, %rd4378, %rd4219;
	st.global.f64 	[%rd4380], %fd1085;
	ld.param.u64 	%rd4381, [%rd1+248];
	cvta.to.global.u64 	%rd4382, %rd4381;
	add.s64 	%rd4383, %rd4382, %rd4217;
	ld.global.f64 	%fd1086, [%rd4383];
	add.s64 	%rd4384, %rd4382, %rd4219;
	st.global.f64 	[%rd4384], %fd1086;
	ld.param.u64 	%rd4385, [%rd1+256];
	cvta.to.global.u64 	%rd4386, %rd4385;
	add.s64 	%rd4387, %rd4386, %rd4217;
	ld.global.f64 	%fd1087, [%rd4387];
	add.s64 	%rd4388, %rd4386, %rd4219;
	st.global.f64 	[%rd4388], %fd1087;
	ld.param.u64 	%rd4389, [%rd1+264];
	cvta.to.global.u64 	%rd4390, %rd4389;
	add.s64 	%rd4391, %rd4390, %rd4217;
	ld.global.f64 	%fd1088, [%rd4391];
	add.s64 	%rd4392, %rd4390, %rd4219;
	st.global.f64 	[%rd4392], %fd1088;
	ld.param.u64 	%rd4393, [%rd1+272];
	cvta.to.global.u64 	%rd4394, %rd4393;
	add.s64 	%rd4395, %rd4394, %rd4217;
	ld.global.f64 	%fd1089, [%rd4395];
	add.s64 	%rd4396, %rd4394, %rd4219;
	st.global.f64 	[%rd4396], %fd1089;
	ld.param.u64 	%rd4397, [%rd1+280];
	cvta.to.global.u64 	%rd4398, %rd4397;
	add.s64 	%rd4399, %rd4398, %rd4217;
	ld.global.f64 	%fd1090, [%rd4399];
	add.s64 	%rd4400, %rd4398, %rd4219;
	st.global.f64 	[%rd4400], %fd1090;
	ld.param.u64 	%rd4401, [%rd1+288];
	cvta.to.global.u64 	%rd4402, %rd4401;
	add.s64 	%rd4403, %rd4402, %rd4217;
	ld.global.f64 	%fd1091, [%rd4403];
	add.s64 	%rd4404, %rd4402, %rd4219;
	st.global.f64 	[%rd4404], %fd1091;
	ld.param.u64 	%rd4405, [%rd1+296];
	cvta.to.global.u64 	%rd4406, %rd4405;
	add.s64 	%rd4407, %rd4406, %rd4217;
	ld.global.f64 	%fd1092, [%rd4407];
	add.s64 	%rd4408, %rd4406, %rd4219;
	st.global.f64 	[%rd4408], %fd1092;
	ld.param.u64 	%rd4409, [%rd1+304];
	cvta.to.global.u64 	%rd4410, %rd4409;
	add.s64 	%rd4411, %rd4410, %rd4217;
	ld.global.f64 	%fd1093, [%rd4411];
	add.s64 	%rd4412, %rd4410, %rd4219;
	st.global.f64 	[%rd4412], %fd1093;
	ld.param.u64 	%rd4413, [%rd1+312];
	cvta.to.global.u64 	%rd4414, %rd4413;
	add.s64 	%rd4415, %rd4414, %rd4217;
	ld.global.f64 	%fd1094, [%rd4415];
	add.s64 	%rd4416, %rd4414, %rd4219;
	st.global.f64 	[%rd4416], %fd1094;
	ld.param.u64 	%rd4417, [%rd1+320];
	cvta.to.global.u64 	%rd4418, %rd4417;
	add.s64 	%rd4419, %rd4418, %rd4217;
	ld.global.f64 	%fd1095, [%rd4419];
	add.s64 	%rd4420, %rd4418, %rd4219;
	st.global.f64 	[%rd4420], %fd1095;
	ld.param.u64 	%rd4421, [%rd1+384];
	cvta.to.global.u64 	%rd4422, %rd4421;
	add.s64 	%rd4423, %rd4422, %rd4217;
	ld.global.f64 	%fd1096, [%rd4423];
	add.s64 	%rd4424, %rd4422, %rd4219;
	st.global.f64 	[%rd4424], %fd1096;
	ld.param.u64 	%rd4425, [%rd1+392];
	cvta.to.global.u64 	%rd4426, %rd4425;
	add.s64 	%rd4427, %rd4426, %rd4217;
	ld.global.f64 	%fd1097, [%rd4427];
	add.s64 	%rd4428, %rd4426, %rd4219;
	st.global.f64 	[%rd4428], %fd1097;
	ld.param.u64 	%rd4429, [%rd1+400];
	cvta.to.global.u64 	%rd4430, %rd4429;
	add.s64 	%rd4431, %rd4430, %rd4217;
	ld.global.f64 	%fd1098, [%rd4431];
	add.s64 	%rd4432, %rd4430, %rd4219;
	st.global.f64 	[%rd4432], %fd1098;
	ld.param.u64 	%rd4433, [%rd1+408];
	cvta.to.global.u64 	%rd4434, %rd4433;
	add.s64 	%rd4435, %rd4434, %rd4217;
	ld.global.f64 	%fd1099, [%rd4435];
	add.s64 	%rd4436, %rd4434, %rd4219;
	st.global.f64 	[%rd4436], %fd1099;
	ld.param.u64 	%rd4437, [%rd1+416];
	cvta.to.global.u64 	%rd4438, %rd4437;
	add.s64 	%rd4439, %rd4438, %rd4217;
	ld.global.f64 	%fd1100, [%rd4439];
	add.s64 	%rd4440, %rd4438, %rd4219;
	st.global.f64 	[%rd4440], %fd1100;
	ld.param.u64 	%rd4441, [%rd1+424];
	cvta.to.global.u64 	%rd4442, %rd4441;
	add.s64 	%rd4443, %rd4442, %rd4217;
	ld.global.f64 	%fd1101, [%rd4443];
	add.s64 	%rd4444, %rd4442, %rd4219;
	st.global.f64 	[%rd4444], %fd1101;
	ld.param.u64 	%rd4445, [%rd1+376];
	cvta.to.global.u64 	%rd4446, %rd4445;
	add.s64 	%rd4447, %rd4446, %rd4217;
	ld.global.f64 	%fd1102, [%rd4447];
	add.s64 	%rd4448, %rd4446, %rd4219;
	st.global.f64 	[%rd4448], %fd1102;
	bra.uni 	$L__BB10_46;
$L__BB10_38:
	add.s32 	%r21, %r12, %r19;
	setp.le.s32 	%p45, %r3, %r21;
	or.pred  	%p47, %p30, %p45;
	@%p47 bra 	$L__BB10_40;
	mad.lo.s32 	%r77, %r5, %r7, %r8;
	add.s32 	%r78, %r77, %r4;
	mul.lo.s32 	%r79, %r12, %r9;
	sub.s32 	%r80, %r78, %r79;
	ld.param.u64 	%rd3981, [%rd1];
	cvta.to.global.u64 	%rd3982, %rd3981;
	mul.wide.s32 	%rd3983, %r8, 8;
	add.s64 	%rd3984, %rd3982, %rd3983;
	ld.global.f64 	%fd987, [%rd3984];
	mul.wide.s32 	%rd3985, %r80, 8;
	add.s64 	%rd3986, %rd3982, %rd3985;
	st.global.f64 	[%rd3986], %fd987;
	ld.param.u64 	%rd3987, [%rd1+8];
	cvta.to.global.u64 	%rd3988, %rd3987;
	add.s64 	%rd3989, %rd3988, %rd3983;
	ld.global.f64 	%fd988, [%rd3989];
	add.s64 	%rd3990, %rd3988, %rd3985;
	st.global.f64 	[%rd3990], %fd988;
	ld.param.u64 	%rd3991, [%rd1+16];
	cvta.to.global.u64 	%rd3992, %rd3991;
	add.s64 	%rd3993, %rd3992, %rd3983;
	ld.global.f64 	%fd989, [%rd3993];
	add.s64 	%rd3994, %rd3992, %rd3985;
	st.global.f64 	[%rd3994], %fd989;
	ld.param.u64 	%rd3995, [%rd1+24];
	cvta.to.global.u64 	%rd3996, %rd3995;
	add.s64 	%rd3997, %rd3996, %rd3983;
	ld.global.f64 	%fd990, [%rd3997];
	add.s64 	%rd3998, %rd3996, %rd3985;
	st.global.f64 	[%rd3998], %fd990;
	ld.param.u64 	%rd3999, [%rd1+32];
	cvta.to.global.u64 	%rd4000, %rd3999;
	add.s64 	%rd4001, %rd4000, %rd3983;
	ld.global.f64 	%fd991, [%rd4001];
	add.s64 	%rd4002, %rd4000, %rd3985;
	st.global.f64 	[%rd4002], %fd991;
	ld.param.u64 	%rd4003, [%rd1+40];
	cvta.to.global.u64 	%rd4004, %rd4003;
	add.s64 	%rd4005, %rd4004, %rd3983;
	ld.global.f64 	%fd992, [%rd4005];
	add.s64 	%rd4006, %rd4004, %rd3985;
	st.global.f64 	[%rd4006], %fd992;
	ld.param.u64 	%rd4007, [%rd1+48];
	cvta.to.global.u64 	%rd4008, %rd4007;
	add.s64 	%rd4009, %rd4008, %rd3983;
	ld.global.f64 	%fd993, [%rd4009];
	add.s64 	%rd4010, %rd4008, %rd3985;
	st.global.f64 	[%rd4010], %fd993;
	ld.param.u64 	%rd4011, [%rd1+56];
	cvta.to.global.u64 	%rd4012, %rd4011;
	add.s64 	%rd4013, %rd4012, %rd3983;
	ld.global.f64 	%fd994, [%rd4013];
	add.s64 	%rd4014, %rd4012, %rd3985;
	st.global.f64 	[%rd4014], %fd994;
	ld.param.u64 	%rd4015, [%rd1+64];
	cvta.to.global.u64 	%rd4016, %rd4015;
	add.s64 	%rd4017, %rd4016, %rd3983;
	ld.global.f64 	%fd995, [%rd4017];
	add.s64 	%rd4018, %rd4016, %rd3985;
	st.global.f64 	[%rd4018], %fd995;
	ld.param.u64 	%rd4019, [%rd1+72];
	cvta.to.global.u64 	%rd4020, %rd4019;
	add.s64 	%rd4021, %rd4020, %rd3983;
	ld.global.f64 	%fd996, [%rd4021];
	add.s64 	%rd4022, %rd4020, %rd3985;
	st.global.f64 	[%rd4022], %fd996;
	ld.param.u64 	%rd4023, [%rd1+432];
	cvta.to.global.u64 	%rd4024, %rd4023;
	add.s64 	%rd4025, %rd4024, %rd3983;
	ld.global.f64 	%fd997, [%rd4025];
	add.s64 	%rd4026, %rd4024, %rd3985;
	st.global.f64 	[%rd4026], %fd997;
	ld.param.u64 	%rd4027, [%rd1+440];
	cvta.to.global.u64 	%rd4028, %rd4027;
	add.s64 	%rd4029, %rd4028, %rd3983;
	ld.global.f64 	%fd998, [%rd4029];
	add.s64 	%rd4030, %rd4028, %rd3985;
	st.global.f64 	[%rd4030], %fd998;
	ld.param.u64 	%rd4031, [%rd1+448];
	cvta.to.global.u64 	%rd4032, %rd4031;
	add.s64 	%rd4033, %rd4032, %rd3983;
	ld.global.f64 	%fd999, [%rd4033];
	add.s64 	%rd4034, %rd4032, %rd3985;
	st.global.f64 	[%rd4034], %fd999;
	ld.param.u64 	%rd4035, [%rd1+456];
	cvta.to.global.u64 	%rd4036, %rd4035;
	add.s64 	%rd4037, %rd4036, %rd3983;
	ld.global.f64 	%fd1000, [%rd4037];
	add.s64 	%rd4038, %rd4036, %rd3985;
	st.global.f64 	[%rd4038], %fd1000;
	ld.param.u64 	%rd4039, [%rd1+88];
	cvta.to.global.u64 	%rd4040, %rd4039;
	add.s64 	%rd4041, %rd4040, %rd3983;
	ld.global.f64 	%fd1001, [%rd4041];
	add.s64 	%rd4042, %rd4040, %rd3985;
	st.global.f64 	[%rd4042], %fd1001;
	ld.param.u64 	%rd4043, [%rd1+96];
	cvta.to.global.u64 	%rd4044, %rd4043;
	add.s64 	%rd4045, %rd4044, %rd3983;
	ld.global.f64 	%fd1002, [%rd4045];
	add.s64 	%rd4046, %rd4044, %rd3985;
	st.global.f64 	[%rd4046], %fd1002;
	ld.param.u64 	%rd4047, [%rd1+104];
	cvta.to.global.u64 	%rd4048, %rd4047;
	add.s64 	%rd4049, %rd4048, %rd3983;
	ld.global.f64 	%fd1003, [%rd4049];
	add.s64 	%rd4050, %rd4048, %rd3985;
	st.global.f64 	[%rd4050], %fd1003;
	ld.param.u64 	%rd4051, [%rd1+112];
	cvta.to.global.u64 	%rd4052, %rd4051;
	add.s64 	%rd4053, %rd4052, %rd3983;
	ld.global.f64 	%fd1004, [%rd4053];
	add.s64 	%rd4054, %rd4052, %rd3985;
	st.global.f64 	[%rd4054], %fd1004;
	ld.param.u64 	%rd4055, [%rd1+120];
	cvta.to.global.u64 	%rd4056, %rd4055;
	add.s64 	%rd4057, %rd4056, %rd3983;
	ld.global.f64 	%fd1005, [%rd4057];
	add.s64 	%rd4058, %rd4056, %rd3985;
	st.global.f64 	[%rd4058], %fd1005;
	ld.param.u64 	%rd4059, [%rd1+128];
	cvta.to.global.u64 	%rd4060, %rd4059;
	add.s64 	%rd4061, %rd4060, %rd3983;
	ld.global.f64 	%fd1006, [%rd4061];
	add.s64 	%rd4062, %rd4060, %rd3985;
	st.global.f64 	[%rd4062], %fd1006;
	ld.param.u64 	%rd4063, [%rd1+136];
	cvta.to.global.u64 	%rd4064, %rd4063;
	add.s64 	%rd4065, %rd4064, %rd3983;
	ld.global.f64 	%fd1007, [%rd4065];
	add.s64 	%rd4066, %rd4064, %rd3985;
	st.global.f64 	[%rd4066], %fd1007;
	ld.param.u64 	%rd4067, [%rd1+144];
	cvta.to.global.u64 	%rd4068, %rd4067;
	add.s64 	%rd4069, %rd4068, %rd3983;
	ld.global.f64 	%fd1008, [%rd4069];
	add.s64 	%rd4070, %rd4068, %rd3985;
	st.global.f64 	[%rd4070], %fd1008;
	ld.param.u64 	%rd4071, [%rd1+152];
	cvta.to.global.u64 	%rd4072, %rd4071;
	add.s64 	%rd4073, %rd4072, %rd3983;
	ld.global.f64 	%fd1009, [%rd4073];
	add.s64 	%rd4074, %rd4072, %rd3985;
	st.global.f64 	[%rd4074], %fd1009;
	ld.param.u64 	%rd4075, [%rd1+80];
	cvta.to.global.u64 	%rd4076, %rd4075;
	add.s64 	%rd4077, %rd4076, %rd3983;
	ld.global.f64 	%fd1010, [%rd4077];
	add.s64 	%rd4078, %rd4076, %rd3985;
	st.global.f64 	[%rd4078], %fd1010;
	ld.param.u64 	%rd4079, [%rd1+328];
	cvta.to.global.u64 	%rd4080, %rd4079;
	add.s64 	%rd4081, %rd4080, %rd3983;
	ld.global.f64 	%fd1011, [%rd4081];
	add.s64 	%rd4082, %rd4080, %rd3985;
	st.global.f64 	[%rd4082], %fd1011;
	ld.param.u64 	%rd4083, [%rd1+336];
	cvta.to.global.u64 	%rd4084, %rd4083;
	add.s64 	%rd4085, %rd4084, %rd3983;
	ld.global.f64 	%fd1012, [%rd4085];
	add.s64 	%rd4086, %rd4084, %rd3985;
	st.global.f64 	[%rd4086], %fd1012;
	ld.param.u64 	%rd4087, [%rd1+344];
	cvta.to.global.u64 	%rd4088, %rd4087;
	add.s64 	%rd4089, %rd4088, %rd3983;
	ld.global.f64 	%fd1013, [%rd4089];
	add.s64 	%rd4090, %rd4088, %rd3985;
	st.global.f64 	[%rd4090], %fd1013;
	ld.param.u64 	%rd4091, [%rd1+352];
	cvta.to.global.u64 	%rd4092, %rd4091;
	add.s64 	%rd4093, %rd4092, %rd3983;
	ld.global.f64 	%fd1014, [%rd4093];
	add.s64 	%rd4094, %rd4092, %rd3985;
	st.global.f64 	[%rd4094], %fd1014;
	ld.param.u64 	%rd4095, [%rd1+360];
	cvta.to.global.u64 	%rd4096, %rd4095;
	add.s64 	%rd4097, %rd4096, %rd3983;
	ld.global.f64 	%fd1015, [%rd4097];
	add.s64 	%rd4098, %rd4096, %rd3985;
	st.global.f64 	[%rd4098], %fd1015;
	ld.param.u64 	%rd4099, [%rd1+368];
	cvta.to.global.u64 	%rd4100, %rd4099;
	add.s64 	%rd4101, %rd4100, %rd3983;
	ld.global.f64 	%fd1016, [%rd4101];
	add.s64 	%rd4102, %rd4100, %rd3985;
	st.global.f64 	[%rd4102], %fd1016;
	ld.param.u64 	%rd4103, [%rd1+160];
	cvta.to.global.u64 	%rd4104, %rd4103;
	add.s64 	%rd4105, %rd4104, %rd3983;
	ld.global.f64 	%fd1017, [%rd4105];
	add.s64 	%rd4106, %rd4104, %rd3985;
	st.global.f64 	[%rd4106], %fd1017;
	ld.param.u64 	%rd4107, [%rd1+168];
	cvta.to.global.u64 	%rd4108, %rd4107;
	add.s64 	%rd4109, %rd4108, %rd3983;
	ld.global.f64 	%fd1018, [%rd4109];
	add.s64 	%rd4110, %rd4108, %rd3985;
	st.global.f64 	[%rd4110], %fd1018;
	ld.param.u64 	%rd4111, [%rd1+176];
	cvta.to.global.u64 	%rd4112, %rd4111;
	add.s64 	%rd4113, %rd4112, %rd3983;
	ld.global.f64 	%fd1019, [%rd4113];
	add.s64 	%rd4114, %rd4112, %rd3985;
	st.global.f64 	[%rd4114], %fd1019;
	ld.param.u64 	%rd4115, [%rd1+184];
	cvta.to.global.u64 	%rd4116, %rd4115;
	add.s64 	%rd4117, %rd4116, %rd3983;
	ld.global.f64 	%fd1020, [%rd4117];
	add.s64 	%rd4118, %rd4116, %rd3985;
	st.global.f64 	[%rd4118], %fd1020;
	ld.param.u64 	%rd4119, [%rd1+192];
	cvta.to.global.u64 	%rd4120, %rd4119;
	add.s64 	%rd4121, %rd4120, %rd3983;
	ld.global.f64 	%fd1021, [%rd4121];
	add.s64 	%rd4122, %rd4120, %rd3985;
	st.global.f64 	[%rd4122], %fd1021;
	ld.param.u64 	%rd4123, [%rd1+200];
	cvta.to.global.u64 	%rd4124, %rd4123;
	add.s64 	%rd4125, %rd4124, %rd3983;
	ld.global.f64 	%fd1022, [%rd4125];
	add.s64 	%rd4126, %rd4124, %rd3985;
	st.global.f64 	[%rd4126], %fd1022;
	ld.param.u64 	%rd4127, [%rd1+208];
	cvta.to.global.u64 	%rd4128, %rd4127;
	add.s64 	%rd4129, %rd4128, %rd3983;
	ld.global.f64 	%fd1023, [%rd4129];
	add.s64 	%rd4130, %rd4128, %rd3985;
	st.global.f64 	[%rd4130], %fd1023;
	ld.param.u64 	%rd4131, [%rd1+216];
	cvta.to.global.u64 	%rd4132, %rd4131;
	add.s64 	%rd4133, %rd4132, %rd3983;
	ld.global.f64 	%fd1024, [%rd4133];
	add.s64 	%rd4134, %rd4132, %rd3985;
	st.global.f64 	[%rd4134], %fd1024;
	ld.param.u64 	%rd4135, [%rd1+224];
	cvta.to.global.u64 	%rd4136, %rd4135;
	add.s64 	%rd4137, %rd4136, %rd3983;
	ld.global.f64 	%fd1025, [%rd4137];
	add.s64 	%rd4138, %rd4136, %rd3985;
	st.global.f64 	[%rd4138], %fd1025;
	ld.param.u64 	%rd4139, [%rd1+232];
	cvta.to.global.u64 	%rd4140, %rd4139;
	add.s64 	%rd4141, %rd4140, %rd3983;
	ld.global.f64 	%fd1026, [%rd4141];
	add.s64 	%rd4142, %rd4140, %rd3985;
	st.global.f64 	[%rd4142], %fd1026;
	ld.param.u64 	%rd4143, [%rd1+240];
	cvta.to.global.u64 	%rd4144, %rd4143;
	add.s64 	%rd4145, %rd4144, %rd3983;
	ld.global.f64 	%fd1027, [%rd4145];
	add.s64 	%rd4146, %rd4144, %rd3985;
	st.global.f64 	[%rd4146], %fd1027;
	ld.param.u64 	%rd4147, [%rd1+248];
	cvta.to.global.u64 	%rd4148, %rd4147;
	add.s64 	%rd4149, %rd4148, %rd3983;
	ld.global.f64 	%fd1028, [%rd4149];
	add.s64 	%rd4150, %rd4148, %rd3985;
	st.global.f64 	[%rd4150], %fd1028;
	ld.param.u64 	%rd4151, [%rd1+256];
	cvta.to.global.u64 	%rd4152, %rd4151;
	add.s64 	%rd4153, %rd4152, %rd3983;
	ld.global.f64 	%fd1029, [%rd4153];
	add.s64 	%rd4154, %rd4152, %rd3985;
	st.global.f64 	[%rd4154], %fd1029;
	ld.param.u64 	%rd4155, [%rd1+264];
	cvta.to.global.u64 	%rd4156, %rd4155;
	add.s64 	%rd4157, %rd4156, %rd3983;
	ld.global.f64 	%fd1030, [%rd4157];
	add.s64 	%rd4158, %rd4156, %rd3985;
	st.global.f64 	[%rd4158], %fd1030;
	ld.param.u64 	%rd4159, [%rd1+272];
	cvta.to.global.u64 	%rd4160, %rd4159;
	add.s64 	%rd4161, %rd4160, %rd3983;
	ld.global.f64 	%fd1031, [%rd4161];
	add.s64 	%rd4162, %rd4160, %rd3985;
	st.global.f64 	[%rd4162], %fd1031;
	ld.param.u64 	%rd4163, [%rd1+280];
	cvta.to.global.u64 	%rd4164, %rd4163;
	add.s64 	%rd4165, %rd4164, %rd3983;
	ld.global.f64 	%fd1032, [%rd4165];
	add.s64 	%rd4166, %rd4164, %rd3985;
	st.global.f64 	[%rd4166], %fd1032;
	ld.param.u64 	%rd4167, [%rd1+288];
	cvta.to.global.u64 	%rd4168, %rd4167;
	add.s64 	%rd4169, %rd4168, %rd3983;
	ld.global.f64 	%fd1033, [%rd4169];
	add.s64 	%rd4170, %rd4168, %rd3985;
	st.global.f64 	[%rd4170], %fd1033;
	ld.param.u64 	%rd4171, [%rd1+296];
	cvta.to.global.u64 	%rd4172, %rd4171;
	add.s64 	%rd4173, %rd4172, %rd3983;
	ld.global.f64 	%fd1034, [%rd4173];
	add.s64 	%rd4174, %rd4172, %rd3985;
	st.global.f64 	[%rd4174], %fd1034;
	ld.param.u64 	%rd4175, [%rd1+304];
	cvta.to.global.u64 	%rd4176, %rd4175;
	add.s64 	%rd4177, %rd4176, %rd3983;
	ld.global.f64 	%fd1035, [%rd4177];
	add.s64 	%rd4178, %rd4176, %rd3985;
	st.global.f64 	[%rd4178], %fd1035;
	ld.param.u64 	%rd4179, [%rd1+312];
	cvta.to.global.u64 	%rd4180, %rd4179;
	add.s64 	%rd4181, %rd4180, %rd3983;
	ld.global.f64 	%fd1036, [%rd4181];
	add.s64 	%rd4182, %rd4180, %rd3985;
	st.global.f64 	[%rd4182], %fd1036;
	ld.param.u64 	%rd4183, [%rd1+320];
	cvta.to.global.u64 	%rd4184, %rd4183;
	add.s64 	%rd4185, %rd4184, %rd3983;
	ld.global.f64 	%fd1037, [%rd4185];
	add.s64 	%rd4186, %rd4184, %rd3985;
	st.global.f64 	[%rd4186], %fd1037;
	ld.param.u64 	%rd4187, [%rd1+384];
	cvta.to.global.u64 	%rd4188, %rd4187;
	add.s64 	%rd4189, %rd4188, %rd3983;
	ld.global.f64 	%fd1038, [%rd4189];
	add.s64 	%rd4190, %rd4188, %rd3985;
	st.global.f64 	[%rd4190], %fd1038;
	ld.param.u64 	%rd4191, [%rd1+392];
	cvta.to.global.u64 	%rd4192, %rd4191;
	add.s64 	%rd4193, %rd4192, %rd3983;
	ld.global.f64 	%fd1039, [%rd4193];
	add.s64 	%rd4194, %rd4192, %rd3985;
	st.global.f64 	[%rd4194], %fd1039;
	ld.param.u64 	%rd4195, [%rd1+400];
	cvta.to.global.u64 	%rd4196, %rd4195;
	add.s64 	%rd4197, %rd4196, %rd3983;
	ld.global.f64 	%fd1040, [%rd4197];
	add.s64 	%rd4198, %rd4196, %rd3985;
	st.global.f64 	[%rd4198], %fd1040;
	ld.param.u64 	%rd4199, [%rd1+408];
	cvta.to.global.u64 	%rd4200, %rd4199;
	add.s64 	%rd4201, %rd4200, %rd3983;
	ld.global.f64 	%fd1041, [%rd4201];
	add.s64 	%rd4202, %rd4200, %rd3985;
	st.global.f64 	[%rd4202], %fd1041;
	ld.param.u64 	%rd4203, [%rd1+416];
	cvta.to.global.u64 	%rd4204, %rd4203;
	add.s64 	%rd4205, %rd4204, %rd3983;
	ld.global.f64 	%fd1042, [%rd4205];
	add.s64 	%rd4206, %rd4204, %rd3985;
	st.global.f64 	[%rd4206], %fd1042;
	ld.param.u64 	%rd4207, [%rd1+424];
	cvta.to.global.u64 	%rd4208, %rd4207;
	add.s64 	%rd4209, %rd4208, %rd3983;
	ld.global.f64 	%fd1043, [%rd4209];
	add.s64 	%rd4210, %rd4208, %rd3985;
	st.global.f64 	[%rd4210], %fd1043;
	ld.param.u64 	%rd4211, [%rd1+376];
	cvta.to.global.u64 	%rd4212, %rd4211;
	add.s64 	%rd4213, %rd4212, %rd3983;
	ld.global.f64 	%fd1044, [%rd4213];
	add.s64 	%rd4214, %rd4212, %rd3985;
	st.global.f64 	[%rd4214], %fd1044;
	bra.uni 	$L__BB10_46;
$L__BB10_40:
	setp.le.s32 	%p48, %r3, %r21;
	or.pred  	%p50, %p35, %p48;
	@%p50 bra 	$L__BB10_42;
	mad.lo.s32 	%r74, %r5, %r7, %r8;
	mad.lo.s32 	%r75, %r12, %r9, %r4;
	sub.s32 	%r76, %r74, %r75;
	ld.param.u64 	%rd3747, [%rd1];
	cvta.to.global.u64 	%rd3748, %rd3747;
	mul.wide.s32 	%rd3749, %r8, 8;
	add.s64 	%rd3750, %rd3748, %rd3749;
	ld.global.f64 	%fd929, [%rd3750];
	mul.wide.s32 	%rd3751, %r76, 8;
	add.s64 	%rd3752, %rd3748, %rd3751;
	st.global.f64 	[%rd3752], %fd929;
	ld.param.u64 	%rd3753, [%rd1+8];
	cvta.to.global.u64 	%rd3754, %rd3753;
	add.s64 	%rd3755, %rd3754, %rd3749;
	ld.global.f64 	%fd930, [%rd3755];
	add.s64 	%rd3756, %rd3754, %rd3751;
	st.global.f64 	[%rd3756], %fd930;
	ld.param.u64 	%rd3757, [%rd1+16];
	cvta.to.global.u64 	%rd3758, %rd3757;
	add.s64 	%rd3759, %rd3758, %rd3749;
	ld.global.f64 	%fd931, [%rd3759];
	add.s64 	%rd3760, %rd3758, %rd3751;
	st.global.f64 	[%rd3760], %fd931;
	ld.param.u64 	%rd3761, [%rd1+24];
	cvta.to.global.u64 	%rd3762, %rd3761;
	add.s64 	%rd3763, %rd3762, %rd3749;
	ld.global.f64 	%fd932, [%rd3763];
	add.s64 	%rd3764, %rd3762, %rd3751;
	st.global.f64 	[%rd3764], %fd932;
	ld.param.u64 	%rd3765, [%rd1+32];
	cvta.to.global.u64 	%rd3766, %rd3765;
	add.s64 	%rd3767, %rd3766, %rd3749;
	ld.global.f64 	%fd933, [%rd3767];
	add.s64 	%rd3768, %rd3766, %rd3751;
	st.global.f64 	[%rd3768], %fd933;
	ld.param.u64 	%rd3769, [%rd1+40];
	cvta.to.global.u64 	%rd3770, %rd3769;
	add.s64 	%rd3771, %rd3770, %rd3749;
	ld.global.f64 	%fd934, [%rd3771];
	add.s64 	%rd3772, %rd3770, %rd3751;
	st.global.f64 	[%rd3772], %fd934;
	ld.param.u64 	%rd3773, [%rd1+48];
	cvta.to.global.u64 	%rd3774, %rd3773;
	add.s64 	%rd3775, %rd3774, %rd3749;
	ld.global.f64 	%fd935, [%rd3775];
	add.s64 	%rd3776, %rd3774, %rd3751;
	st.global.f64 	[%rd3776], %fd935;
	ld.param.u64 	%rd3777, [%rd1+56];
	cvta.to.global.u64 	%rd3778, %rd3777;
	add.s64 	%rd3779, %rd3778, %rd3749;
	ld.global.f64 	%fd936, [%rd3779];
	add.s64 	%rd3780, %rd3778, %rd3751;
	st.global.f64 	[%rd3780], %fd936;
	ld.param.u64 	%rd3781, [%rd1+64];
	cvta.to.global.u64 	%rd3782, %rd3781;
	add.s64 	%rd3783, %rd3782, %rd3749;
	ld.global.f64 	%fd937, [%rd3783];
	add.s64 	%rd3784, %rd3782, %rd3751;
	st.global.f64 	[%rd3784], %fd937;
	ld.param.u64 	%rd3785, [%rd1+72];
	cvta.to.global.u64 	%rd3786, %rd3785;
	add.s64 	%rd3787, %rd3786, %rd3749;
	ld.global.f64 	%fd938, [%rd3787];
	add.s64 	%rd3788, %rd3786, %rd3751;
	st.global.f64 	[%rd3788], %fd938;
	ld.param.u64 	%rd3789, [%rd1+432];
	cvta.to.global.u64 	%rd3790, %rd3789;
	add.s64 	%rd3791, %rd3790, %rd3749;
	ld.global.f64 	%fd939, [%rd3791];
	add.s64 	%rd3792, %rd3790, %rd3751;
	st.global.f64 	[%rd3792], %fd939;
	ld.param.u64 	%rd3793, [%rd1+440];
	cvta.to.global.u64 	%rd3794, %rd3793;
	add.s64 	%rd3795, %rd3794, %rd3749;
	ld.global.f64 	%fd940, [%rd3795];
	add.s64 	%rd3796, %rd3794, %rd3751;
	st.global.f64 	[%rd3796], %fd940;
	ld.param.u64 	%rd3797, [%rd1+448];
	cvta.to.global.u64 	%rd3798, %rd3797;
	add.s64 	%rd3799, %rd3798, %rd3749;
	ld.global.f64 	%fd941, [%rd3799];
	add.s64 	%rd3800, %rd3798, %rd3751;
	st.global.f64 	[%rd3800], %fd941;
	ld.param.u64 	%rd3801, [%rd1+456];
	cvta.to.global.u64 	%rd3802, %rd3801;
	add.s64 	%rd3803, %rd3802, %rd3749;
	ld.global.f64 	%fd942, [%rd3803];
	add.s64 	%rd3804, %rd3802, %rd3751;
	st.global.f64 	[%rd3804], %fd942;
	ld.param.u64 	%rd3805, [%rd1+88];
	cvta.to.global.u64 	%rd3806, %rd3805;
	add.s64 	%rd3807, %rd3806, %rd3749;
	ld.global.f64 	%fd943, [%rd3807];
	add.s64 	%rd3808, %rd3806, %rd3751;
	st.global.f64 	[%rd3808], %fd943;
	ld.param.u64 	%rd3809, [%rd1+96];
	cvta.to.global.u64 	%rd3810, %rd3809;
	add.s64 	%rd3811, %rd3810, %rd3749;
	ld.global.f64 	%fd944, [%rd3811];
	add.s64 	%rd3812, %rd3810, %rd3751;
	st.global.f64 	[%rd3812], %fd944;
	ld.param.u64 	%rd3813, [%rd1+104];
	cvta.to.global.u64 	%rd3814, %rd3813;
	add.s64 	%rd3815, %rd3814, %rd3749;
	ld.global.f64 	%fd945, [%rd3815];
	add.s64 	%rd3816, %rd3814, %rd3751;
	st.global.f64 	[%rd3816], %fd945;
	ld.param.u64 	%rd3817, [%rd1+112];
	cvta.to.global.u64 	%rd3818, %rd3817;
	add.s64 	%rd3819, %rd3818, %rd3749;
	ld.global.f64 	%fd946, [%rd3819];
	add.s64 	%rd3820, %rd3818, %rd3751;
	st.global.f64 	[%rd3820], %fd946;
	ld.param.u64 	%rd3821, [%rd1+120];
	cvta.to.global.u64 	%rd3822, %rd3821;
	add.s64 	%rd3823, %rd3822, %rd3749;
	ld.global.f64 	%fd947, [%rd3823];
	add.s64 	%rd3824, %rd3822, %rd3751;
	st.global.f64 	[%rd3824], %fd947;
	ld.param.u64 	%rd3825, [%rd1+128];
	cvta.to.global.u64 	%rd3826, %rd3825;
	add.s64 	%rd3827, %rd3826, %rd3749;
	ld.global.f64 	%fd948, [%rd3827];
	add.s64 	%rd3828, %rd3826, %rd3751;
	st.global.f64 	[%rd3828], %fd948;
	ld.param.u64 	%rd3829, [%rd1+136];
	cvta.to.global.u64 	%rd3830, %rd3829;
	add.s64 	%rd3831, %rd3830, %rd3749;
	ld.global.f64 	%fd949, [%rd3831];
	add.s64 	%rd3832, %rd3830, %rd3751;
	st.global.f64 	[%rd3832], %fd949;
	ld.param.u64 	%rd3833, [%rd1+144];
	cvta.to.global.u64 	%rd3834, %rd3833;
	add.s64 	%rd3835, %rd3834, %rd3749;
	ld.global.f64 	%fd950, [%rd3835];
	add.s64 	%rd3836, %rd3834, %rd3751;
	st.global.f64 	[%rd3836], %fd950;
	ld.param.u64 	%rd3837, [%rd1+152];
	cvta.to.global.u64 	%rd3838, %rd3837;
	add.s64 	%rd3839, %rd3838, %rd3749;
	ld.global.f64 	%fd951, [%rd3839];
	add.s64 	%rd3840, %rd3838, %rd3751;
	st.global.f64 	[%rd3840], %fd951;
	ld.param.u64 	%rd3841, [%rd1+80];
	cvta.to.global.u64 	%rd3842, %rd3841;
	add.s64 	%rd3843, %rd3842, %rd3749;
	ld.global.f64 	%fd952, [%rd3843];
	add.s64 	%rd3844, %rd3842, %rd3751;
	st.global.f64 	[%rd3844], %fd952;
	ld.param.u64 	%rd3845, [%rd1+328];
	cvta.to.global.u64 	%rd3846, %rd3845;
	add.s64 	%rd3847, %rd3846, %rd3749;
	ld.global.f64 	%fd953, [%rd3847];
	add.s64 	%rd3848, %rd3846, %rd3751;
	st.global.f64 	[%rd3848], %fd953;
	ld.param.u64 	%rd3849, [%rd1+336];
	cvta.to.global.u64 	%rd3850, %rd3849;
	add.s64 	%rd3851, %rd3850, %rd3749;
	ld.global.f64 	%fd954, [%rd3851];
	add.s64 	%rd3852, %rd3850, %rd3751;
	st.global.f64 	[%rd3852], %fd954;
	ld.param.u64 	%rd3853, [%rd1+344];
	cvta.to.global.u64 	%rd3854, %rd3853;
	add.s64 	%rd3855, %rd3854, %rd3749;
	ld.global.f64 	%fd955, [%rd3855];
	add.s64 	%rd3856, %rd3854, %rd3751;
	st.global.f64 	[%rd3856], %fd955;
	ld.param.u64 	%rd3857, [%rd1+352];
	cvta.to.global.u64 	%rd3858, %rd3857;
	add.s64 	%rd3859, %rd3858, %rd3749;
	ld.global.f64 	%fd956, [%rd3859];
	add.s64 	%rd3860, %rd3858, %rd3751;
	st.global.f64 	[%rd3860], %fd956;
	ld.param.u64 	%rd3861, [%rd1+360];
	cvta.to.global.u64 	%rd3862, %rd3861;
	add.s64 	%rd3863, %rd3862, %rd3749;
	ld.global.f64 	%fd957, [%rd3863];
	add.s64 	%rd3864, %rd3862, %rd3751;
	st.global.f64 	[%rd3864], %fd957;
	ld.param.u64 	%rd3865, [%rd1+368];
	cvta.to.global.u64 	%rd3866, %rd3865;
	add.s64 	%rd3867, %rd3866, %rd3749;
	ld.global.f64 	%fd958, [%rd3867];
	add.s64 	%rd3868, %rd3866, %rd3751;
	st.global.f64 	[%rd3868], %fd958;
	ld.param.u64 	%rd3869, [%rd1+160];
	cvta.to.global.u64 	%rd3870, %rd3869;
	add.s64 	%rd3871, %rd3870, %rd3749;
	ld.global.f64 	%fd959, [%rd3871];
	add.s64 	%rd3872, %rd3870, %rd3751;
	st.global.f64 	[%rd3872], %fd959;
	ld.param.u64 	%rd3873, [%rd1+168];
	cvta.to.global.u64 	%rd3874, %rd3873;
	add.s64 	%rd3875, %rd3874, %rd3749;
	ld.global.f64 	%fd960, [%rd3875];
	add.s64 	%rd3876, %rd3874, %rd3751;
	st.global.f64 	[%rd3876], %fd960;
	ld.param.u64 	%rd3877, [%rd1+176];
	cvta.to.global.u64 	%rd3878, %rd3877;
	add.s64 	%rd3879, %rd3878, %rd3749;
	ld.global.f64 	%fd961, [%rd3879];
	add.s64 	%rd3880, %rd3878, %rd3751;
	st.global.f64 	[%rd3880], %fd961;
	ld.param.u64 	%rd3881, [%rd1+184];
	cvta.to.global.u64 	%rd3882, %rd3881;
	add.s64 	%rd3883, %rd3882, %rd3749;
	ld.global.f64 	%fd962, [%rd3883];
	add.s64 	%rd3884, %rd3882, %rd3751;
	st.global.f64 	[%rd3884], %fd962;
	ld.param.u64 	%rd3885, [%rd1+192];
	cvta.to.global.u64 	%rd3886, %rd3885;
	add.s64 	%rd3887, %rd3886, %rd3749;
	ld.global.f64 	%fd963, [%rd3887];
	add.s64 	%rd3888, %rd3886, %rd3751;
	st.global.f64 	[%rd3888], %fd963;
	ld.param.u64 	%rd3889, [%rd1+200];
	cvta.to.global.u64 	%rd3890, %rd3889;
	add.s64 	%rd3891, %rd3890, %rd3749;
	ld.global.f64 	%fd964, [%rd3891];
	add.s64 	%rd3892, %rd3890, %rd3751;
	st.global.f64 	[%rd3892], %fd964;
	ld.param.u64 	%rd3893, [%rd1+208];
	cvta.to.global.u64 	%rd3894, %rd3893;
	add.s64 	%rd3895, %rd3894, %rd3749;
	ld.global.f64 	%fd965, [%rd3895];
	add.s64 	%rd3896, %rd3894, %rd3751;
	st.global.f64 	[%rd3896], %fd965;
	ld.param.u64 	%rd3897, [%rd1+216];
	cvta.to.global.u64 	%rd3898, %rd3897;
	add.s64 	%rd3899, %rd3898, %rd3749;
	ld.global.f64 	%fd966, [%rd3899];
	add.s64 	%rd3900, %rd3898, %rd3751;
	st.global.f64 	[%rd3900], %fd966;
	ld.param.u64 	%rd3901, [%rd1+224];
	cvta.to.global.u64 	%rd3902, %rd3901;
	add.s64 	%rd3903, %rd3902, %rd3749;
	ld.global.f64 	%fd967, [%rd3903];
	add.s64 	%rd3904, %rd3902, %rd3751;
	st.global.f64 	[%rd3904], %fd967;
	ld.param.u64 	%rd3905, [%rd1+232];
	cvta.to.global.u64 	%rd3906, %rd3905;
	add.s64 	%rd3907, %rd3906, %rd3749;
	ld.global.f64 	%fd968, [%rd3907];
	add.s64 	%rd3908, %rd3906, %rd3751;
	st.global.f64 	[%rd3908], %fd968;
	ld.param.u64 	%rd3909, [%rd1+240];
	cvta.to.global.u64 	%rd3910, %rd3909;
	add.s64 	%rd3911, %rd3910, %rd3749;
	ld.global.f64 	%fd969, [%rd3911];
	add.s64 	%rd3912, %rd3910, %rd3751;
	st.global.f64 	[%rd3912], %fd969;
	ld.param.u64 	%rd3913, [%rd1+248];
	cvta.to.global.u64 	%rd3914, %rd3913;
	add.s64 	%rd3915, %rd3914, %rd3749;
	ld.global.f64 	%fd970, [%rd3915];
	add.s64 	%rd3916, %rd3914, %rd3751;
	st.global.f64 	[%rd3916], %fd970;
	ld.param.u64 	%rd3917, [%rd1+256];
	cvta.to.global.u64 	%rd3918, %rd3917;
	add.s64 	%rd3919, %rd3918, %rd3749;
	ld.global.f64 	%fd971, [%rd3919];
	add.s64 	%rd3920, %rd3918, %rd3751;
	st.global.f64 	[%rd3920], %fd971;
	ld.param.u64 	%rd3921, [%rd1+264];
	cvta.to.global.u64 	%rd3922, %rd3921;
	add.s64 	%rd3923, %rd3922, %rd3749;
	ld.global.f64 	%fd972, [%rd3923];
	add.s64 	%rd3924, %rd3922, %rd3751;
	st.global.f64 	[%rd3924], %fd972;
	ld.param.u64 	%rd3925, [%rd1+272];
	cvta.to.global.u64 	%rd3926, %rd3925;
	add.s64 	%rd3927, %rd3926, %rd3749;
	ld.global.f64 	%fd973, [%rd3927];
	add.s64 	%rd3928, %rd3926, %rd3751;
	st.global.f64 	[%rd3928], %fd973;
	ld.param.u64 	%rd3929, [%rd1+280];
	cvta.to.global.u64 	%rd3930, %rd3929;
	add.s64 	%rd3931, %rd3930, %rd3749;
	ld.global.f64 	%fd974, [%rd3931];
	add.s64 	%rd3932, %rd3930, %rd3751;
	st.global.f64 	[%rd3932], %fd974;
	ld.param.u64 	%rd3933, [%rd1+288];
	cvta.to.global.u64 	%rd3934, %rd3933;
	add.s64 	%rd3935, %rd3934, %rd3749;
	ld.global.f64 	%fd975, [%rd3935];
	add.s64 	%rd3936, %rd3934, %rd3751;
	st.global.f64 	[%rd3936], %fd975;
	ld.param.u64 	%rd3937, [%rd1+296];
	cvta.to.global.u64 	%rd3938, %rd3937;
	add.s64 	%rd3939, %rd3938, %rd3749;
	ld.global.f64 	%fd976, [%rd3939];
	add.s64 	%rd3940, %rd3938, %rd3751;
	st.global.f64 	[%rd3940], %fd976;
	ld.param.u64 	%rd3941, [%rd1+304];
	cvta.to.global.u64 	%rd3942, %rd3941;
	add.s64 	%rd3943, %rd3942, %rd3749;
	ld.global.f64 	%fd977, [%rd3943];
	add.s64 	%rd3944, %rd3942, %rd3751;
	st.global.f64 	[%rd3944], %fd977;
	ld.param.u64 	%rd3945, [%rd1+312];
	cvta.to.global.u64 	%rd3946, %rd3945;
	add.s64 	%rd3947, %rd3946, %rd3749;
	ld.global.f64 	%fd978, [%rd3947];
	add.s64 	%rd3948, %rd3946, %rd3751;
	st.global.f64 	[%rd3948], %fd978;
	ld.param.u64 	%rd3949, [%rd1+320];
	cvta.to.global.u64 	%rd3950, %rd3949;
	add.s64 	%rd3951, %rd3950, %rd3749;
	ld.global.f64 	%fd979, [%rd3951];
	add.s64 	%rd3952, %rd3950, %rd3751;
	st.global.f64 	[%rd3952], %fd979;
	ld.param.u64 	%rd3953, [%rd1+384];
	cvta.to.global.u64 	%rd3954, %rd3953;
	add.s64 	%rd3955, %rd3954, %rd3749;
	ld.global.f64 	%fd980, [%rd3955];
	add.s64 	%rd3956, %rd3954, %rd3751;
	st.global.f64 	[%rd3956], %fd980;
	ld.param.u64 	%rd3957, [%rd1+392];
	cvta.to.global.u64 	%rd3958, %rd3957;
	add.s64 	%rd3959, %rd3958, %rd3749;
	ld.global.f64 	%fd981, [%rd3959];
	add.s64 	%rd3960, %rd3958, %rd3751;
	st.global.f64 	[%rd3960], %fd981;
	ld.param.u64 	%rd3961, [%rd1+400];
	cvta.to.global.u64 	%rd3962, %rd3961;
	add.s64 	%rd3963, %rd3962, %rd3749;
	ld.global.f64 	%fd982, [%rd3963];
	add.s64 	%rd3964, %rd3962, %rd3751;
	st.global.f64 	[%rd3964], %fd982;
	ld.param.u64 	%rd3965, [%rd1+408];
	cvta.to.global.u64 	%rd3966, %rd3965;
	add.s64 	%rd3967, %rd3966, %rd3749;
	ld.global.f64 	%fd983, [%rd3967];
	add.s64 	%rd3968, %rd3966, %rd3751;
	st.global.f64 	[%rd3968], %fd983;
	ld.param.u64 	%rd3969, [%rd1+416];
	cvta.to.global.u64 	%rd3970, %rd3969;
	add.s64 	%rd3971, %rd3970, %rd3749;
	ld.global.f64 	%fd984, [%rd3971];
	add.s64 	%rd3972, %rd3970, %rd3751;
	st.global.f64 	[%rd3972], %fd984;
	ld.param.u64 	%rd3973, [%rd1+424];
	cvta.to.global.u64 	%rd3974, %rd3973;
	add.s64 	%rd3975, %rd3974, %rd3749;
	ld.global.f64 	%fd985, [%rd3975];
	add.s64 	%rd3976, %rd3974, %rd3751;
	st.global.f64 	[%rd3976], %fd985;
	ld.param.u64 	%rd3977, [%rd1+376];
	cvta.to.global.u64 	%rd3978, %rd3977;
	add.s64 	%rd3979, %rd3978, %rd3749;
	ld.global.f64 	%fd986, [%rd3979];
	add.s64 	%rd3980, %rd3978, %rd3751;
	st.global.f64 	[%rd3980], %fd986;
	bra.uni 	$L__BB10_46;
$L__BB10_42:
	setp.le.s32 	%p51, %r3, %r21;
	setp.ge.s32 	%p52, %r1, %r6;
	add.s32 	%r22, %r5, %r19;
	setp.le.s32 	%p53, %r2, %r22;
	or.pred  	%p54, %p53, %p51;
	or.pred  	%p55, %p54, %p52;
	@%p55 bra 	$L__BB10_44;
	mad.lo.s32 	%r70, %r5, %r7, %r8;
	add.s32 	%r71, %r70, %r4;
	mul.lo.s32 	%r72, %r12, %r9;
	sub.s32 	%r73, %r71, %r72;
	ld.param.u64 	%rd3513, [%rd1];
	cvta.to.global.u64 	%rd3514, %rd3513;
	mul.wide.s32 	%rd3515, %r8, 8;
	add.s64 	%rd3516, %rd3514, %rd3515;
	ld.global.f64 	%fd871, [%rd3516];
	mul.wide.s32 	%rd3517, %r73, 8;
	add.s64 	%rd3518, %rd3514, %rd3517;
	st.global.f64 	[%rd3518], %fd871;
	ld.param.u64 	%rd3519, [%rd1+8];
	cvta.to.global.u64 	%rd3520, %rd3519;
	add.s64 	%rd3521, %rd3520, %rd3515;
	ld.global.f64 	%fd872, [%rd3521];
	add.s64 	%rd3522, %rd3520, %rd3517;
	st.global.f64 	[%rd3522], %fd872;
	ld.param.u64 	%rd3523, [%rd1+16];
	cvta.to.global.u64 	%rd3524, %rd3523;
	add.s64 	%rd3525, %rd3524, %rd3515;
	ld.global.f64 	%fd873, [%rd3525];
	add.s64 	%rd3526, %rd3524, %rd3517;
	st.global.f64 	[%rd3526], %fd873;
	ld.param.u64 	%rd3527, [%rd1+24];
	cvta.to.global.u64 	%rd3528, %rd3527;
	add.s64 	%rd3529, %rd3528, %rd3515;
	ld.global.f64 	%fd874, [%rd3529];
	add.s64 	%rd3530, %rd3528, %rd3517;
	st.global.f64 	[%rd3530], %fd874;
	ld.param.u64 	%rd3531, [%rd1+32];
	cvta.to.global.u64 	%rd3532, %rd3531;
	add.s64 	%rd3533, %rd3532, %rd3515;
	ld.global.f64 	%fd875, [%rd3533];
	add.s64 	%rd3534, %rd3532, %rd3517;
	st.global.f64 	[%rd3534], %fd875;
	ld.param.u64 	%rd3535, [%rd1+40];
	cvta.to.global.u64 	%rd3536, %rd3535;
	add.s64 	%rd3537, %rd3536, %rd3515;
	ld.global.f64 	%fd876, [%rd3537];
	add.s64 	%rd3538, %rd3536, %rd3517;
	st.global.f64 	[%rd3538], %fd876;
	ld.param.u64 	%rd3539, [%rd1+48];
	cvta.to.global.u64 	%rd3540, %rd3539;
	add.s64 	%rd3541, %rd3540, %rd3515;
	ld.global.f64 	%fd877, [%rd3541];
	add.s64 	%rd3542, %rd3540, %rd3517;
	st.global.f64 	[%rd3542], %fd877;
	ld.param.u64 	%rd3543, [%rd1+56];
	cvta.to.global.u64 	%rd3544, %rd3543;
	add.s64 	%rd3545, %rd3544, %rd3515;
	ld.global.f64 	%fd878, [%rd3545];
	add.s64 	%rd3546, %rd3544, %rd3517;
	st.global.f64 	[%rd3546], %fd878;
	ld.param.u64 	%rd3547, [%rd1+64];
	cvta.to.global.u64 	%rd3548, %rd3547;
	add.s64 	%rd3549, %rd3548, %rd3515;
	ld.global.f64 	%fd879, [%rd3549];
	add.s64 	%rd3550, %rd3548, %rd3517;
	st.global.f64 	[%rd3550], %fd879;
	ld.param.u64 	%rd3551, [%rd1+72];
	cvta.to.global.u64 	%rd3552, %rd3551;
	add.s64 	%rd3553, %rd3552, %rd3515;
	ld.global.f64 	%fd880, [%rd3553];
	add.s64 	%rd3554, %rd3552, %rd3517;
	st.global.f64 	[%rd3554], %fd880;
	ld.param.u64 	%rd3555, [%rd1+432];
	cvta.to.global.u64 	%rd3556, %rd3555;
	add.s64 	%rd3557, %rd3556, %rd3515;
	ld.global.f64 	%fd881, [%rd3557];
	add.s64 	%rd3558, %rd3556, %rd3517;
	st.global.f64 	[%rd3558], %fd881;
	ld.param.u64 	%rd3559, [%rd1+440];
	cvta.to.global.u64 	%rd3560, %rd3559;
	add.s64 	%rd3561, %rd3560, %rd3515;
	ld.global.f64 	%fd882, [%rd3561];
	add.s64 	%rd3562, %rd3560, %rd3517;
	st.global.f64 	[%rd3562], %fd882;
	ld.param.u64 	%rd3563, [%rd1+448];
	cvta.to.global.u64 	%rd3564, %rd3563;
	add.s64 	%rd3565, %rd3564, %rd3515;
	ld.global.f64 	%fd883, [%rd3565];
	add.s64 	%rd3566, %rd3564, %rd3517;
	st.global.f64 	[%rd3566], %fd883;
	ld.param.u64 	%rd3567, [%rd1+456];
	cvta.to.global.u64 	%rd3568, %rd3567;
	add.s64 	%rd3569, %rd3568, %rd3515;
	ld.global.f64 	%fd884, [%rd3569];
	add.s64 	%rd3570, %rd3568, %rd3517;
	st.global.f64 	[%rd3570], %fd884;
	ld.param.u64 	%rd3571, [%rd1+88];
	cvta.to.global.u64 	%rd3572, %rd3571;
	add.s64 	%rd3573, %rd3572, %rd3515;
	ld.global.f64 	%fd885, [%rd3573];
	add.s64 	%rd3574, %rd3572, %rd3517;
	st.global.f64 	[%rd3574], %fd885;
	ld.param.u64 	%rd3575, [%rd1+96];
	cvta.to.global.u64 	%rd3576, %rd3575;
	add.s64 	%rd3577, %rd3576, %rd3515;
	ld.global.f64 	%fd886, [%rd3577];
	add.s64 	%rd3578, %rd3576, %rd3517;
	st.global.f64 	[%rd3578], %fd886;
	ld.param.u64 	%rd3579, [%rd1+104];
	cvta.to.global.u64 	%rd3580, %rd3579;
	add.s64 	%rd3581, %rd3580, %rd3515;
	ld.global.f64 	%fd887, [%rd3581];
	add.s64 	%rd3582, %rd3580, %rd3517;
	st.global.f64 	[%rd3582], %fd887;
	ld.param.u64 	%rd3583, [%rd1+112];
	cvta.to.global.u64 	%rd3584, %rd3583;
	add.s64 	%rd3585, %rd3584, %rd3515;
	ld.global.f64 	%fd888, [%rd3585];
	add.s64 	%rd3586, %rd3584, %rd3517;
	st.global.f64 	[%rd3586], %fd888;
	ld.param.u64 	%rd3587, [%rd1+120];
	cvta.to.global.u64 	%rd3588, %rd3587;
	add.s64 	%rd3589, %rd3588, %rd3515;
	ld.global.f64 	%fd889, [%rd3589];
	add.s64 	%rd3590, %rd3588, %rd3517;
	st.global.f64 	[%rd3590], %fd889;
	ld.param.u64 	%rd3591, [%rd1+128];
	cvta.to.global.u64 	%rd3592, %rd3591;
	add.s64 	%rd3593, %rd3592, %rd3515;
	ld.global.f64 	%fd890, [%rd3593];
	add.s64 	%rd3594, %rd3592, %rd3517;
	st.global.f64 	[%rd3594], %fd890;
	ld.param.u64 	%rd3595, [%rd1+136];
	cvta.to.global.u64 	%rd3596, %rd3595;
	add.s64 	%rd3597, %rd3596, %rd3515;
	ld.global.f64 	%fd891, [%rd3597];
	add.s64 	%rd3598, %rd3596, %rd3517;
	st.global.f64 	[%rd3598], %fd891;
	ld.param.u64 	%rd3599, [%rd1+144];
	cvta.to.global.u64 	%rd3600, %rd3599;
	add.s64 	%rd3601, %rd3600, %rd3515;
	ld.global.f64 	%fd892, [%rd3601];
	add.s64 	%rd3602, %rd3600, %rd3517;
	st.global.f64 	[%rd3602], %fd892;
	ld.param.u64 	%rd3603, [%rd1+152];
	cvta.to.global.u64 	%rd3604, %rd3603;
	add.s64 	%rd3605, %rd3604, %rd3515;
	ld.global.f64 	%fd893, [%rd3605];
	add.s64 	%rd3606, %rd3604, %rd3517;
	st.global.f64 	[%rd3606], %fd893;
	ld.param.u64 	%rd3607, [%rd1+80];
	cvta.to.global.u64 	%rd3608, %rd3607;
	add.s64 	%rd3609, %rd3608, %rd3515;
	ld.global.f64 	%fd894, [%rd3609];
	add.s64 	%rd3610, %rd3608, %rd3517;
	st.global.f64 	[%rd3610], %fd894;
	ld.param.u64 	%rd3611, [%rd1+328];
	cvta.to.global.u64 	%rd3612, %rd3611;
	add.s64 	%rd3613, %rd3612, %rd3515;
	ld.global.f64 	%fd895, [%rd3613];
	add.s64 	%rd3614, %rd3612, %rd3517;
	st.global.f64 	[%rd3614], %fd895;
	ld.param.u64 	%rd3615, [%rd1+336];
	cvta.to.global.u64 	%rd3616, %rd3615;
	add.s64 	%rd3617, %rd3616, %rd3515;
	ld.global.f64 	%fd896, [%rd3617];
	add.s64 	%rd3618, %rd3616, %rd3517;
	st.global.f64 	[%rd3618], %fd896;
	ld.param.u64 	%rd3619, [%rd1+344];
	cvta.to.global.u64 	%rd3620, %rd3619;
	add.s64 	%rd3621, %rd3620, %rd3515;
	ld.global.f64 	%fd897, [%rd3621];
	add.s64 	%rd3622, %rd3620, %rd3517;
	st.global.f64 	[%rd3622], %fd897;
	ld.param.u64 	%rd3623, [%rd1+352];
	cvta.to.global.u64 	%rd3624, %rd3623;
	add.s64 	%rd3625, %rd3624, %rd3515;
	ld.global.f64 	%fd898, [%rd3625];
	add.s64 	%rd3626, %rd3624, %rd3517;
	st.global.f64 	[%rd3626], %fd898;
	ld.param.u64 	%rd3627, [%rd1+360];
	cvta.to.global.u64 	%rd3628, %rd3627;
	add.s64 	%rd3629, %rd3628, %rd3515;
	ld.global.f64 	%fd899, [%rd3629];
	add.s64 	%rd3630, %rd3628, %rd3517;
	st.global.f64 	[%rd3630], %fd899;
	ld.param.u64 	%rd3631, [%rd1+368];
	cvta.to.global.u64 	%rd3632, %rd3631;
	add.s64 	%rd3633, %rd3632, %rd3515;
	ld.global.f64 	%fd900, [%rd3633];
	add.s64 	%rd3634, %rd3632, %rd3517;
	st.global.f64 	[%rd3634], %fd900;
	ld.param.u64 	%rd3635, [%rd1+160];
	cvta.to.global.u64 	%rd3636, %rd3635;
	add.s64 	%rd3637, %rd3636, %rd3515;
	ld.global.f64 	%fd901, [%rd3637];
	add.s64 	%rd3638, %rd3636, %rd3517;
	st.global.f64 	[%rd3638], %fd901;
	ld.param.u64 	%rd3639, [%rd1+168];
	cvta.to.global.u64 	%rd3640, %rd3639;
	add.s64 	%rd3641, %rd3640, %rd3515;
	ld.global.f64 	%fd902, [%rd3641];
	add.s64 	%rd3642, %rd3640, %rd3517;
	st.global.f64 	[%rd3642], %fd902;
	ld.param.u64 	%rd3643, [%rd1+176];
	cvta.to.global.u64 	%rd3644, %rd3643;
	add.s64 	%rd3645, %rd3644, %rd3515;
	ld.global.f64 	%fd903, [%rd3645];
	add.s64 	%rd3646, %rd3644, %rd3517;
	st.global.f64 	[%rd3646], %fd903;
	ld.param.u64 	%rd3647, [%rd1+184];
	cvta.to.global.u64 	%rd3648, %rd3647;
	add.s64 	%rd3649, %rd3648, %rd3515;
	ld.global.f64 	%fd904, [%rd3649];
	add.s64 	%rd3650, %rd3648, %rd3517;
	st.global.f64 	[%rd3650], %fd904;
	ld.param.u64 	%rd3651, [%rd1+192];
	cvta.to.global.u64 	%rd3652, %rd3651;
	add.s64 	%rd3653, %rd3652, %rd3515;
	ld.global.f64 	%fd905, [%rd3653];
	add.s64 	%rd3654, %rd3652, %rd3517;
	st.global.f64 	[%rd3654], %fd905;
	ld.param.u64 	%rd3655, [%rd1+200];
	cvta.to.global.u64 	%rd3656, %rd3655;
	add.s64 	%rd3657, %rd3656, %rd3515;
	ld.global.f64 	%fd906, [%rd3657];
	add.s64 	%rd3658, %rd3656, %rd3517;
	st.global.f64 	[%rd3658], %fd906;
	ld.param.u64 	%rd3659, [%rd1+208];
	cvta.to.global.u64 	%rd3660, %rd3659;
	add.s64 	%rd3661, %rd3660, %rd3515;
	ld.global.f64 	%fd907, [%rd3661];
	add.s64 	%rd3662, %rd3660, %rd3517;
	st.global.f64 	[%rd3662], %fd907;
	ld.param.u64 	%rd3663, [%rd1+216];
	cvta.to.global.u64 	%rd3664, %rd3663;
	add.s64 	%rd3665, %rd3664, %rd3515;
	ld.global.f64 	%fd908, [%rd3665];
	add.s64 	%rd3666, %rd3664, %rd3517;
	st.global.f64 	[%rd3666], %fd908;
	ld.param.u64 	%rd3667, [%rd1+224];
	cvta.to.global.u64 	%rd3668, %rd3667;
	add.s64 	%rd3669, %rd3668, %rd3515;
	ld.global.f64 	%fd909, [%rd3669];
	add.s64 	%rd3670, %rd3668, %rd3517;
	st.global.f64 	[%rd3670], %fd909;
	ld.param.u64 	%rd3671, [%rd1+232];
	cvta.to.global.u64 	%rd3672, %rd3671;
	add.s64 	%rd3673, %rd3672, %rd3515;
	ld.global.f64 	%fd910, [%rd3673];
	add.s64 	%rd3674, %rd3672, %rd3517;
	st.global.f64 	[%rd3674], %fd910;
	ld.param.u64 	%rd3675, [%rd1+240];
	cvta.to.global.u64 	%rd3676, %rd3675;
	add.s64 	%rd3677, %rd3676, %rd3515;
	ld.global.f64 	%fd911, [%rd3677];
	add.s64 	%rd3678, %rd3676, %rd3517;
	st.global.f64 	[%rd3678], %fd911;
	ld.param.u64 	%rd3679, [%rd1+248];
	cvta.to.global.u64 	%rd3680, %rd3679;
	add.s64 	%rd3681, %rd3680, %rd3515;
	ld.global.f64 	%fd912, [%rd3681];
	add.s64 	%rd3682, %rd3680, %rd3517;
	st.global.f64 	[%rd3682], %fd912;
	ld.param.u64 	%rd3683, [%rd1+256];
	cvta.to.global.u64 	%rd3684, %rd3683;
	add.s64 	%rd3685, %rd3684, %rd3515;
	ld.global.f64 	%fd913, [%rd3685];
	add.s64 	%rd3686, %rd3684, %rd3517;
	st.global.f64 	[%rd3686], %fd913;
	ld.param.u64 	%rd3687, [%rd1+264];
	cvta.to.global.u64 	%rd3688, %rd3687;
	add.s64 	%rd3689, %rd3688, %rd3515;
	ld.global.f64 	%fd914, [%rd3689];
	add.s64 	%rd3690, %rd3688, %rd3517;
	st.global.f64 	[%rd3690], %fd914;
	ld.param.u64 	%rd3691, [%rd1+272];
	cvta.to.global.u64 	%rd3692, %rd3691;
	add.s64 	%rd3693, %rd3692, %rd3515;
	ld.global.f64 	%fd915, [%rd3693];
	add.s64 	%rd3694, %rd3692, %rd3517;
	st.global.f64 	[%rd3694], %fd915;
	ld.param.u64 	%rd3695, [%rd1+280];
	cvta.to.global.u64 	%rd3696, %rd3695;
	add.s64 	%rd3697, %rd3696, %rd3515;
	ld.global.f64 	%fd916, [%rd3697];
	add.s64 	%rd3698, %rd3696, %rd3517;
	st.global.f64 	[%rd3698], %fd916;
	ld.param.u64 	%rd3699, [%rd1+288];
	cvta.to.global.u64 	%rd3700, %rd3699;
	add.s64 	%rd3701, %rd3700, %rd3515;
	ld.global.f64 	%fd917, [%rd3701];
	add.s64 	%rd3702, %rd3700, %rd3517;
	st.global.f64 	[%rd3702], %fd917;
	ld.param.u64 	%rd3703, [%rd1+296];
	cvta.to.global.u64 	%rd3704, %rd3703;
	add.s64 	%rd3705, %rd3704, %rd3515;
	ld.global.f64 	%fd918, [%rd3705];
	add.s64 	%rd3706, %rd3704, %rd3517;
	st.global.f64 	[%rd3706], %fd918;
	ld.param.u64 	%rd3707, [%rd1+304];
	cvta.to.global.u64 	%rd3708, %rd3707;
	add.s64 	%rd3709, %rd3708, %rd3515;
	ld.global.f64 	%fd919, [%rd3709];
	add.s64 	%rd3710, %rd3708, %rd3517;
	st.global.f64 	[%rd3710], %fd919;
	ld.param.u64 	%rd3711, [%rd1+312];
	cvta.to.global.u64 	%rd3712, %rd3711;
	add.s64 	%rd3713, %rd3712, %rd3515;
	ld.global.f64 	%fd920, [%rd3713];
	add.s64 	%rd3714, %rd3712, %rd3517;
	st.global.f64 	[%rd3714], %fd920;
	ld.param.u64 	%rd3715, [%rd1+320];
	cvta.to.global.u64 	%rd3716, %rd3715;
	add.s64 	%rd3717, %rd3716, %rd3515;
	ld.global.f64 	%fd921, [%rd3717];
	add.s64 	%rd3718, %rd3716, %rd3517;
	st.global.f64 	[%rd3718], %fd921;
	ld.param.u64 	%rd3719, [%rd1+384];
	cvta.to.global.u64 	%rd3720, %rd3719;
	add.s64 	%rd3721, %rd3720, %rd3515;
	ld.global.f64 	%fd922, [%rd3721];
	add.s64 	%rd3722, %rd3720, %rd3517;
	st.global.f64 	[%rd3722], %fd922;
	ld.param.u64 	%rd3723, [%rd1+392];
	cvta.to.global.u64 	%rd3724, %rd3723;
	add.s64 	%rd3725, %rd3724, %rd3515;
	ld.global.f64 	%fd923, [%rd3725];
	add.s64 	%rd3726, %rd3724, %rd3517;
	st.global.f64 	[%rd3726], %fd923;
	ld.param.u64 	%rd3727, [%rd1+400];
	cvta.to.global.u64 	%rd3728, %rd3727;
	add.s64 	%rd3729, %rd3728, %rd3515;
	ld.global.f64 	%fd924, [%rd3729];
	add.s64 	%rd3730, %rd3728, %rd3517;
	st.global.f64 	[%rd3730], %fd924;
	ld.param.u64 	%rd3731, [%rd1+408];
	cvta.to.global.u64 	%rd3732, %rd3731;
	add.s64 	%rd3733, %rd3732, %rd3515;
	ld.global.f64 	%fd925, [%rd3733];
	add.s64 	%rd3734, %rd3732, %rd3517;
	st.global.f64 	[%rd3734], %fd925;
	ld.param.u64 	%rd3735, [%rd1+416];
	cvta.to.global.u64 	%rd3736, %rd3735;
	add.s64 	%rd3737, %rd3736, %rd3515;
	ld.global.f64 	%fd926, [%rd3737];
	add.s64 	%rd3738, %rd3736, %rd3517;
	st.global.f64 	[%rd3738], %fd926;
	ld.param.u64 	%rd3739, [%rd1+424];
	cvta.to.global.u64 	%rd3740, %rd3739;
	add.s64 	%rd3741, %rd3740, %rd3515;
	ld.global.f64 	%fd927, [%rd3741];
	add.s64 	%rd3742, %rd3740, %rd3517;
	st.global.f64 	[%rd3742], %fd927;
	ld.param.u64 	%rd3743, [%rd1+376];
	cvta.to.global.u64 	%rd3744, %rd3743;
	add.s64 	%rd3745, %rd3744, %rd3515;
	ld.global.f64 	%fd928, [%rd3745];
	add.s64 	%rd3746, %rd3744, %rd3517;
	st.global.f64 	[%rd3746], %fd928;
	bra.uni 	$L__BB10_46;
$L__BB10_44:
	setp.le.s32 	%p56, %r2, %r22;
	setp.le.s32 	%p57, %r3, %r21;
	setp.le.s32 	%p58, %r1, %r20;
	or.pred  	%p59, %p58, %p56;
	or.pred  	%p60, %p59, %p57;
	@%p60 bra 	$L__BB10_46;
	mad.lo.s32 	%r67, %r5, %r7, %r8;
	mad.lo.s32 	%r68, %r12, %r9, %r4;
	sub.s32 	%r69, %r67, %r68;
	ld.param.u64 	%rd3279, [%rd1];
	cvta.to.global.u64 	%rd3280, %rd3279;
	mul.wide.s32 	%rd3281, %r8, 8;
	add.s64 	%rd3282, %rd3280, %rd3281;
	ld.global.f64 	%fd813, [%rd3282];
	mul.wide.s32 	%rd3283, %r69, 8;
	add.s64 	%rd3284, %rd3280, %rd3283;
	st.global.f64 	[%rd3284], %fd813;
	ld.param.u64 	%rd3285, [%rd1+8];
	cvta.to.global.u64 	%rd3286, %rd3285;
	add.s64 	%rd3287, %rd3286, %rd3281;
	ld.global.f64 	%fd814, [%rd3287];
	add.s64 	%rd3288, %rd3286, %rd3283;
	st.global.f64 	[%rd3288], %fd814;
	ld.param.u64 	%rd3289, [%rd1+16];
	cvta.to.global.u64 	%rd3290, %rd3289;
	add.s64 	%rd3291, %rd3290, %rd3281;
	ld.global.f64 	%fd815, [%rd3291];
	add.s64 	%rd3292, %rd3290, %rd3283;
	st.global.f64 	[%rd3292], %fd815;
	ld.param.u64 	%rd3293, [%rd1+24];
	cvta.to.global.u64 	%rd3294, %rd3293;
	add.s64 	%rd3295, %rd3294, %rd3281;
	ld.global.f64 	%fd816, [%rd3295];
	add.s64 	%rd3296, %rd3294, %rd3283;
	st.global.f64 	[%rd3296], %fd816;
	ld.param.u64 	%rd3297, [%rd1+32];
	cvta.to.global.u64 	%rd3298, %rd3297;
	add.s64 	%rd3299, %rd3298, %rd3281;
	ld.global.f64 	%fd817, [%rd3299];
	add.s64 	%rd3300, %rd3298, %rd3283;
	st.global.f64 	[%rd3300], %fd817;
	ld.param.u64 	%rd3301, [%rd1+40];
	cvta.to.global.u64 	%rd3302, %rd3301;
	add.s64 	%rd3303, %rd3302, %rd3281;
	ld.global.f64 	%fd818, [%rd3303];
	add.s64 	%rd3304, %rd3302, %rd3283;
	st.global.f64 	[%rd3304], %fd818;
	ld.param.u64 	%rd3305, [%rd1+48];
	cvta.to.global.u64 	%rd3306, %rd3305;
	add.s64 	%rd3307, %rd3306, %rd3281;
	ld.global.f64 	%fd819, [%rd3307];
	add.s64 	%rd3308, %rd3306, %rd3283;
	st.global.f64 	[%rd3308], %fd819;
	ld.param.u64 	%rd3309, [%rd1+56];
	cvta.to.global.u64 	%rd3310, %rd3309;
	add.s64 	%rd3311, %rd3310, %rd3281;
	ld.global.f64 	%fd820, [%rd3311];
	add.s64 	%rd3312, %rd3310, %rd3283;
	st.global.f64 	[%rd3312], %fd820;
	ld.param.u64 	%rd3313, [%rd1+64];
	cvta.to.global.u64 	%rd3314, %rd3313;
	add.s64 	%rd3315, %rd3314, %rd3281;
	ld.global.f64 	%fd821, [%rd3315];
	add.s64 	%rd3316, %rd3314, %rd3283;
	st.global.f64 	[%rd3316], %fd821;
	ld.param.u64 	%rd3317, [%rd1+72];
	cvta.to.global.u64 	%rd3318, %rd3317;
	add.s64 	%rd3319, %rd3318, %rd3281;
	ld.global.f64 	%fd822, [%rd3319];
	add.s64 	%rd3320, %rd3318, %rd3283;
	st.global.f64 	[%rd3320], %fd822;
	ld.param.u64 	%rd3321, [%rd1+432];
	cvta.to.global.u64 	%rd3322, %rd3321;
	add.s64 	%rd3323, %rd3322, %rd3281;
	ld.global.f64 	%fd823, [%rd3323];
	add.s64 	%rd3324, %rd3322, %rd3283;
	st.global.f64 	[%rd3324], %fd823;
	ld.param.u64 	%rd3325, [%rd1+440];
	cvta.to.global.u64 	%rd3326, %rd3325;
	add.s64 	%rd3327, %rd3326, %rd3281;
	ld.global.f64 	%fd824, [%rd3327];
	add.s64 	%rd3328, %rd3326, %rd3283;
	st.global.f64 	[%rd3328], %fd824;
	ld.param.u64 	%rd3329, [%rd1+448];
	cvta.to.global.u64 	%rd3330, %rd3329;
	add.s64 	%rd3331, %rd3330, %rd3281;
	ld.global.f64 	%fd825, [%rd3331];
	add.s64 	%rd3332, %rd3330, %rd3283;
	st.global.f64 	[%rd3332], %fd825;
	ld.param.u64 	%rd3333, [%rd1+456];
	cvta.to.global.u64 	%rd3334, %rd3333;
	add.s64 	%rd3335, %rd3334, %rd3281;
	ld.global.f64 	%fd826, [%rd3335];
	add.s64 	%rd3336, %rd3334, %rd3283;
	st.global.f64 	[%rd3336], %fd826;
	ld.param.u64 	%rd3337, [%rd1+88];
	cvta.to.global.u64 	%rd3338, %rd3337;
	add.s64 	%rd3339, %rd3338, %rd3281;
	ld.global.f64 	%fd827, [%rd3339];
	add.s64 	%rd3340, %rd3338, %rd3283;
	st.global.f64 	[%rd3340], %fd827;
	ld.param.u64 	%rd3341, [%rd1+96];
	cvta.to.global.u64 	%rd3342, %rd3341;
	add.s64 	%rd3343, %rd3342, %rd3281;
	ld.global.f64 	%fd828, [%rd3343];
	add.s64 	%rd3344, %rd3342, %rd3283;
	st.global.f64 	[%rd3344], %fd828;
	ld.param.u64 	%rd3345, [%rd1+104];
	cvta.to.global.u64 	%rd3346, %rd3345;
	add.s64 	%rd3347, %rd3346, %rd3281;
	ld.global.f64 	%fd829, [%rd3347];
	add.s64 	%rd3348, %rd3346, %rd3283;
	st.global.f64 	[%rd3348], %fd829;
	ld.param.u64 	%rd3349, [%rd1+112];
	cvta.to.global.u64 	%rd3350, %rd3349;
	add.s64 	%rd3351, %rd3350, %rd3281;
	ld.global.f64 	%fd830, [%rd3351];
	add.s64 	%rd3352, %rd3350, %rd3283;
	st.global.f64 	[%rd3352], %fd830;
	ld.param.u64 	%rd3353, [%rd1+120];
	cvta.to.global.u64 	%rd3354, %rd3353;
	add.s64 	%rd3355, %rd3354, %rd3281;
	ld.global.f64 	%fd831, [%rd3355];
	add.s64 	%rd3356, %rd3354, %rd3283;
	st.global.f64 	[%rd3356], %fd831;
	ld.param.u64 	%rd3357, [%rd1+128];
	cvta.to.global.u64 	%rd3358, %rd3357;
	add.s64 	%rd3359, %rd3358, %rd3281;
	ld.global.f64 	%fd832, [%rd3359];
	add.s64 	%rd3360, %rd3358, %rd3283;
	st.global.f64 	[%rd3360], %fd832;
	ld.param.u64 	%rd3361, [%rd1+136];
	cvta.to.global.u64 	%rd3362, %rd3361;
	add.s64 	%rd3363, %rd3362, %rd3281;
	ld.global.f64 	%fd833, [%rd3363];
	add.s64 	%rd3364, %rd3362, %rd3283;
	st.global.f64 	[%rd3364], %fd833;
	ld.param.u64 	%rd3365, [%rd1+144];
	cvta.to.global.u64 	%rd3366, %rd3365;
	add.s64 	%rd3367, %rd3366, %rd3281;
	ld.global.f64 	%fd834, [%rd3367];
	add.s64 	%rd3368, %rd3366, %rd3283;
	st.global.f64 	[%rd3368], %fd834;
	ld.param.u64 	%rd3369, [%rd1+152];
	cvta.to.global.u64 	%rd3370, %rd3369;
	add.s64 	%rd3371, %rd3370, %rd3281;
	ld.global.f64 	%fd835, [%rd3371];
	add.s64 	%rd3372, %rd3370, %rd3283;
	st.global.f64 	[%rd3372], %fd835;
	ld.param.u64 	%rd3373, [%rd1+80];
	cvta.to.global.u64 	%rd3374, %rd3373;
	add.s64 	%rd3375, %rd3374, %rd3281;
	ld.global.f64 	%fd836, [%rd3375];
	add.s64 	%rd3376, %rd3374, %rd3283;
	st.global.f64 	[%rd3376], %fd836;
	ld.param.u64 	%rd3377, [%rd1+328];
	cvta.to.global.u64 	%rd3378, %rd3377;
	add.s64 	%rd3379, %rd3378, %rd3281;
	ld.global.f64 	%fd837, [%rd3379];
	add.s64 	%rd3380, %rd3378, %rd3283;
	st.global.f64 	[%rd3380], %fd837;
	ld.param.u64 	%rd3381, [%rd1+336];
	cvta.to.global.u64 	%rd3382, %rd3381;
	add.s64 	%rd3383, %rd3382, %rd3281;
	ld.global.f64 	%fd838, [%rd3383];
	add.s64 	%rd3384, %rd3382, %rd3283;
	st.global.f64 	[%rd3384], %fd838;
	ld.param.u64 	%rd3385, [%rd1+344];
	cvta.to.global.u64 	%rd3386, %rd3385;
	add.s64 	%rd3387, %rd3386, %rd3281;
	ld.global.f64 	%fd839, [%rd3387];
	add.s64 	%rd3388, %rd3386, %rd3283;
	st.global.f64 	[%rd3388], %fd839;
	ld.param.u64 	%rd3389, [%rd1+352];
	cvta.to.global.u64 	%rd3390, %rd3389;
	add.s64 	%rd3391, %rd3390, %rd3281;
	ld.global.f64 	%fd840, [%rd3391];
	add.s64 	%rd3392, %rd3390, %rd3283;
	st.global.f64 	[%rd3392], %fd840;
	ld.param.u64 	%rd3393, [%rd1+360];
	cvta.to.global.u64 	%rd3394, %rd3393;
	add.s64 	%rd3395, %rd3394, %rd3281;
	ld.global.f64 	%fd841, [%rd3395];
	add.s64 	%rd3396, %rd3394, %rd3283;
	st.global.f64 	[%rd3396], %fd841;
	ld.param.u64 	%rd3397, [%rd1+368];
	cvta.to.global.u64 	%rd3398, %rd3397;
	add.s64 	%rd3399, %rd3398, %rd3281;
	ld.global.f64 	%fd842, [%rd3399];
	add.s64 	%rd3400, %rd3398, %rd3283;
	st.global.f64 	[%rd3400], %fd842;
	ld.param.u64 	%rd3401, [%rd1+160];
	cvta.to.global.u64 	%rd3402, %rd3401;
	add.s64 	%rd3403, %rd3402, %rd3281;
	ld.global.f64 	%fd843, [%rd3403];
	add.s64 	%rd3404, %rd3402, %rd3283;
	st.global.f64 	[%rd3404], %fd843;
	ld.param.u64 	%rd3405, [%rd1+168];
	cvta.to.global.u64 	%rd3406, %rd3405;
	add.s64 	%rd3407, %rd3406, %rd3281;
	ld.global.f64 	%fd844, [%rd3407];
	add.s64 	%rd3408, %rd3406, %rd3283;
	st.global.f64 	[%rd3408], %fd844;
	ld.param.u64 	%rd3409, [%rd1+176];
	cvta.to.global.u64 	%rd3410, %rd3409;
	add.s64 	%rd3411, %rd3410, %rd3281;
	ld.global.f64 	%fd845, [%rd3411];
	add.s64 	%rd3412, %rd3410, %rd3283;
	st.global.f64 	[%rd3412], %fd845;
	ld.param.u64 	%rd3413, [%rd1+184];
	cvta.to.global.u64 	%rd3414, %rd3413;
	add.s64 	%rd3415, %rd3414, %rd3281;
	ld.global.f64 	%fd846, [%rd3415];
	add.s64 	%rd3416, %rd3414, %rd3283;
	st.global.f64 	[%rd3416], %fd846;
	ld.param.u64 	%rd3417, [%rd1+192];
	cvta.to.global.u64 	%rd3418, %rd3417;
	add.s64 	%rd3419, %rd3418, %rd3281;
	ld.global.f64 	%fd847, [%rd3419];
	add.s64 	%rd3420, %rd3418, %rd3283;
	st.global.f64 	[%rd3420], %fd847;
	ld.param.u64 	%rd3421, [%rd1+200];
	cvta.to.global.u64 	%rd3422, %rd3421;
	add.s64 	%rd3423, %rd3422, %rd3281;
	ld.global.f64 	%fd848, [%rd3423];
	add.s64 	%rd3424, %rd3422, %rd3283;
	st.global.f64 	[%rd3424], %fd848;
	ld.param.u64 	%rd3425, [%rd1+208];
	cvta.to.global.u64 	%rd3426, %rd3425;
	add.s64 	%rd3427, %rd3426, %rd3281;
	ld.global.f64 	%fd849, [%rd3427];
	add.s64 	%rd3428, %rd3426, %rd3283;
	st.global.f64 	[%rd3428], %fd849;
	ld.param.u64 	%rd3429, [%rd1+216];
	cvta.to.global.u64 	%rd3430, %rd3429;
	add.s64 	%rd3431, %rd3430, %rd3281;
	ld.global.f64 	%fd850, [%rd3431];
	add.s64 	%rd3432, %rd3430, %rd3283;
	st.global.f64 	[%rd3432], %fd850;
	ld.param.u64 	%rd3433, [%rd1+224];
	cvta.to.global.u64 	%rd3434, %rd3433;
	add.s64 	%rd3435, %rd3434, %rd3281;
	ld.global.f64 	%fd851, [%rd3435];
	add.s64 	%rd3436, %rd3434, %rd3283;
	st.global.f64 	[%rd3436], %fd851;
	ld.param.u64 	%rd3437, [%rd1+232];
	cvta.to.global.u64 	%rd3438, %rd3437;
	add.s64 	%rd3439, %rd3438, %rd3281;
	ld.global.f64 	%fd852, [%rd3439];
	add.s64 	%rd3440, %rd3438, %rd3283;
	st.global.f64 	[%rd3440], %fd852;
	ld.param.u64 	%rd3441, [%rd1+240];
	cvta.to.global.u64 	%rd3442, %rd3441;
	add.s64 	%rd3443, %rd3442, %rd3281;
	ld.global.f64 	%fd853, [%rd3443];
	add.s64 	%rd3444, %rd3442, %rd3283;
	st.global.f64 	[%rd3444], %fd853;
	ld.param.u64 	%rd3445, [%rd1+248];
	cvta.to.global.u64 	%rd3446, %rd3445;
	add.s64 	%rd3447, %rd3446, %rd3281;
	ld.global.f64 	%fd854, [%rd3447];
	add.s64 	%rd3448, %rd3446, %rd3283;
	st.global.f64 	[%rd3448], %fd854;
	ld.param.u64 	%rd3449, [%rd1+256];
	cvta.to.global.u64 	%rd3450, %rd3449;
	add.s64 	%rd3451, %rd3450, %rd3281;
	ld.global.f64 	%fd855, [%rd3451];
	add.s64 	%rd3452, %rd3450, %rd3283;
	st.global.f64 	[%rd3452], %fd855;
	ld.param.u64 	%rd3453, [%rd1+264];
	cvta.to.global.u64 	%rd3454, %rd3453;
	add.s64 	%rd3455, %rd3454, %rd3281;
	ld.global.f64 	%fd856, [%rd3455];
	add.s64 	%rd3456, %rd3454, %rd3283;
	st.global.f64 	[%rd3456], %fd856;
	ld.param.u64 	%rd3457, [%rd1+272];
	cvta.to.global.u64 	%rd3458, %rd3457;
	add.s64 	%rd3459, %rd3458, %rd3281;
	ld.global.f64 	%fd857, [%rd3459];
	add.s64 	%rd3460, %rd3458, %rd3283;
	st.global.f64 	[%rd3460], %fd857;
	ld.param.u64 	%rd3461, [%rd1+280];
	cvta.to.global.u64 	%rd3462, %rd3461;
	add.s64 	%rd3463, %rd3462, %rd3281;
	ld.global.f64 	%fd858, [%rd3463];
	add.s64 	%rd3464, %rd3462, %rd3283;
	st.global.f64 	[%rd3464], %fd858;
	ld.param.u64 	%rd3465, [%rd1+288];
	cvta.to.global.u64 	%rd3466, %rd3465;
	add.s64 	%rd3467, %rd3466, %rd3281;
	ld.global.f64 	%fd859, [%rd3467];
	add.s64 	%rd3468, %rd3466, %rd3283;
	st.global.f64 	[%rd3468], %fd859;
	ld.param.u64 	%rd3469, [%rd1+296];
	cvta.to.global.u64 	%rd3470, %rd3469;
	add.s64 	%rd3471, %rd3470, %rd3281;
	ld.global.f64 	%fd860, [%rd3471];
	add.s64 	%rd3472, %rd3470, %rd3283;
	st.global.f64 	[%rd3472], %fd860;
	ld.param.u64 	%rd3473, [%rd1+304];
	cvta.to.global.u64 	%rd3474, %rd3473;
	add.s64 	%rd3475, %rd3474, %rd3281;
	ld.global.f64 	%fd861, [%rd3475];
	add.s64 	%rd3476, %rd3474, %rd3283;
	st.global.f64 	[%rd3476], %fd861;
	ld.param.u64 	%rd3477, [%rd1+312];
	cvta.to.global.u64 	%rd3478, %rd3477;
	add.s64 	%rd3479, %rd3478, %rd3281;
	ld.global.f64 	%fd862, [%rd3479];
	add.s64 	%rd3480, %rd3478, %rd3283;
	st.global.f64 	[%rd3480], %fd862;
	ld.param.u64 	%rd3481, [%rd1+320];
	cvta.to.global.u64 	%rd3482, %rd3481;
	add.s64 	%rd3483, %rd3482, %rd3281;
	ld.global.f64 	%fd863, [%rd3483];
	add.s64 	%rd3484, %rd3482, %rd3283;
	st.global.f64 	[%rd3484], %fd863;
	ld.param.u64 	%rd3485, [%rd1+384];
	cvta.to.global.u64 	%rd3486, %rd3485;
	add.s64 	%rd3487, %rd3486, %rd3281;
	ld.global.f64 	%fd864, [%rd3487];
	add.s64 	%rd3488, %rd3486, %rd3283;
	st.global.f64 	[%rd3488], %fd864;
	ld.param.u64 	%rd3489, [%rd1+392];
	cvta.to.global.u64 	%rd3490, %rd3489;
	add.s64 	%rd3491, %rd3490, %rd3281;
	ld.global.f64 	%fd865, [%rd3491];
	add.s64 	%rd3492, %rd3490, %rd3283;
	st.global.f64 	[%rd3492], %fd865;
	ld.param.u64 	%rd3493, [%rd1+400];
	cvta.to.global.u64 	%rd3494, %rd3493;
	add.s64 	%rd3495, %rd3494, %rd3281;
	ld.global.f64 	%fd866, [%rd3495];
	add.s64 	%rd3496, %rd3494, %rd3283;
	st.global.f64 	[%rd3496], %fd866;
	ld.param.u64 	%rd3497, [%rd1+408];
	cvta.to.global.u64 	%rd3498, %rd3497;
	add.s64 	%rd3499, %rd3498, %rd3281;
	ld.global.f64 	%fd867, [%rd3499];
	add.s64 	%rd3500, %rd3498, %rd3283;
	st.global.f64 	[%rd3500], %fd867;
	ld.param.u64 	%rd3501, [%rd1+416];
	cvta.to.global.u64 	%rd3502, %rd3501;
	add.s64 	%rd3503, %rd3502, %rd3281;
	ld.global.f64 	%fd868, [%rd3503];
	add.s64 	%rd3504, %rd3502, %rd3283;
	st.global.f64 	[%rd3504], %fd868;
	ld.param.u64 	%rd3505, [%rd1+424];
	cvta.to.global.u64 	%rd3506, %rd3505;
	add.s64 	%rd3507, %rd3506, %rd3281;
	ld.global.f64 	%fd869, [%rd3507];
	add.s64 	%rd3508, %rd3506, %rd3283;
	st.global.f64 	[%rd3508], %fd869;
	ld.param.u64 	%rd3509, [%rd1+376];
	cvta.to.global.u64 	%rd3510, %rd3509;
	add.s64 	%rd3511, %rd3510, %rd3281;
	ld.global.f64 	%fd870, [%rd3511];
	add.s64 	%rd3512, %rd3510, %rd3283;
	st.global.f64 	[%rd3512], %fd870;
$L__BB10_46:
	ret;

}
	// .globl	_Z16initRandSeedDevijP17curandStateXORWOW
.visible .entry _Z16initRandSeedDevijP17curandStateXORWOW(
	.param .u32 _Z16initRandSeedDevijP17curandStateXORWOW_param_0,
	.param .u64 .ptr .align 1 _Z16initRandSeedDevijP17curandStateXORWOW_param_1
)
{
	.reg .pred 	%p<24>;
	.reg .b32 	%r<409>;
	.reg .b64 	%rd<18>;

	ld.param.u32 	%r182, [_Z16initRandSeedDevijP17curandStateXORWOW_param_0];
	ld.param.u64 	%rd8, [_Z16initRandSeedDevijP17curandStateXORWOW_param_1];
	cvta.to.global.u64 	%rd9, %rd8;
	mov.u32 	%r183, %tid.x;
	mov.u32 	%r184, %ctaid.x;
	mov.u32 	%r185, %ntid.x;
	mad.lo.s32 	%r186, %r184, %r185, %r183;
	cvt.s64.s32 	%rd17, %r186;
	mul.wide.s32 	%rd10, %r186, 48;
	add.s64 	%rd2, %rd9, %rd10;
	xor.b32  	%r187, %r182, -1429050551;
	mul.lo.s32 	%r188, %r187, 1099087573;
	add.s32 	%r189, %r188, -638133224;
	add.s32 	%r190, %r188, 123456789;
	st.global.v2.u32 	[%rd2], {%r189, %r190};
	xor.b32  	%r191, %r188, 362436069;
	mov.b32 	%r192, -123459836;
	st.global.v2.u32 	[%rd2+8], {%r191, %r192};
	add.s32 	%r193, %r188, 5783321;
	mov.b32 	%r194, -589760388;
	st.global.v2.u32 	[%rd2+16], {%r194, %r193};
	setp.eq.s32 	%p1, %r186, 0;
	@%p1 bra 	$L__BB11_42;
	mov.b32 	%r315, 0;
	mov.u64 	%rd12, precalc_xorwow_matrix;
$L__BB11_2:
	and.b64  	%rd4, %rd17, 3;
	setp.eq.s64 	%p2, %rd4, 0;
	@%p2 bra 	$L__BB11_41;
	mul.wide.u32 	%rd11, %r315, 3200;
	add.s64 	%rd5, %rd12, %rd11;
	cvt.u32.u64 	%r2, %rd4;
	mov.b32 	%r316, 0;
$L__BB11_4:
	mov.b32 	%r329, 0;
	mov.u32 	%r330, %r329;
	mov.u32 	%r331, %r329;
	mov.u32 	%r332, %r329;
	mov.u32 	%r333, %r329;
	mov.u32 	%r322, %r329;
$L__BB11_5:
	mul.wide.u32 	%rd13, %r322, 4;
	add.s64 	%rd14, %rd2, %rd13;
	ld.global.u32 	%r10, [%rd14+4];
	shl.b32 	%r11, %r322, 5;
	mov.b32 	%r328, 0;
$L__BB11_6:
	.pragma "nounroll";
	shr.u32 	%r199, %r10, %r328;
	and.b32  	%r200, %r199, 1;
	setp.eq.b32 	%p3, %r200, 1;
	not.pred 	%p4, %p3;
	add.s32 	%r201, %r11, %r328;
	mul.lo.s32 	%r202, %r201, 5;
	mul.wide.u32 	%rd15, %r202, 4;
	add.s64 	%rd6, %rd5, %rd15;
	@%p4 bra 	$L__BB11_8;
	ld.global.u32 	%r203, [%rd6];
	xor.b32  	%r333, %r333, %r203;
	ld.global.u32 	%r204, [%rd6+4];
	xor.b32  	%r332, %r332, %r204;
	ld.global.u32 	%r205, [%rd6+8];
	xor.b32  	%r331, %r331, %r205;
	ld.global.u32 	%r206, [%rd6+12];
	xor.b32  	%r330, %r330, %r206;
	ld.global.u32 	%r207, [%rd6+16];
	xor.b32  	%r329, %r329, %r207;
$L__BB11_8:
	and.b32  	%r209, %r199, 2;
	setp.eq.s32 	%p5, %r209, 0;
	@%p5 bra 	$L__BB11_10;
	ld.global.u32 	%r210, [%rd6+20];
	xor.b32  	%r333, %r333, %r210;
	ld.global.u32 	%r211, [%rd6+24];
	xor.b32  	%r332, %r332, %r211;
	ld.global.u32 	%r212, [%rd6+28];
	xor.b32  	%r331, %r331, %r212;
	ld.global.u32 	%r213, [%rd6+32];
	xor.b32  	%r330, %r330, %r213;
	ld.global.u32 	%r214, [%rd6+36];
	xor.b32  	%r329, %r329, %r214;
$L__BB11_10:
	and.b32  	%r216, %r199, 4;
	setp.eq.s32 	%p6, %r216, 0;
	@%p6 bra 	$L__BB11_12;
	ld.global.u32 	%r217, [%rd6+40];
	xor.b32  	%r333, %r333, %r217;
	ld.global.u32 	%r218, [%rd6+44];
	xor.b32  	%r332, %r332, %r218;
	ld.global.u32 	%r219, [%rd6+48];
	xor.b32  	%r331, %r331, %r219;
	ld.global.u32 	%r220, [%rd6+52];
	xor.b32  	%r330, %r330, %r220;
	ld.global.u32 	%r221, [%rd6+56];
	xor.b32  	%r329, %r329, %r221;
$L__BB11_12:
	and.b32  	%r223, %r199, 8;
	setp.eq.s32 	%p7, %r223, 0;
	@%p7 bra 	$L__BB11_14;
	ld.global.u32 	%r224, [%rd6+60];
	xor.b32  	%r333, %r333, %r224;
	ld.global.u32 	%r225, [%rd6+64];
	xor.b32  	%r332, %r332, %r225;
	ld.global.u32 	%r226, [%rd6+68];
	xor.b32  	%r331, %r331, %r226;
	ld.global.u32 	%r227, [%rd6+72];
	xor.b32  	%r330, %r330, %r227;
	ld.global.u32 	%r228, [%rd6+76];
	xor.b32  	%r329, %r329, %r228;
$L__BB11_14:
	and.b32  	%r230, %r199, 16;
	setp.eq.s32 	%p8, %r230, 0;
	@%p8 bra 	$L__BB11_16;
	ld.global.u32 	%r231, [%rd6+80];
	xor.b32  	%r333, %r333, %r231;
	ld.global.u32 	%r232, [%rd6+84];
	xor.b32  	%r332, %r332, %r232;
	ld.global.u32 	%r233, [%rd6+88];
	xor.b32  	%r331, %r331, %r233;
	ld.global.u32 	%r234, [%rd6+92];
	xor.b32  	%r330, %r330, %r234;
	ld.global.u32 	%r235, [%rd6+96];
	xor.b32  	%r329, %r329, %r235;
$L__BB11_16:
	and.b32  	%r237, %r199, 32;
	setp.eq.s32 	%p9, %r237, 0;
	@%p9 bra 	$L__BB11_18;
	ld.global.u32 	%r238, [%rd6+100];
	xor.b32  	%r333, %r333, %r238;
	ld.global.u32 	%r239, [%rd6+104];
	xor.b32  	%r332, %r332, %r239;
	ld.global.u32 	%r240, [%rd6+108];
	xor.b32  	%r331, %r331, %r240;
	ld.global.u32 	%r241, [%rd6+112];
	xor.b32  	%r330, %r330, %r241;
	ld.global.u32 	%r242, [%rd6+116];
	xor.b32  	%r329, %r329, %r242;
$L__BB11_18:
	and.b32  	%r244, %r199, 64;
	setp.eq.s32 	%p10, %r244, 0;
	@%p10 bra 	$L__BB11_20;
	ld.global.u32 	%r245, [%rd6+120];
	xor.b32  	%r333, %r333, %r245;
	ld.global.u32 	%r246, [%rd6+124];
	xor.b32  	%r332, %r332, %r246;
	ld.global.u32 	%r247, [%rd6+128];
	xor.b32  	%r331, %r331, %r247;
	ld.global.u32 	%r248, [%rd6+132];
	xor.b32  	%r330, %r330, %r248;
	ld.global.u32 	%r249, [%rd6+136];
	xor.b32  	%r329, %r329, %r249;
$L__BB11_20:
	and.b32  	%r251, %r199, 128;
	setp.eq.s32 	%p11, %r251, 0;
	@%p11 bra 	$L__BB11_22;
	ld.global.u32 	%r252, [%rd6+140];
	xor.b32  	%r333, %r333, %r252;
	ld.global.u32 	%r253, [%rd6+144];
	xor.b32  	%r332, %r332, %r253;
	ld.global.u32 	%r254, [%rd6+148];
	xor.b32  	%r331, %r331, %r254;
	ld.global.u32 	%r255, [%rd6+152];
	xor.b32  	%r330, %r330, %r255;
	ld.global.u32 	%r256, [%rd6+156];
	xor.b32  	%r329, %r329, %r256;
$L__BB11_22:
	and.b32  	%r258, %r199, 256;
	setp.eq.s32 	%p12, %r258, 0;
	@%p12 bra 	$L__BB11_24;
	ld.global.u32 	%r259, [%rd6+160];
	xor.b32  	%r333, %r333, %r259;
	ld.global.u32 	%r260, [%rd6+164];
	xor.b32  	%r332, %r332, %r260;
	ld.global.u32 	%r261, [%rd6+168];
	xor.b32  	%r331, %r331, %r261;
	ld.global.u32 	%r262, [%rd6+172];
	xor.b32  	%r330, %r330, %r262;
	ld.global.u32 	%r263, [%rd6+176];
	xor.b32  	%r329, %r329, %r263;
$L__BB11_24:
	and.b32  	%r265, %r199, 512;
	setp.eq.s32 	%p13, %r265, 0;
	@%p13 bra 	$L__BB11_26;
	ld.global.u32 	%r266, [%rd6+180];
	xor.b32  	%r333, %r333, %r266;
	ld.global.u32 	%r267, [%rd6+184];
	xor.b32  	%r332, %r332, %r267;
	ld.global.u32 	%r268, [%rd6+188];
	xor.b32  	%r331, %r331, %r268;
	ld.global.u32 	%r269, [%rd6+192];
	xor.b32  	%r330, %r330, %r269;
	ld.global.u32 	%r270, [%rd6+196];
	xor.b32  	%r329, %r329, %r270;
$L__BB11_26:
	and.b32  	%r272, %r199, 1024;
	setp.eq.s32 	%p14, %r272, 0;
	@%p14 bra 	$L__BB11_28;
	ld.global.u32 	%r273, [%rd6+200];
	xor.b32  	%r333, %r333, %r273;
	ld.global.u32 	%r274, [%rd6+204];
	xor.b32  	%r332, %r332, %r274;
	ld.global.u32 	%r275, [%rd6+208];
	xor.b32  	%r331, %r331, %r275;
	ld.global.u32 	%r276, [%rd6+212];
	xor.b32  	%r330, %r330, %r276;
	ld.global.u32 	%r277, [%rd6+216];
	xor.b32  	%r329, %r329, %r277;
$L__BB11_28:
	and.b32  	%r279, %r199, 2048;
	setp.eq.s32 	%p15, %r279, 0;
	@%p15 bra 	$L__BB11_30;
	ld.global.u32 	%r280, [%rd6+220];
	xor.b32  	%r333, %r333, %r280;
	ld.global.u32 	%r281, [%rd6+224];
	xor.b32  	%r332, %r332, %r281;
	ld.global.u32 	%r282, [%rd6+228];
	xor.b32  	%r331, %r331, %r282;
	ld.global.u32 	%r283, [%rd6+232];
	xor.b32  	%r330, %r330, %r283;
	ld.global.u32 	%r284, [%rd6+236];
	xor.b32  	%r329, %r329, %r284;
$L__BB11_30:
	and.b32  	%r286, %r199, 4096;
	setp.eq.s32 	%p16, %r286, 0;
	@%p16 bra 	$L__BB11_32;
	ld.global.u32 	%r287, [%rd6+240];
	xor.b32  	%r333, %r333, %r287;
	ld.global.u32 	%r288, [%rd6+244];
	xor.b32  	%r332, %r332, %r288;
	ld.global.u32 	%r289, [%rd6+248];
	xor.b32  	%r331, %r331, %r289;
	ld.global.u32 	%r290, [%rd6+252];
	xor.b32  	%r330, %r330, %r290;
	ld.global.u32 	%r291, [%rd6+256];
	xor.b32  	%r329, %r329, %r291;
$L__BB11_32:
	and.b32  	%r293, %r199, 8192;
	setp.eq.s32 	%p17, %r293, 0;
	@%p17 bra 	$L__BB11_34;
	ld.global.u32 	%r294, [%rd6+260];
	xor.b32  	%r333, %r333, %r294;
	ld.global.u32 	%r295, [%rd6+264];
	xor.b32  	%r332, %r332, %r295;
	ld.global.u32 	%r296, [%rd6+268];
	xor.b32  	%r331, %r331, %r296;
	ld.global.u32 	%r297, [%rd6+272];
	xor.b32  	%r330, %r330, %r297;
	ld.global.u32 	%r298, [%rd6+276];
	xor.b32  	%r329, %r329, %r298;
$L__BB11_34:
	and.b32  	%r300, %r199, 16384;
	setp.eq.s32 	%p18, %r300, 0;
	@%p18 bra 	$L__BB11_36;
	ld.global.u32 	%r301, [%rd6+280];
	xor.b32  	%r333, %r333, %r301;
	ld.global.u32 	%r302, [%rd6+284];
	xor.b32  	%r332, %r332, %r302;
	ld.global.u32 	%r303, [%rd6+288];
	xor.b32  	%r331, %r331, %r303;
	ld.global.u32 	%r304, [%rd6+292];
	xor.b32  	%r330, %r330, %r304;
	ld.global.u32 	%r305, [%rd6+296];
	xor.b32  	%r329, %r329, %r305;
$L__BB11_36:
	and.b32  	%r307, %r199, 32768;
	setp.eq.s32 	%p19, %r307, 0;
	@%p19 bra 	$L__BB11_38;
	ld.global.u32 	%r308, [%rd6+300];
	xor.b32  	%r333, %r333, %r308;
	ld.global.u32 	%r309, [%rd6+304];
	xor.b32  	%r332, %r332, %r309;
	ld.global.u32 	%r310, [%rd6+308];
	xor.b32  	%r331, %r331, %r310;
	ld.global.u32 	%r311, [%rd6+312];
	xor.b32  	%r330, %r330, %r311;
	ld.global.u32 	%r312, [%rd6+316];
	xor.b32  	%r329, %r329, %r312;
$L__BB11_38:
	add.s32 	%r328, %r328, 16;
	setp.ne.s32 	%p20, %r328, 32;
	@%p20 bra 	$L__BB11_6;
	mad.lo.s32 	%r313, %r322, -31, %r11;
	add.s32 	%r322, %r313, 1;
	setp.ne.s32 	%p21, %r322, 5;
	@%p21 bra 	$L__BB11_5;
	st.global.u32 	[%rd2+4], %r333;
	st.global.u32 	[%rd2+8], %r332;
	st.global.u32 	[%rd2+12], %r331;
	st.global.u32 	[%rd2+16], %r330;
	st.global.u32 	[%rd2+20], %r329;
	add.s32 	%r316, %r316, 1;
	setp.lt.u32 	%p22, %r316, %r2;
	@%p22 bra 	$L__BB11_4;
$L__BB11_41:
	shr.u64 	%rd7, %rd17, 2;
	add.s32 	%r315, %r315, 1;
	setp.gt.u64 	%p23, %rd17, 3;
	mov.u64 	%rd17, %rd7;
	@%p23 bra 	$L__BB11_2;
$L__BB11_42:
	mov.b32 	%r314, 0;
	st.global.v2.u32 	[%rd2+24], {%r314, %r314};
	st.global.u32 	[%rd2+32], %r314;
	mov.b64 	%rd16, 0;
	st.global.u64 	[%rd2+40], %rd16;
	ret;

}


// ===== COMPILED SASS (sm_100) =====

	.target	sm_100

	.elftype	@"ET_EXEC"


//--------------------- .note.nv.tkinfo           --------------------------
	.section	.note.nv.tkinfo,"",@"SHT_NOTE"
	.sectionflags	@"SHF_NOTE_NV_TKINFO"
	.tkinfo
        /*0018*/ 	.word	0x00000002
        /*0030*/ 	.string	""
        /*0030*/ 	.string	"ptxas"
        /*0030*/ 	.string	"Cuda compilation tools, release 13.0, V13.0.88"
        /*0030*/ 	.string	"Build cuda_13.0.r13.0/compiler.36424714_0"
        /*0030*/ 	.string	"-arch sm_100 -m 64 "



//--------------------- .note.nv.cuinfo           --------------------------
	.section	.note.nv.cuinfo,"",@"SHT_NOTE"
	.sectionflags	@"SHF_NOTE_NV_CUINFO"
        /*0018*/ 	.short	0x0002
        /*001a*/ 	.short	0x0064
        /*001c*/ 	.short	0x0082
	.zero		2


//--------------------- .nv.info                  --------------------------
	.section	.nv.info,"",@"SHT_CUDA_INFO"
	.align	4


	//----- nvinfo : EIATTR_REGCOUNT
	.align		4
        /*0000*/ 	.byte	0x04, 0x2f
        /*0002*/ 	.short	(.L_11 - .L_10)
	.align		4
.L_10:
        /*0004*/ 	.word	index@(_Z8getVStar6FieldsS_S_d)
        /*0008*/ 	.word	0x00000014


	//----- nvinfo : EIATTR_FRAME_SIZE
	.align		4
.L_11:
        /*000c*/ 	.byte	0x04, 0x11
        /*000e*/ 	.short	(.L_13 - .L_12)
	.align		4
.L_12:
        /*0010*/ 	.word	index@(_Z8getVStar6FieldsS_S_d)
        /*0014*/ 	.word	0x00000000


	//----- nvinfo : EIATTR_REGCOUNT
	.align		4
.L_13:
        /*0018*/ 	.byte	0x04, 0x2f
        /*001a*/ 	.short	(.L_15 - .L_14)
	.align		4
.L_14:
        /*001c*/ 	.word	index@(_Z7getVNew6FieldsS_S_d)
        /*0020*/ 	.word	0x0000002c


	//----- nvinfo : EIATTR_FRAME_SIZE
	.align		4
.L_15:
        /*0024*/ 	.byte	0x04, 0x11
        /*0026*/ 	.short	(.L_17 - .L_16)
	.align		4
.L_16:
        /*0028*/ 	.word	index@($__internal_9_$__cuda_sm20_dblrcp_rn_slowpath_v3)
        /*002c*/ 	.word	0x00000000


	//----- nvinfo : EIATTR_FRAME_SIZE
	.align		4
.L_17:
        /*0030*/ 	.byte	0x04, 0x11
        /*0032*/ 	.short	(.L_19 - .L_18)
	.align		4
.L_18:
        /*0034*/ 	.word	index@(_Z7getVNew6FieldsS_S_d)
        /*0038*/ 	.word	0x00000000


	//----- nvinfo : EIATTR_REGCOUNT
	.align		4
.L_19:
        /*003c*/ 	.byte	0x04, 0x2f
        /*003e*/ 	.short	(.L_21 - .L_20)
	.align		4
.L_20:
        /*0040*/ 	.word	index@(_Z5copyF6FieldsS_)
        /*0044*/ 	.word	0x0000000e


	//----- nvinfo : EIATTR_FRAME_SIZE
	.align		4
.L_21:
        /*0048*/ 	.byte	0x04, 0x11
        /*004a*/ 	.short	(.L_23 - .L_22)
	.align		4
.L_22:
        /*004c*/ 	.word	index@(_Z5copyF6FieldsS_)
        /*0050*/ 	.word	0x00000000


	//----- nvinfo : EIATTR_REGCOUNT
	.align		4
.L_23:
        /*0054*/ 	.byte	0x04, 0x2f
        /*0056*/ 	.short	(.L_25 - .L_24)
	.align		4
.L_24:
        /*0058*/ 	.word	index@(_Z13getTempVari_16Fields)
        /*005c*/ 	.word	0x00000030


	//----- nvinfo : EIATTR_FRAME_SIZE
	.align		4
.L_25:
        /*0060*/ 	.byte	0x04, 0x11
        /*0062*/ 	.short	(.L_27 - .L_26)
	.align		4
.L_26:
        /*0064*/ 	.word	index@($__internal_8_$__cuda_sm20_dblrcp_rn_slowpath_v3)
        /*0068*/ 	.word	0x00000000


	//----- nvinfo : EIATTR_FRAME_SIZE
	.align		4
.L_27:
        /*006c*/ 	.byte	0x04, 0x11
        /*006e*/ 	.short	(.L_29 - .L_28)
	.align		4
.L_28:
        /*0070*/ 	.word	index@(_Z13getTempVari_16Fields)
        /*0074*/ 	.word	0x00000000


	//----- nvinfo : EIATTR_REGCOUNT
	.align		4
.L_29:
        /*0078*/ 	.byte	0x04, 0x2f
        /*007a*/ 	.short	(.L_31 - .L_30)
	.align		4
.L_30:
        /*007c*/ 	.word	index@(_Z13getTempVari_26Fields)
        /*0080*/ 	.word	0x000000a8


	//----- nvinfo : EIATTR_FRAME_SIZE
	.align		4
.L_31:
        /*0084*/ 	.byte	0x04, 0x11
        /*0086*/ 	.short	(.L_33 - .L_32)
	.align		4
.L_32:
        /*0088*/ 	.word	index@($__internal_7_$__cuda_sm20_div_rn_f64_full)
        /*008c*/ 	.word	0x00000000


	//----- nvinfo : EIATTR_FRAME_SIZE
	.align		4
.L_33:
        /*0090*/ 	.byte	0x04, 0x11
        /*0092*/ 	.short	(.L_35 - .L_34)
	.align		4
.L_34:
        /*0094*/ 	.word	index@($__internal_6_$__cuda_sm20_dblrcp_rn_slowpath_v3)
        /*0098*/ 	.word	0x00000000


	//----- nvinfo : EIATTR_FRAME_SIZE
	.align		4
.L_35:
        /*009c*/ 	.byte	0x04, 0x11
        /*009e*/ 	.short	(.L_37 - .L_36)
	.align		4
.L_36:
        /*00a0*/ 	.word	index@(_Z13getTempVari_26Fields)
        /*00a4*/ 	.word	0x00000000


	//----- nvinfo : EIATTR_REGCOUNT
	.align		4
.L_37:
        /*00a8*/ 	.byte	0x04, 0x2f
        /*00aa*/ 	.short	(.L_39 - .L_38)
	.align		4
.L_38:
        /*00ac*/ 	.word	index@(_Z6getDtF6Fields)
        /*00b0*/ 	.word	0x00000050


	//----- nvinfo : EIATTR_FRAME_SIZE
	.align		4
.L_39:
        /*00b4*/ 	.byte	0x04, 0x11
        /*00b6*/ 	.short	(.L_41 - .L_40)
	.align		4
.L_40:
        /*00b8*/ 	.word	index@($__internal_5_$__cuda_sm20_dsqrt_rn_f64_mediumpath_v1)
        /*00bc*/ 	.word	0x00000000


	//----- nvinfo : EIATTR_FRAME_SIZE
	.align		4
.L_41:
        /*00c0*/ 	.byte	0x04, 0x11
        /*00c2*/ 	.short	(.L_43 - .L_42)
	.align		4
.L_42:
        /*00c4*/ 	.word	index@($__internal_4_$__cuda_sm20_div_rn_f64_full)
        /*00c8*/ 	.word	0x00000000


	//----- nvinfo : EIATTR_FRAME_SIZE
	.align		4
.L_43:
        /*00cc*/ 	.byte	0x04, 0x11
        /*00ce*/ 	.short	(.L_45 - .L_44)
	.align		4
.L_44:
        /*00d0*/ 	.word	index@($__internal_3_$__cuda_sm20_dblrcp_rn_slowpath_v3)
        /*00d4*/ 	.word	0x00000000


	//----- nvinfo : EIATTR_FRAME_SIZE
	.align		4
.L_45:
        /*00d8*/ 	.byte	0x04, 0x11
        /*00da*/ 	.short	(.L_47 - .L_46)
	.align		4
.L_46:
        /*00dc*/ 	.word	index@(_Z6getDtF6Fields)
        /*00e0*/ 	.word	0x00000000


	//----- nvinfo : EIATTR_REGCOUNT
	.align		4
.L_47:
        /*00e4*/ 	.byte	0x04, 0x2f
        /*00e6*/ 	.short	(.L_49 - .L_48)
	.align		4
.L_48:
        /*00e8*/ 	.word	index@(_Z9getStream6Fields7Poissonii)
        /*00ec*/ 	.word	0x00000026


	//----- nvinfo : EIATTR_FRAME_SIZE
	.align		4
.L_49:
        /*00f0*/ 	.byte	0x04, 0x11
        /*00f2*/ 	.short	(.L_51 - .L_50)
	.align		4
.L_50:
        /*00f4*/ 	.word	index@($__internal_2_$__cuda_sm20_div_rn_f64_full)
        /*00f8*/ 	.word	0x00000000


	//----- nvinfo : EIATTR_FRAME_SIZE
	.align		4
.L_51:
        /*00fc*/ 	.byte	0x04, 0x11
        /*00fe*/ 	.short	(.L_53 - .L_52)
	.align		4
.L_52:
        /*0100*/ 	.word	index@($__internal_1_$__cuda_sm20_dblrcp_rn_slowpath_v3)
        /*0104*/ 	.word	0x00000000


	//----- nvinfo : EIATTR_FRAME_SIZE
	.align		4
.L_53:
        /*0108*/ 	.byte	0x04, 0x11
        /*010a*/ 	.short	(.L_55 - .L_54)
	.align		4
.L_54:
        /*010c*/ 	.word	index@(_Z9getStream6Fields7Poissonii)
        /*0110*/ 	.word	0x00000000


	//----- nvinfo : EIATTR_REGCOUNT
	.align		4
.L_55:
        /*0114*/ 	.byte	0x04, 0x2f
        /*0116*/ 	.short	(.L_57 - .L_56)
	.align		4
.L_56:
        /*0118*/ 	.word	index@(_Z7getMaxX6FieldsPd)
        /*011c*/ 	.word	0x0000000c


	//----- nvinfo : EIATTR_FRAME_SIZE
	.align		4
.L_57:
        /*0120*/ 	.byte	0x04, 0x11
        /*0122*/ 	.short	(.L_59 - .L_58)
	.align		4
.L_58:
        /*0124*/ 	.word	index@(_Z7getMaxX6FieldsPd)
        /*0128*/ 	.word	0x00000000


	//----- nvinfo : EIATTR_REGCOUNT
	.align		4
.L_59:
        /*012c*/ 	.byte	0x04, 0x2f
        /*012e*/ 	.short	(.L_61 - .L_60)
	.align		4
.L_60:
        /*0130*/ 	.word	index@(_Z5getDtPdS_S_)
        /*0134*/ 	.word	0x00000018


	//----- nvinfo : EIATTR_FRAME_SIZE
	.align		4
.L_61:
        /*0138*/ 	.byte	0x04, 0x11
        /*013a*/ 	.short	(.L_63 - .L_62)
	.align		4
.L_62:
        /*013c*/ 	.word	index@($__internal_0_$__cuda_sm20_div_rn_f64_full)
        /*0140*/ 	.word	0x00000000


	//----- nvinfo : EIATTR_FRAME_SIZE
	.align		4
.L_63:
        /*0144*/ 	.byte	0x04, 0x11
        /*0146*/ 	.short	(.L_65 - .L_64)
	.align		4
.L_64:
        /*0148*/ 	.word	index@(_Z5getDtPdS_S_)
        /*014c*/ 	.word	0x00000000


	//----- nvinfo : EIATTR_REGCOUNT
	.align		4
.L_65:
        /*0150*/ 	.byte	0x04, 0x2f
        /*0152*/ 	.short	(.L_67 - .L_66)
	.align		4
.L_66:
        /*0154*/ 	.word	index@(_Z9BounPeriUPd)
        /*0158*/ 	.word	0x00000017


	//----- nvinfo : EIATTR_FRAME_SIZE
	.align		4
.L_67:
        /*015c*/ 	.byte	0x04, 0x11
        /*015e*/ 	.short	(.L_69 - .L_68)
	.align		4
.L_68:
        /*0160*/ 	.word	index@(_Z9BounPeriUPd)
        /*0164*/ 	.word	0x00000000


	//----- nvinfo : EIATTR_REGCOUNT
	.align		4
.L_69:
        /*0168*/ 	.byte	0x04, 0x2f
        /*016a*/ 	.short	(.L_71 - .L_70)
	.align		4
.L_70:
        /*016c*/ 	.word	index@(_Z9BounPeriF6Fields)
        /*0170*/ 	.word	0x00000020


	//----- nvinfo : EIATTR_FRAME_SIZE
	.align		4
.L_71:
        /*0174*/ 	.byte	0x04, 0x11
        /*0176*/ 	.short	(.L_73 - .L_72)
	.align		4
.L_72:
        /*0178*/ 	.word	index@(_Z9BounPeriF6Fields)
        /*017c*/ 	.word	0x00000000


	//----- nvinfo : EIATTR_REGCOUNT
	.align		4
.L_73:
        /*0180*/ 	.byte	0x04, 0x2f
        /*0182*/ 	.short	(.L_75 - .L_74)
	.align		4
.L_74:
        /*0184*/ 	.word	index@(_Z16initRandSeedDevijP17curandStateXORWOW)
        /*0188*/ 	.word	0x0000001f


	//----- nvinfo : EIATTR_FRAME_SIZE
	.align		4
.L_75:
        /*018c*/ 	.byte	0x04, 0x11
        /*018e*/ 	.short	(.L_77 - .L_76)
	.align		4
.L_76:
        /*0190*/ 	.word	index@(_Z16initRandSeedDevijP17curandStateXORWOW)
        /*0194*/ 	.word	0x00000000


	//----- nvinfo : EIATTR_MIN_STACK_SIZE
	.align		4
.L_77:
        /*0198*/ 	.byte	0x04, 0x12
        /*019a*/ 	.short	(.L_79 - .L_78)
	.align		4
.L_78:
        /*019c*/ 	.word	index@(_Z16initRandSeedDevijP17curandStateXORWOW)
        /*01a0*/ 	.word	0x00000000


	//----- nvinfo : EIATTR_MIN_STACK_SIZE
	.align		4
.L_79:
        /*01a4*/ 	.byte	0x04, 0x12
        /*01a6*/ 	.short	(.L_81 - .L_80)
	.align		4
.L_80:
        /*01a8*/ 	.word	index@(_Z9BounPeriF6Fields)
        /*01ac*/ 	.word	0x00000000


	//----- nvinfo : EIATTR_MIN_STACK_SIZE
	.align		4
.L_81:
        /*01b0*/ 	.byte	0x04, 0x12
        /*01b2*/ 	.short	(.L_83 - .L_82)
	.align		4
.L_82:
        /*01b4*/ 	.word	index@(_Z9BounPeriUPd)
        /*01b8*/ 	.word	0x00000000


	//----- nvinfo : EIATTR_MIN_STACK_SIZE
	.align		4
.L_83:
        /*01bc*/ 	.byte	0x04, 0x12
        /*01be*/ 	.short	(.L_85 - .L_84)
	.align		4
.L_84:
        /*01c0*/ 	.word	index@(_Z5getDtPdS_S_)
        /*01c4*/ 	.word	0x00000000


	//----- nvinfo : EIATTR_MIN_STACK_SIZE
	.align		4
.L_85:
        /*01c8*/ 	.byte	0x04, 0x12
        /*01ca*/ 	.short	(.L_87 - .L_86)
	.align		4
.L_86:
        /*01cc*/ 	.word	index@(_Z7getMaxX6FieldsPd)
        /*01d0*/ 	.word	0x00000000


	//----- nvinfo : EIATTR_MIN_STACK_SIZE
	.align		4
.L_87:
        /*01d4*/ 	.byte	0x04, 0x12
        /*01d6*/ 	.short	(.L_89 - .L_88)
	.align		4
.L_88:
        /*01d8*/ 	.word	index@(_Z9getStream6Fields7Poissonii)
        /*01dc*/ 	.word	0x00000000


	//----- nvinfo : EIATTR_MIN_STACK_SIZE
	.align		4
.L_89:
        /*01e0*/ 	.byte	0x04, 0x12
        /*01e2*/ 	.short	(.L_91 - .L_90)
	.align		4
.L_90:
        /*01e4*/ 	.word	index@(_Z6getDtF6Fields)
        /*01e8*/ 	.word	0x00000000


	//----- nvinfo : EIATTR_MIN_STACK_SIZE
	.align		4
.L_91:
        /*01ec*/ 	.byte	0x04, 0x12
        /*01ee*/ 	.short	(.L_93 - .L_92)
	.align		4
.L_92:
        /*01f0*/ 	.word	index@(_Z13getTempVari_26Fields)
        /*01f4*/ 	.word	0x00000000


	//----- nvinfo : EIATTR_MIN_STACK_SIZE
	.align		4
.L_93:
        /*01f8*/ 	.byte	0x04, 0x12
        /*01fa*/ 	.short	(.L_95 - .L_94)
	.align		4
.L_94:
        /*01fc*/ 	.word	index@(_Z13getTempVari_16Fields)
        /*0200*/ 	.word	0x00000000


	//----- nvinfo : EIATTR_MIN_STACK_SIZE
	.align		4
.L_95:
        /*0204*/ 	.byte	0x04, 0x12
        /*0206*/ 	.short	(.L_97 - .L_96)
	.align		4
.L_96:
        /*0208*/ 	.word	index@(_Z5copyF6FieldsS_)
        /*020c*/ 	.word	0x00000000


	//----- nvinfo : EIATTR_MIN_STACK_SIZE
	.align		4
.L_97:
        /*0210*/ 	.byte	0x04, 0x12
        /*0212*/ 	.short	(.L_99 - .L_98)
	.align		4
.L_98:
        /*0214*/ 	.word	index@(_Z7getVNew6FieldsS_S_d)
        /*0218*/ 	.word	0x00000000


	//----- nvinfo : EIATTR_MIN_STACK_SIZE
	.align		4
.L_99:
        /*021c*/ 	.byte	0x04, 0x12
        /*021e*/ 	.short	(.L_101 - .L_100)
	.align		4
.L_100:
        /*0220*/ 	.word	index@(_Z8getVStar6FieldsS_S_d)
        /*0224*/ 	.word	0x00000000
.L_101:


//--------------------- .nv.compat                --------------------------
	.section	.nv.compat,"",@"SHT_CUDA_COMPAT_INFO"
	.align	4
        /*0000*/ 	.byte	0x02, 0x09, 0x00, 0x00, 0x02, 0x02, 0x01, 0x00, 0x02, 0x05, 0x05, 0x00, 0x03, 0x07, 0x01, 0x01
        /*0010*/ 	.byte	0x02, 0x03, 0x00, 0x00, 0x02, 0x06, 0x01, 0x00, 0x04, 0x0b, 0x08, 0x00, 0x01, 0x00, 0x00, 0x00
        /*0020*/ 	.byte	0x00, 0x00, 0x00, 0x00


//--------------------- .nv.info._Z16initRandSeedDevijP17curandStateXORWOW --------------------------
	.section	.nv.info._Z16initRandSeedDevijP17curandStateXORWOW,"",@"SHT_CUDA_INFO"
	.sectionflags	@""
	.align	4


	//----- nvinfo : EIATTR_CUDA_API_VERSION
	.align		4
        /*0000*/ 	.byte	0x04, 0x37
        /*0002*/ 	.short	(.L_103 - .L_102)
.L_102:
        /*0004*/ 	.word	0x00000082


	//----- nvinfo : EIATTR_KPARAM_INFO
	.align		4
.L_103:
        /*0008*/ 	.byte	0x04, 0x17
        /*000a*/ 	.short	(.L_105 - .L_104)
.L_104:
        /*000c*/ 	.word	0x00000000
        /*0010*/ 	.short	0x0001
        /*0012*/ 	.short	0x0008
        /*0014*/ 	.byte	0x00, 0xf5, 0x21, 0x00


	//----- nvinfo : EIATTR_KPARAM_INFO
	.align		4
.L_105:
        /*0018*/ 	.byte	0x04, 0x17
        /*001a*/ 	.short	(.L_107 - .L_106)
.L_106:
        /*001c*/ 	.word	0x00000000
        /*0020*/ 	.short	0x0000
        /*0022*/ 	.short	0x0000
        /*0024*/ 	.byte	0x00, 0xf0, 0x11, 0x00


	//----- nvinfo : EIATTR_SPARSE_MMA_MASK
	.align		4
.L_107:
        /*0028*/ 	.byte	0x03, 0x50
        /*002a*/ 	.short	0x0000


	//----- nvinfo : EIATTR_MAXREG_COUNT
	.align		4
        /*002c*/ 	.byte	0x03, 0x1b
        /*002e*/ 	.short	0x00ff


	//----- nvinfo : EIATTR_MERCURY_ISA_VERSION
	.align		4
        /*0030*/ 	.byte	0x03, 0x5f
        /*0032*/ 	.short	0x0101


	//----- nvinfo : EIATTR_VRC_CTA_INIT_COUNT
	.align		4
        /*0034*/ 	.byte	0x02, 0x4a
	.zero		1
	.zero		1


	//----- nvinfo : EIATTR_EXIT_INSTR_OFFSETS
	.align		4
        /*0038*/ 	.byte	0x04, 0x1c
        /*003a*/ 	.short	(.L_109 - .L_108)


	//   ....[0]....
.L_108:
        /*003c*/ 	.word	0x00000eb0


	//----- nvinfo : EIATTR_CRS_STACK_SIZE
	.align		4
.L_109:
        /*0040*/ 	.byte	0x04, 0x1e
        /*0042*/ 	.short	(.L_111 - .L_110)
.L_110:
        /*0044*/ 	.word	0x00000000


	//----- nvinfo : EIATTR_CBANK_PARAM_SIZE
	.align		4
.L_111:
        /*0048*/ 	.byte	0x03, 0x19
        /*004a*/ 	.short	0x0010


	//----- nvinfo : EIATTR_PARAM_CBANK
	.align		4
        /*004c*/ 	.byte	0x04, 0x0a
        /*004e*/ 	.short	(.L_113 - .L_112)
	.align		4
.L_112:
        /*0050*/ 	.word	index@(.nv.constant0._Z16initRandSeedDevijP17curandStateXORWOW)
        /*0054*/ 	.short	0x0380
        /*0056*/ 	.short	0x0010


	//----- nvinfo : EIATTR_SW_WAR
	.align		4
.L_113:
        /*0058*/ 	.byte	0x04, 0x36
        /*005a*/ 	.short	(.L_115 - .L_114)
.L_114:
        /*005c*/ 	.word	0x00000008
.L_115:


//--------------------- .nv.info._Z9BounPeriF6Fields --------------------------
	.section	.nv.info._Z9BounPeriF6Fields,"",@"SHT_CUDA_INFO"
	.sectionflags	@""
	.align	4


	//----- nvinfo : EIATTR_CUDA_API_VERSION
	.align		4
        /*0000*/ 	.byte	0x04, 0x37
        /*0002*/ 	.short	(.L_117 - .L_116)
.L_116:
        /*0004*/ 	.word	0x00000082


	//----- nvinfo : EIATTR_KPARAM_INFO
	.align		4
.L_117:
        /*0008*/ 	.byte	0x04, 0x17
        /*000a*/ 	.short	(.L_119 - .L_118)
.L_118:
        /*000c*/ 	.word	0x00000000
        /*0010*/ 	.short	0x0000
        /*0012*/ 	.short	0x0000
        /*0014*/ 	.byte	0x00, 0xf0, 0x61, 0x07


	//----- nvinfo : EIATTR_SPARSE_MMA_MASK
	.align		4
.L_119:
        /*0018*/ 	.byte	0x03, 0x50
        /*001a*/ 	.short	0x0000


	//----- nvinfo : EIATTR_MAXREG_COUNT
	.align		4
        /*001c*/ 	.byte	0x03, 0x1b
        /*001e*/ 	.short	0x00ff


	//----- nvinfo : EIATTR_MERCURY_ISA_VERSION
	.align		4
        /*0020*/ 	.byte	0x03, 0x5f
        /*0022*/ 	.short	0x0101


	//----- nvinfo : EIATTR_VRC_CTA_INIT_COUNT
	.align		4
        /*0024*/ 	.byte	0x02, 0x4a
	.zero		1
	.zero		1


	//----- nvinfo : EIATTR_EXIT_INSTR_OFFSETS
	.align		4
        /*0028*/ 	.byte	0x04, 0x1c
        /*002a*/ 	.short	(.L_121 - .L_120)


	//   ....[0]....
.L_120:
        /*002c*/ 	.word	0x000116a0


	//   ....[1]....
        /*0030*/ 	.word	0x00012960


	//   ....[2]....
        /*0034*/ 	.word	0x00013c60


	//   ....[3]....
        /*0038*/ 	.word	0x00014f20


	//   ....[4]....
        /*003c*/ 	.word	0x00016200


	//   ....[5]....
        /*0040*/ 	.word	0x000174c0


	//   ....[6]....
        /*0044*/ 	.word	0x000187b0


	//   ....[7]....
        /*0048*/ 	.word	0x000187e0


	//   ....[8]....
        /*004c*/ 	.word	0x00019a40


	//----- nvinfo : EIATTR_CRS_STACK_SIZE
	.align		4
.L_121:
        /*0050*/ 	.byte	0x04, 0x1e
        /*0052*/ 	.short	(.L_123 - .L_122)
.L_122:
        /*0054*/ 	.word	0x00000000


	//----- nvinfo : EIATTR_CBANK_PARAM_SIZE
	.align		4
.L_123:
        /*0058*/ 	.byte	0x03, 0x19
        /*005a*/ 	.short	0x01d8


	//----- nvinfo : EIATTR_PARAM_CBANK
	.align		4
        /*005c*/ 	.byte	0x04, 0x0a
        /*005e*/ 	.short	(.L_125 - .L_124)
	.align		4
.L_124:
        /*0060*/ 	.word	index@(.nv.constant0._Z9BounPeriF6Fields)
        /*0064*/ 	.short	0x0380
        /*0066*/ 	.short	0x01d8


	//----- nvinfo : EIATTR_SW_WAR
	.align		4
.L_125:
        /*0068*/ 	.byte	0x04, 0x36
        /*006a*/ 	.short	(.L_127 - .L_126)
.L_126:
        /*006c*/ 	.word	0x00000008
.L_127:


//--------------------- .nv.info._Z9BounPeriUPd   --------------------------
	.section	.nv.info._Z9BounPeriUPd,"",@"SHT_CUDA_INFO"
	.sectionflags	@""
	.align	4


	//----- nvinfo : EIATTR_CUDA_API_VERSION
	.align		4
        /*0000*/ 	.byte	0x04, 0x37
        /*0002*/ 	.short	(.L_129 - .L_128)
.L_128:
        /*0004*/ 	.word	0x00000082


	//----- nvinfo : EIATTR_KPARAM_INFO
	.align		4
.L_129:
        /*0008*/ 	.byte	0x04, 0x17
        /*000a*/ 	.short	(.L_131 - .L_130)
.L_130:
        /*000c*/ 	.word	0x00000000
        /*0010*/ 	.short	0x0000
        /*0012*/ 	.short	0x0000
        /*0014*/ 	.byte	0x00, 0xf5, 0x21, 0x00


	//----- nvinfo : EIATTR_SPARSE_MMA_MASK
	.align		4
.L_131:
        /*0018*/ 	.byte	0x03, 0x50
        /*001a*/ 	.short	0x0000


	//----- nvinfo : EIATTR_MAXREG_COUNT
	.align		4
        /*001c*/ 	.byte	0x03, 0x1b
        /*001e*/ 	.short	0x00ff


	//----- nvinfo : EIATTR_MERCURY_ISA_VERSION
	.align		4
        /*0020*/ 	.byte	0x03, 0x5f
        /*0022*/ 	.short	0x0101


	//----- nvinfo : EIATTR_VRC_CTA_INIT_COUNT
	.align		4
        /*0024*/ 	.byte	0x02, 0x4a
	.zero		1
	.zero		1


	//----- nvinfo : EIATTR_EXIT_INSTR_OFFSETS
	.align		4
        /*0028*/ 	.byte	0x04, 0x1c
        /*002a*/ 	.short	(.L_133 - .L_132)


	//   ....[0]....
.L_132:
        /*002c*/ 	.word	0x00000770


	//   ....[1]....
        /*0030*/ 	.word	0x000007b0


	//   ....[2]....
        /*0034*/ 	.word	0x00000800


	//   ....[3]....
        /*0038*/ 	.word	0x00000840


	//   ....[4]....
        /*003c*/ 	.word	0x000008d0


	//   ....[5]....
        /*0040*/ 	.word	0x00000900


	//   ....[6]....
        /*0044*/ 	.word	0x00000960


	//   ....[7]....
        /*0048*/ 	.word	0x000009a0


	//   ....[8]....
        /*004c*/ 	.word	0x00000a80


	//   ....[9]....
        /*0050*/ 	.word	0x00000ab0


	//   ....[10]....
        /*0054*/ 	.word	0x00000b10


	//   ....[11]....
        /*0058*/ 	.word	0x00000b40


	//   ....[12]....
        /*005c*/ 	.word	0x00000be0


	//   ....[13]....
        /*0060*/ 	.word	0x00000c10


	//   ....[14]....
        /*0064*/ 	.word	0x00000c60


	//----- nvinfo : EIATTR_CRS_STACK_SIZE
	.align		4
.L_133:
        /*0068*/ 	.byte	0x04, 0x1e
        /*006a*/ 	.short	(.L_135 - .L_134)
.L_134:
        /*006c*/ 	.word	0x00000000


	//----- nvinfo : EIATTR_CBANK_PARAM_SIZE
	.align		4
.L_135:
        /*0070*/ 	.byte	0x03, 0x19
        /*0072*/ 	.short	0x0008


	//----- nvinfo : EIATTR_PARAM_CBANK
	.align		4
        /*0074*/ 	.byte	0x04, 0x0a
        /*0076*/ 	.short	(.L_137 - .L_136)
	.align		4
.L_136:
        /*0078*/ 	.word	index@(.nv.constant0._Z9BounPeriUPd)
        /*007c*/ 	.short	0x0380
        /*007e*/ 	.short	0x0008


	//----- nvinfo : EIATTR_SW_WAR
	.align		4
.L_137:
        /*0080*/ 	.byte	0x04, 0x36
        /*0082*/ 	.short	(.L_139 - .L_138)
.L_138:
        /*0084*/ 	.word	0x00000008
.L_139:


//--------------------- .nv.info._Z5getDtPdS_S_   --------------------------
	.section	.nv.info._Z5getDtPdS_S_,"",@"SHT_CUDA_INFO"
	.sectionflags	@""
	.align	4


	//----- nvinfo : EIATTR_CUDA_API_VERSION
	.align		4
        /*0000*/ 	.byte	0x04, 0x37
        /*0002*/ 	.short	(.L_141 - .L_140)
.L_140:
        /*0004*/ 	.word	0x00000082


	//----- nvinfo : EIATTR_KPARAM_INFO
	.align		4
.L_141:
        /*0008*/ 	.byte	0x04, 0x17
        /*000a*/ 	.short	(.L_143 - .L_142)
.L_142:
        /*000c*/ 	.word	0x00000000
        /*0010*/ 	.short	0x0002
        /*0012*/ 	.short	0x0010
        /*0014*/ 	.byte	0x00, 0xf5, 0x21, 0x00


	//----- nvinfo : EIATTR_KPARAM_INFO
	.align		4
.L_143:
        /*0018*/ 	.byte	0x04, 0x17
        /*001a*/ 	.short	(.L_145 - .L_144)
.L_144:
        /*001c*/ 	.word	0x00000000
        /*0020*/ 	.short	0x0001
        /*0022*/ 	.short	0x0008
        /*0024*/ 	.byte	0x00, 0xf5, 0x21, 0x00


	//----- nvinfo : EIATTR_KPARAM_INFO
	.align		4
.L_145:
        /*0028*/ 	.byte	0x04, 0x17
        /*002a*/ 	.short	(.L_147 - .L_146)
.L_146:
        /*002c*/ 	.word	0x00000000
        /*0030*/ 	.short	0x0000
        /*0032*/ 	.short	0x0000
        /*0034*/ 	.byte	0x00, 0xf5, 0x21, 0x00


	//----- nvinfo : EIATTR_SPARSE_MMA_MASK
	.align		4
.L_147:
        /*0038*/ 	.byte	0x03, 0x50
        /*003a*/ 	.short	0x0000


	//----- nvinfo : EIATTR_MAXREG_COUNT
	.align		4
        /*003c*/ 	.byte	0x03, 0x1b
        /*003e*/ 	.short	0x00ff


	//----- nvinfo : EIATTR_NUM_BARRIERS
	.align		4
        /*0040*/ 	.byte	0x02, 0x4c
        /*0042*/ 	.byte	0x01
	.zero		1


	//----- nvinfo : EIATTR_MERCURY_ISA_VERSION
	.align		4
        /*0044*/ 	.byte	0x03, 0x5f
        /*0046*/ 	.short	0x0101


	//----- nvinfo : EIATTR_VRC_CTA_INIT_COUNT
	.align		4
        /*0048*/ 	.byte	0x02, 0x4a
	.zero		1
	.zero		1


	//----- nvinfo : EIATTR_EXIT_INSTR_OFFSETS
	.align		4
        /*004c*/ 	.byte	0x04, 0x1c
        /*004e*/ 	.short	(.L_149 - .L_148)


	//   ....[0]....
.L_148:
        /*0050*/ 	.word	0x00000220


	//   ....[1]....
        /*0054*/ 	.word	0x00000410


	//   ....[2]....
        /*0058*/ 	.word	0x00000430


	//----- nvinfo : EIATTR_CRS_STACK_SIZE
	.align		4
.L_149:
        /*005c*/ 	.byte	0x04, 0x1e
        /*005e*/ 	.short	(.L_151 - .L_150)
.L_150:
        /*0060*/ 	.word	0x00000000


	//----- nvinfo : EIATTR_CBANK_PARAM_SIZE
	.align		4
.L_151:
        /*0064*/ 	.byte	0x03, 0x19
        /*0066*/ 	.short	0x0018


	//----- nvinfo : EIATTR_PARAM_CBANK
	.align		4
        /*0068*/ 	.byte	0x04, 0x0a
        /*006a*/ 	.short	(.L_153 - .L_152)
	.align		4
.L_152:
        /*006c*/ 	.word	index@(.nv.constant0._Z5getDtPdS_S_)
        /*0070*/ 	.short	0x0380
        /*0072*/ 	.short	0x0018


	//----- nvinfo : EIATTR_SW_WAR
	.align		4
.L_153:
        /*0074*/ 	.byte	0x04, 0x36
        /*0076*/ 	.short	(.L_155 - .L_154)
.L_154:
        /*0078*/ 	.word	0x00000008
.L_155:


//--------------------- .nv.info._Z7getMaxX6FieldsPd --------------------------
	.section	.nv.info._Z7getMaxX6FieldsPd,"",@"SHT_CUDA_INFO"
	.sectionflags	@""
	.align	4


	//----- nvinfo : EIATTR_CUDA_API_VERSION
	.align		4
        /*0000*/ 	.byte	0x04, 0x37
        /*0002*/ 	.short	(.L_157 - .L_156)
.L_156:
        /*0004*/ 	.word	0x00000082


	//----- nvinfo : EIATTR_KPARAM_INFO
	.align		4
.L_157:
        /*0008*/ 	.byte	0x04, 0x17
        /*000a*/ 	.short	(.L_159 - .L_158)
.L_158:
        /*000c*/ 	.word	0x00000000
        /*0010*/ 	.short	0x0001
        /*0012*/ 	.short	0x01d8
        /*0014*/ 	.byte	0x00, 0xf5, 0x21, 0x00


	//----- nvinfo : EIATTR_KPARAM_INFO
	.align		4
.L_159:
        /*0018*/ 	.byte	0x04, 0x17
        /*001a*/ 	.short	(.L_161 - .L_160)
.L_160:
        /*001c*/ 	.word	0x00000000
        /*0020*/ 	.short	0x0000
        /*0022*/ 	.short	0x0000
        /*0024*/ 	.byte	0x00, 0xf0, 0x61, 0x07


	//----- nvinfo : EIATTR_SPARSE_MMA_MASK
	.align		4
.L_161:
        /*0028*/ 	.byte	0x03, 0x50
        /*002a*/ 	.short	0x0000


	//----- nvinfo : EIATTR_MAXREG_COUNT
	.align		4
        /*002c*/ 	.byte	0x03, 0x1b
        /*002e*/ 	.short	0x00ff


	//----- nvinfo : EIATTR_NUM_BARRIERS
	.align		4
        /*0030*/ 	.byte	0x02, 0x4c
        /*0032*/ 	.byte	0x01
	.zero		1


	//----- nvinfo : EIATTR_MERCURY_ISA_VERSION
	.align		4
        /*0034*/ 	.byte	0x03, 0x5f
        /*0036*/ 	.short	0x0101


	//----- nvinfo : EIATTR_VRC_CTA_INIT_COUNT
	.align		4
        /*0038*/ 	.byte	0x02, 0x4a
	.zero		1
	.zero		1


	//----- nvinfo : EIATTR_EXIT_INSTR_OFFSETS
	.align		4
        /*003c*/ 	.byte	0x04, 0x1c
        /*003e*/ 	.short	(.L_163 - .L_162)


	//   ....[0]....
.L_162:
        /*0040*/ 	.word	0x000001a0


	//   ....[1]....
        /*0044*/ 	.word	0x00000240


	//----- nvinfo : EIATTR_CRS_STACK_SIZE
	.align		4
.L_163:
        /*0048*/ 	.byte	0x04, 0x1e
        /*004a*/ 	.short	(.L_165 - .L_164)
.L_164:
        /*004c*/ 	.word	0x00000000


	//----- nvinfo : EIATTR_CBANK_PARAM_SIZE
	.align		4
.L_165:
        /*0050*/ 	.byte	0x03, 0x19
        /*0052*/ 	.short	0x01e0


	//----- nvinfo : EIATTR_PARAM_CBANK
	.align		4
        /*0054*/ 	.byte	0x04, 0x0a
        /*0056*/ 	.short	(.L_167 - .L_166)
	.align		4
.L_166:
        /*0058*/ 	.word	index@(.nv.constant0._Z7getMaxX6FieldsPd)
        /*005c*/ 	.short	0x0380
        /*005e*/ 	.short	0x01e0


	//----- nvinfo : EIATTR_SW_WAR
	.align		4
.L_167:
        /*0060*/ 	.byte	0x04, 0x36
        /*0062*/ 	.short	(.L_169 - .L_168)
.L_168:
        /*0064*/ 	.word	0x00000008
.L_169:


//--------------------- .nv.info._Z9getStream6Fields7Poissonii --------------------------
	.section	.nv.info._Z9getStream6Fields7Poissonii,"",@"SHT_CUDA_INFO"
	.sectionflags	@""
	.align	4


	//----- nvinfo : EIATTR_CUDA_API_VERSION
	.align		4
        /*0000*/ 	.byte	0x04, 0x37
        /*0002*/ 	.short	(.L_171 - .L_170)
.L_170:
        /*0004*/ 	.word	0x00000082


	//----- nvinfo : EIATTR_KPARAM_INFO
	.align		4
.L_171:
        /*0008*/ 	.byte	0x04, 0x17
        /*000a*/ 	.short	(.L_173 - .L_172)
.L_172:
        /*000c*/ 	.word	0x00000000
        /*0010*/ 	.short	0x0003
        /*0012*/ 	.short	0x01e4
        /*0014*/ 	.byte	0x00, 0xf0, 0x11, 0x00


	//----- nvinfo : EIATTR_KPARAM_INFO
	.align		4
.L_173:
        /*0018*/ 	.byte	0x04, 0x17
        /*001a*/ 	.short	(.L_175 - .L_174)
.L_174:
        /*001c*/ 	.word	0x00000000
        /*0020*/ 	.short	0x0002
        /*0022*/ 	.short	0x01e0
        /*0024*/ 	.byte	0x00, 0xf0, 0x11, 0x00


	//----- nvinfo : EIATTR_KPARAM_INFO
	.align		4
.L_175:
        /*0028*/ 	.byte	0x04, 0x17
        /*002a*/ 	.short	(.L_177 - .L_176)
.L_176:
        /*002c*/ 	.word	0x00000000
        /*0030*/ 	.short	0x0001
        /*0032*/ 	.short	0x01d8
        /*0034*/ 	.byte	0x00, 0xf0, 0x21, 0x00


	//----- nvinfo : EIATTR_KPARAM_INFO
	.align		4
.L_177:
        /*0038*/ 	.byte	0x04, 0x17
        /*003a*/ 	.short	(.L_179 - .L_178)
.L_178:
        /*003c*/ 	.word	0x00000000
        /*0040*/ 	.short	0x0000
        /*0042*/ 	.short	0x0000
        /*0044*/ 	.byte	0x00, 0xf0, 0x61, 0x07


	//----- nvinfo : EIATTR_SPARSE_MMA_MASK
	.align		4
.L_179:
        /*0048*/ 	.byte	0x03, 0x50
        /*004a*/ 	.short	0x0000


	//----- nvinfo : EIATTR_MAXREG_COUNT
	.align		4
        /*004c*/ 	.byte	0x03, 0x1b
        /*004e*/ 	.short	0x00ff


	//----- nvinfo : EIATTR_MERCURY_ISA_VERSION
	.align		4
        /*0050*/ 	.byte	0x03, 0x5f
        /*0052*/ 	.short	0x0101


	//----- nvinfo : EIATTR_VRC_CTA_INIT_COUNT
	.align		4
        /*0054*/ 	.byte	0x02, 0x4a
	.zero		1
	.zero		1


	//----- nvinfo : EIATTR_EXIT_INSTR_OFFSETS
	.align		4
        /*0058*/ 	.byte	0x04, 0x1c
        /*005a*/ 	.short	(.L_181 - .L_180)


	//   ....[0]....
.L_180:
        /*005c*/ 	.word	0x00000190


	//   ....[1]....
        /*0060*/ 	.word	0x00001cd0


	//   ....[2]....
        /*0064*/ 	.word	0x00001d50


	//   ....[3]....
        /*0068*/ 	.word	0x00002050


	//   ....[4]....
        /*006c*/ 	.word	0x000020a0


	//   ....[5]....
        /*0070*/ 	.word	0x00002290


	//   ....[6]....
        /*0074*/ 	.word	0x00002480


	//----- nvinfo : EIATTR_CRS_STACK_SIZE
	.align		4
.L_181:
        /*0078*/ 	.byte	0x04, 0x1e
        /*007a*/ 	.short	(.L_183 - .L_182)
.L_182:
        /*007c*/ 	.word	0x00000000


	//----- nvinfo : EIATTR_CBANK_PARAM_SIZE
	.align		4
.L_183:
        /*0080*/ 	.byte	0x03, 0x19
        /*0082*/ 	.short	0x01e8


	//----- nvinfo : EIATTR_PARAM_CBANK
	.align		4
        /*0084*/ 	.byte	0x04, 0x0a
        /*0086*/ 	.short	(.L_185 - .L_184)
	.align		4
.L_184:
        /*0088*/ 	.word	index@(.nv.constant0._Z9getStream6Fields7Poissonii)
        /*008c*/ 	.short	0x0380
        /*008e*/ 	.short	0x01e8


	//----- nvinfo : EIATTR_SW_WAR
	.align		4
.L_185:
        /*0090*/ 	.byte	0x04, 0x36
        /*0092*/ 	.short	(.L_187 - .L_186)
.L_186:
        /*0094*/ 	.word	0x00000008
.L_187:


//--------------------- .nv.info._Z6getDtF6Fields --------------------------
	.section	.nv.info._Z6getDtF6Fields,"",@"SHT_CUDA_INFO"
	.sectionflags	@""
	.align	4


	//----- nvinfo : EIATTR_CUDA_API_VERSION
	.align		4
        /*0000*/ 	.byte	0x04, 0x37
        /*0002*/ 	.short	(.L_189 - .L_188)
.L_188:
        /*0004*/ 	.word	0x00000082


	//----- nvinfo : EIATTR_KPARAM_INFO
	.align		4
.L_189:
        /*0008*/ 	.byte	0x04, 0x17
        /*000a*/ 	.short	(.L_191 - .L_190)
.L_190:
        /*000c*/ 	.word	0x00000000
        /*0010*/ 	.short	0x0000
        /*0012*/ 	.short	0x0000
        /*0014*/ 	.byte	0x00, 0xf0, 0x61, 0x07


	//----- nvinfo : EIATTR_SPARSE_MMA_MASK
	.align		4
.L_191:
        /*0018*/ 	.byte	0x03, 0x50
        /*001a*/ 	.short	0x0000


	//----- nvinfo : EIATTR_MAXREG_COUNT
	.align		4
        /*001c*/ 	.byte	0x03, 0x1b
        /*001e*/ 	.short	0x00ff


	//----- nvinfo : EIATTR_MERCURY_ISA_VERSION
	.align		4
        /*0020*/ 	.byte	0x03, 0x5f
        /*0022*/ 	.short	0x0101


	//----- nvinfo : EIATTR_VRC_CTA_INIT_COUNT
	.align		4
        /*0024*/ 	.byte	0x02, 0x4a
	.zero		1
	.zero		1


	//----- nvinfo : EIATTR_EXIT_INSTR_OFFSETS
	.align		4
        /*0028*/ 	.byte	0x04, 0x1c
        /*002a*/ 	.short	(.L_193 - .L_192)


	//   ....[0]....
.L_192:
        /*002c*/ 	.word	0x00000090


	//   ....[1]....
        /*0030*/ 	.word	0x00008d60


	//----- nvinfo : EIATTR_CRS_STACK_SIZE
	.align		4
.L_193:
        /*0034*/ 	.byte	0x04, 0x1e
        /*0036*/ 	.short	(.L_195 - .L_194)
.L_194:
        /*0038*/ 	.word	0x00000000


	//----- nvinfo : EIATTR_CBANK_PARAM_SIZE
	.align		4
.L_195:
        /*003c*/ 	.byte	0x03, 0x19
        /*003e*/ 	.short	0x01d8


	//----- nvinfo : EIATTR_PARAM_CBANK
	.align		4
        /*0040*/ 	.byte	0x04, 0x0a
        /*0042*/ 	.short	(.L_197 - .L_196)
	.align		4
.L_196:
        /*0044*/ 	.word	index@(.nv.constant0._Z6getDtF6Fields)
        /*0048*/ 	.short	0x0380
        /*004a*/ 	.short	0x01d8


	//----- nvinfo : EIATTR_SW_WAR
	.align		4
.L_197:
        /*004c*/ 	.byte	0x04, 0x36
        /*004e*/ 	.short	(.L_199 - .L_198)
.L_198:
        /*0050*/ 	.word	0x00000008
.L_199:


//--------------------- .nv.info._Z13getTempVari_26Fields --------------------------
	.section	.nv.info._Z13getTempVari_26Fields,"",@"SHT_CUDA_INFO"
	.sectionflags	@""
	.align	4


	//----- nvinfo : EIATTR_CUDA_API_VERSION
	.align		4
        /*0000*/ 	.byte	0x04, 0x37
        /*0002*/ 	.short	(.L_201 - .L_200)
.L_200:
        /*0004*/ 	.word	0x00000082


	//----- nvinfo : EIATTR_KPARAM_INFO
	.align		4
.L_201:
        /*0008*/ 	.byte	0x04, 0x17
        /*000a*/ 	.short	(.L_203 - .L_202)
.L_202:
        /*000c*/ 	.word	0x00000000
        /*0010*/ 	.short	0x0000
        /*0012*/ 	.short	0x0000
        /*0014*/ 	.byte	0x00, 0xf0, 0x61, 0x07


	//----- nvinfo : EIATTR_SPARSE_MMA_MASK
	.align		4
.L_203:
        /*0018*/ 	.byte	0x03, 0x50
        /*001a*/ 	.short	0x0000


	//----- nvinfo : EIATTR_MAXREG_COUNT
	.align		4
        /*001c*/ 	.byte	0x03, 0x1b
        /*001e*/ 	.short	0x00ff


	//----- nvinfo : EIATTR_MERCURY_ISA_VERSION
	.align		4
        /*0020*/ 	.byte	0x03, 0x5f
        /*0022*/ 	.short	0x0101


	//----- nvinfo : EIATTR_VRC_CTA_INIT_COUNT
	.align		4
        /*0024*/ 	.byte	0x02, 0x4a
	.zero		1
	.zero		1


	//----- nvinfo : EIATTR_EXIT_INSTR_OFFSETS
	.align		4
        /*0028*/ 	.byte	0x04, 0x1c
        /*002a*/ 	.short	(.L_205 - .L_204)


	//   ....[0]....
.L_204:
        /*002c*/ 	.word	0x00000090


	//   ....[1]....
        /*0030*/ 	.word	0x000093a0


	//----- nvinfo : EIATTR_CRS_STACK_SIZE
	.align		4
.L_205:
        /*0034*/ 	.byte	0x04, 0x1e
        /*0036*/ 	.short	(.L_207 - .L_206)
.L_206:
        /*0038*/ 	.word	0x00000000


	//----- nvinfo : EIATTR_CBANK_PARAM_SIZE
	.align		4
.L_207:
        /*003c*/ 	.byte	0x03, 0x19
        /*003e*/ 	.short	0x01d8


	//----- nvinfo : EIATTR_PARAM_CBANK
	.align		4
        /*0040*/ 	.byte	0x04, 0x0a
        /*0042*/ 	.short	(.L_209 - .L_208)
	.align		4
.L_208:
        /*0044*/ 	.word	index@(.nv.constant0._Z13getTempVari_26Fields)
        /*0048*/ 	.short	0x0380
        /*004a*/ 	.short	0x01d8


	//----- nvinfo : EIATTR_SW_WAR
	.align		4
.L_209:
        /*004c*/ 	.byte	0x04, 0x36
        /*004e*/ 	.short	(.L_211 - .L_210)
.L_210:
        /*0050*/ 	.word	0x00000008
.L_211:


//--------------------- .nv.info._Z13getTempVari_16Fields --------------------------
	.section	.nv.info._Z13getTempVari_16Fields,"",@"SHT_CUDA_INFO"
	.sectionflags	@""
	.align	4


	//----- nvinfo : EIATTR_CUDA_API_VERSION
	.align		4
        /*0000*/ 	.byte	0x04, 0x37
        /*0002*/ 	.short	(.L_213 - .L_212)
.L_212:
        /*0004*/ 	.word	0x00000082


	//----- nvinfo : EIATTR_KPARAM_INFO
	.align		4
.L_213:
        /*0008*/ 	.byte	0x04, 0x17
        /*000a*/ 	.short	(.L_215 - .L_214)
.L_214:
        /*000c*/ 	.word	0x00000000
        /*0010*/ 	.short	0x0000
        /*0012*/ 	.short	0x0000
        /*0014*/ 	.byte	0x00, 0xf0, 0x61, 0x07


	//----- nvinfo : EIATTR_SPARSE_MMA_MASK
	.align		4
.L_215:
        /*0018*/ 	.byte	0x03, 0x50
        /*001a*/ 	.short	0x0000


	//----- nvinfo : EIATTR_MAXREG_COUNT
	.align		4
        /*001c*/ 	.byte	0x03, 0x1b
        /*001e*/ 	.short	0x00ff


	//----- nvinfo : EIATTR_MERCURY_ISA_VERSION
	.align		4
        /*0020*/ 	.byte	0x03, 0x5f
        /*0022*/ 	.short	0x0101


	//----- nvinfo : EIATTR_VRC_CTA_INIT_COUNT
	.align		4
        /*0024*/ 	.byte	0x02, 0x4a
	.zero		1
	.zero		1


	//----- nvinfo : EIATTR_EXIT_INSTR_OFFSETS
	.align		4
        /*0028*/ 	.byte	0x04, 0x1c
        /*002a*/ 	.short	(.L_217 - .L_216)


	//   ....[0]....
.L_216:
        /*002c*/ 	.word	0x00000090


	//   ....[1]....
        /*0030*/ 	.word	0x00002850


	//----- nvinfo : EIATTR_CRS_STACK_SIZE
	.align		4
.L_217:
        /*0034*/ 	.byte	0x04, 0x1e
        /*0036*/ 	.short	(.L_219 - .L_218)
.L_218:
        /*0038*/ 	.word	0x00000000


	//----- nvinfo : EIATTR_CBANK_PARAM_SIZE
	.align		4
.L_219:
        /*003c*/ 	.byte	0x03, 0x19
        /*003e*/ 	.short	0x01d8


	//----- nvinfo : EIATTR_PARAM_CBANK
	.align		4
        /*0040*/ 	.byte	0x04, 0x0a
        /*0042*/ 	.short	(.L_221 - .L_220)
	.align		4
.L_220:
        /*0044*/ 	.word	index@(.nv.constant0._Z13getTempVari_16Fields)
        /*0048*/ 	.short	0x0380
        /*004a*/ 	.short	0x01d8


	//----- nvinfo : EIATTR_SW_WAR
	.align		4
.L_221:
        /*004c*/ 	.byte	0x04, 0x36
        /*004e*/ 	.short	(.L_223 - .L_222)
.L_222:
        /*0050*/ 	.word	0x00000008
.L_223:


//--------------------- .nv.info._Z5copyF6FieldsS_ --------------------------
	.section	.nv.info._Z5copyF6FieldsS_,"",@"SHT_CUDA_INFO"
	.sectionflags	@""
	.align	4


	//----- nvinfo : EIATTR_CUDA_API_VERSION
	.align		4
        /*0000*/ 	.byte	0x04, 0x37
        /*0002*/ 	.short	(.L_225 - .L_224)
.L_224:
        /*0004*/ 	.word	0x00000082


	//----- nvinfo : EIATTR_KPARAM_INFO
	.align		4
.L_225:
        /*0008*/ 	.byte	0x04, 0x17
        /*000a*/ 	.short	(.L_227 - .L_226)
.L_226:
        /*000c*/ 	.word	0x00000000
        /*0010*/ 	.short	0x0001
        /*0012*/ 	.short	0x01d8
        /*0014*/ 	.byte	0x00, 0xf0, 0x61, 0x07


	//----- nvinfo : EIATTR_KPARAM_INFO
	.align		4
.L_227:
        /*0018*/ 	.byte	0x04, 0x17
        /*001a*/ 	.short	(.L_229 - .L_228)
.L_228:
        /*001c*/ 	.word	0x00000000
        /*0020*/ 	.short	0x0000
        /*0022*/ 	.short	0x0000
        /*0024*/ 	.byte	0x00, 0xf0, 0x61, 0x07


	//----- nvinfo : EIATTR_SPARSE_MMA_MASK
	.align		4
.L_229:
        /*0028*/ 	.byte	0x03, 0x50
        /*002a*/ 	.short	0x0000


	//----- nvinfo : EIATTR_MAXREG_COUNT
	.align		4
        /*002c*/ 	.byte	0x03, 0x1b
        /*002e*/ 	.short	0x00ff


	//----- nvinfo : EIATTR_MERCURY_ISA_VERSION
	.align		4
        /*0030*/ 	.byte	0x03, 0x5f
        /*0032*/ 	.short	0x0101


	//----- nvinfo : EIATTR_VRC_CTA_INIT_COUNT
	.align		4
        /*0034*/ 	.byte	0x02, 0x4a
	.zero		1
	.zero		1


	//----- nvinfo : EIATTR_EXIT_INSTR_OFFSETS
	.align		4
        /*0038*/ 	.byte	0x04, 0x1c
        /*003a*/ 	.short	(.L_231 - .L_230)


	//   ....[0]....
.L_230:
        /*003c*/ 	.word	0x000000e0


	//   ....[1]....
        /*0040*/ 	.word	0x00000210


	//----- nvinfo : EIATTR_CBANK_PARAM_SIZE
	.align		4
.L_231:
        /*0044*/ 	.byte	0x03, 0x19
        /*0046*/ 	.short	0x03b0


	//----- nvinfo : EIATTR_PARAM_CBANK
	.align		4
        /*0048*/ 	.byte	0x04, 0x0a
        /*004a*/ 	.short	(.L_233 - .L_232)
	.align		4
.L_232:
        /*004c*/ 	.word	index@(.nv.constant0._Z5copyF6FieldsS_)
        /*0050*/ 	.short	0x0380
        /*0052*/ 	.short	0x03b0


	//----- nvinfo : EIATTR_SW_WAR
	.align		4
.L_233:
        /*0054*/ 	.byte	0x04, 0x36
        /*0056*/ 	.short	(.L_235 - .L_234)
.L_234:
        /*0058*/ 	.word	0x00000008
.L_235:


//--------------------- .nv.info._Z7getVNew6FieldsS_S_d --------------------------
	.section	.nv.info._Z7getVNew6FieldsS_S_d,"",@"SHT_CUDA_INFO"
	.sectionflags	@""
	.align	4


	//----- nvinfo : EIATTR_CUDA_API_VERSION
	.align		4
        /*0000*/ 	.byte	0x04, 0x37
        /*0002*/ 	.short	(.L_237 - .L_236)
.L_236:
        /*0004*/ 	.word	0x00000082


	//----- nvinfo : EIATTR_KPARAM_INFO
	.align		4
.L_237:
        /*0008*/ 	.byte	0x04, 0x17
        /*000a*/ 	.short	(.L_239 - .L_238)
.L_238:
        /*000c*/ 	.word	0x00000000
        /*0010*/ 	.short	0x0003
        /*0012*/ 	.short	0x0588
        /*0014*/ 	.byte	0x00, 0xf0, 0x21, 0x00


	//----- nvinfo : EIATTR_KPARAM_INFO
	.align		4
.L_239:
        /*0018*/ 	.byte	0x04, 0x17
        /*001a*/ 	.short	(.L_241 - .L_240)
.L_240:
        /*001c*/ 	.word	0x00000000
        /*0020*/ 	.short	0x0002
        /*0022*/ 	.short	0x03b0
        /*0024*/ 	.byte	0x00, 0xf0, 0x61, 0x07


	//----- nvinfo : EIATTR_KPARAM_INFO
	.align		4
.L_241:
        /*0028*/ 	.byte	0x04, 0x17
        /*002a*/ 	.short	(.L_243 - .L_242)
.L_242:
        /*002c*/ 	.word	0x00000000
        /*0030*/ 	.short	0x0001
        /*0032*/ 	.short	0x01d8
        /*0034*/ 	.byte	0x00, 0xf0, 0x61, 0x07


	//----- nvinfo : EIATTR_KPARAM_INFO
	.align		4
.L_243:
        /*0038*/ 	.byte	0x04, 0x17
        /*003a*/ 	.short	(.L_245 - .L_244)
.L_244:
        /*003c*/ 	.word	0x00000000
        /*0040*/ 	.short	0x0000
        /*0042*/ 	.short	0x0000
        /*0044*/ 	.byte	0x00, 0xf0, 0x61, 0x07


	//----- nvinfo : EIATTR_SPARSE_MMA_MASK
	.align		4
.L_245:
        /*0048*/ 	.byte	0x03, 0x50
        /*004a*/ 	.short	0x0000


	//----- nvinfo : EIATTR_MAXREG_COUNT
	.align		4
        /*004c*/ 	.byte	0x03, 0x1b
        /*004e*/ 	.short	0x00ff


	//----- nvinfo : EIATTR_MERCURY_ISA_VERSION
	.align		4
        /*0050*/ 	.byte	0x03, 0x5f
        /*0052*/ 	.short	0x0101


	//----- nvinfo : EIATTR_VRC_CTA_INIT_COUNT
	.align		4
        /*0054*/ 	.byte	0x02, 0x4a
	.zero		1
	.zero		1


	//----- nvinfo : EIATTR_EXIT_INSTR_OFFSETS
	.align		4
        /*0058*/ 	.byte	0x04, 0x1c
        /*005a*/ 	.short	(.L_247 - .L_246)


	//   ....[0]....
.L_246:
        /*005c*/ 	.word	0x00000090


	//   ....[1]....
        /*0060*/ 	.word	0x00001960


	//----- nvinfo : EIATTR_CRS_STACK_SIZE
	.align		4
.L_247:
        /*0064*/ 	.byte	0x04, 0x1e
        /*0066*/ 	.short	(.L_249 - .L_248)
.L_248:
        /*0068*/ 	.word	0x00000000


	//----- nvinfo : EIATTR_CBANK_PARAM_SIZE
	.align		4
.L_249:
        /*006c*/ 	.byte	0x03, 0x19
        /*006e*/ 	.short	0x0590


	//----- nvinfo : EIATTR_PARAM_CBANK
	.align		4
        /*0070*/ 	.byte	0x04, 0x0a
        /*0072*/ 	.short	(.L_251 - .L_250)
	.align		4
.L_250:
        /*0074*/ 	.word	index@(.nv.constant0._Z7getVNew6FieldsS_S_d)
        /*0078*/ 	.short	0x0380
        /*007a*/ 	.short	0x0590


	//----- nvinfo : EIATTR_SW_WAR
	.align		4
.L_251:
        /*007c*/ 	.byte	0x04, 0x36
        /*007e*/ 	.short	(.L_253 - .L_252)
.L_252:
        /*0080*/ 	.word	0x00000008
.L_253:


//--------------------- .nv.info._Z8getVStar6FieldsS_S_d --------------------------
	.section	.nv.info._Z8getVStar6FieldsS_S_d,"",@"SHT_CUDA_INFO"
	.sectionflags	@""
	.align	4


	//----- nvinfo : EIATTR_CUDA_API_VERSION
	.align		4
        /*0000*/ 	.byte	0x04, 0x37
        /*0002*/ 	.short	(.L_255 - .L_254)
.L_254:
        /*0004*/ 	.word	0x00000082


	//----- nvinfo : EIATTR_KPARAM_INFO
	.align		4
.L_255:
        /*0008*/ 	.byte	0x04, 0x17
        /*000a*/ 	.short	(.L_257 - .L_256)
.L_256:
        /*000c*/ 	.word	0x00000000
        /*0010*/ 	.short	0x0003
        /*0012*/ 	.short	0x0588
        /*0014*/ 	.byte	0x00, 0xf0, 0x21, 0x00


	//----- nvinfo : EIATTR_KPARAM_INFO
	.align		4
.L_257:
        /*0018*/ 	.byte	0x04, 0x17
        /*001a*/ 	.short	(.L_259 - .L_258)
.L_258:
        /*001c*/ 	.word	0x00000000
        /*0020*/ 	.short	0x0002
        /*0022*/ 	.short	0x03b0
        /*0024*/ 	.byte	0x00, 0xf0, 0x61, 0x07


	//----- nvinfo : EIATTR_KPARAM_INFO
	.align		4
.L_259:
        /*0028*/ 	.byte	0x04, 0x17
        /*002a*/ 	.short	(.L_261 - .L_260)
.L_260:
        /*002c*/ 	.word	0x00000000
        /*0030*/ 	.short	0x0001
        /*0032*/ 	.short	0x01d8
        /*0034*/ 	.byte	0x00, 0xf0, 0x61, 0x07


	//----- nvinfo : EIATTR_KPARAM_INFO
	.align		4
.L_261:
        /*0038*/ 	.byte	0x04, 0x17
        /*003a*/ 	.short	(.L_263 - .L_262)
.L_262:
        /*003c*/ 	.word	0x00000000
        /*0040*/ 	.short	0x0000
        /*0042*/ 	.short	0x0000
        /*0044*/ 	.byte	0x00, 0xf0, 0x61, 0x07


	//----- nvinfo : EIATTR_SPARSE_MMA_MASK
	.align		4
.L_263:
        /*0048*/ 	.byte	0x03, 0x50
        /*004a*/ 	.short	0x0000


	//----- nvinfo : EIATTR_MAXREG_COUNT
	.align		4
        /*004c*/ 	.byte	0x03, 0x1b
        /*004e*/ 	.short	0x00ff


	//----- nvinfo : EIATTR_MERCURY_ISA_VERSION
	.align		4
        /*0050*/ 	.byte	0x03, 0x5f
        /*0052*/ 	.short	0x0101


	//----- nvinfo : EIATTR_VRC_CTA_INIT_COUNT
	.align		4
        /*0054*/ 	.byte	0x02, 0x4a
	.zero		1
	.zero		1


	//----- nvinfo : EIATTR_EXIT_INSTR_OFFSETS
	.align		4
        /*0058*/ 	.byte	0x04, 0x1c
        /*005a*/ 	.short	(.L_265 - .L_264)


	//   ....[0]....
.L_264:
        /*005c*/ 	.word	0x000000e0


	//   ....[1]....
        /*0060*/ 	.word	0x00000520


	//----- nvinfo : EIATTR_CBANK_PARAM_SIZE
	.align		4
.L_265:
        /*0064*/ 	.byte	0x03, 0x19
        /*0066*/ 	.short	0x0590


	//----- nvinfo : EIATTR_PARAM_CBANK
	.align		4
        /*0068*/ 	.byte	0x04, 0x0a
        /*006a*/ 	.short	(.L_267 - .L_266)
	.align		4
.L_266:
        /*006c*/ 	.word	index@(.nv.constant0._Z8getVStar6FieldsS_S_d)
        /*0070*/ 	.short	0x0380
        /*0072*/ 	.short	0x0590


	//----- nvinfo : EIATTR_SW_WAR
	.align		4
.L_267:
        /*0074*/ 	.byte	0x04, 0x36
        /*0076*/ 	.short	(.L_269 - .L_268)
.L_268:
        /*0078*/ 	.word	0x00000008
.L_269:


//--------------------- .nv.callgraph             --------------------------
	.section	.nv.callgraph,"",@"SHT_CUDA_CALLGRAPH"
	.align	4
	.sectionentsize	8
	.align		4
        /*0000*/ 	.word	0x00000000
	.align		4
        /*0004*/ 	.word	0xffffffff
	.align		4
        /*0008*/ 	.word	0x00000000
	.align		4
        /*000c*/ 	.word	0xfffffffe
	.align		4
        /*0010*/ 	.word	0x00000000
	.align		4
        /*0014*/ 	.word	0xfffffffd
	.align		4
        /*0018*/ 	.word	0x00000000
	.align		4
        /*001c*/ 	.word	0xfffffffc


//--------------------- .nv.constant4             --------------------------
	.section	.nv.constant4,"a",@progbits
	.align	8
	.align		8
.nv.constant4:
        /*0000*/ 	.dword	precalc_xorwow_matrix
	.align		8
        /*0008*/ 	.dword	precalc_xorwow_offset_matrix
	.align		8
        /*0010*/ 	.dword	mrg32k3aM1
	.align		8
        /*0018*/ 	.dword	mrg32k3aM2
	.align		8
        /*0020*/ 	.dword	mrg32k3aM1SubSeq
	.align		8
        /*0028*/ 	.dword	mrg32k3aM2SubSeq
	.align		8
        /*0030*/ 	.dword	mrg32k3aM1Seq
	.align		8
        /*0038*/ 	.dword	mrg32k3aM2Seq


//--------------------- .nv.constant3             --------------------------
	.section	.nv.constant3,"a",@progbits
	.align	8
.nv.constant3:
	.type		__cr_lgamma_table,@object
	.size		__cr_lgamma_table,(p - __cr_lgamma_table)
__cr_lgamma_table:
        /*0000*/ 	.byte	0x00, 0x00, 0x00, 0x00, 0x00, 0x00, 0x00, 0x00, 0x00, 0x00, 0x00, 0x00, 0x00, 0x00, 0x00, 0x00
        /*0010*/ 	.byte	0xef, 0x39, 0xfa, 0xfe, 0x42, 0x2e, 0xe6, 0x3f, 0x02, 0x20, 0x2a, 0xfa, 0x0b, 0xab, 0xfc, 0x3f
        /*0020*/ 	.byte	0xf9, 0x2c, 0x92, 0x7c, 0xa7, 0x6c, 0x09, 0x40, 0xc9, 0x79, 0x44, 0x3c, 0x64, 0x26, 0x13, 0x40
        /*0030*/ 	.byte	0xca, 0x01, 0xcf, 0x3a, 0x27, 0x51, 0x1a, 0x40, 0x30, 0xcc, 0x2d, 0xf3, 0xe1, 0x0c, 0x21, 0x40
        /*0040*/ 	.byte	0x0d, 0xb7, 0xfc, 0x82, 0x8e, 0x35, 0x25, 0x40
	.type		p,@object
	.size		p,(.L_9 - p)
p:
	.zero		232
.L_9:


//--------------------- .text._Z16initRandSeedDevijP17curandStateXORWOW --------------------------
	.section	.text._Z16initRandSeedDevijP17curandStateXORWOW,"ax",@progbits
	.align	128
        .global         _Z16initRandSeedDevijP17curandStateXORWOW
        .type           _Z16initRandSeedDevijP17curandStateXORWOW,@function
        .size           _Z16initRandSeedDevijP17curandStateXORWOW,(.L_x_153 - _Z16initRandSeedDevijP17curandStateXORWOW)
        .other          _Z16initRandSeedDevijP17curandStateXORWOW,@"STO_CUDA_ENTRY STV_DEFAULT"
_Z16initRandSeedDevijP17curandStateXORWOW:
.text._Z16initRandSeedDevijP17curandStateXORWOW:
[----:B------:R-:W-:Y:S01]  /*0000*/  LDC R1, c[0x0][0x37c] ;  /* 0x0000df00ff017b82 */ /* 0x000fe20000000800 */
[----:B------:R-:W0:Y:S07]  /*0010*/  S2R R13, SR_TID.X ;  /* 0x00000000000d7919 */ /* 0x000e2e0000002100 */
[----:B------:R-:W1:Y:S01]  /*0020*/  LDC R0, c[0x0][0x380] ;  /* 0x0000e000ff007b82 */ /* 0x000e620000000800 */
[----:B------:R-:W2:Y:S01]  /*0030*/  LDCU.64 UR4, c[0x0][0x358] ;  /* 0x00006b00ff0477ac */ /* 0x000ea20008000a00 */
[----:B------:R-:W-:Y:S01]  /*0040*/  IMAD.MOV.U32 R5, RZ, RZ, -0x75bd8fc ;  /* 0xf8a42704ff057424 */ /* 0x000fe200078e00ff */
[----:B------:R-:W-:Y:S01]  /*0050*/  BSSY.RECONVERGENT B0, `(.L_x_0) ;  /* 0x00000e2000007945 */ /* 0x000fe20003800200 */
[----:B------:R-:W-:-:S04]  /*0060*/  IMAD.MOV.U32 R8, RZ, RZ, -0x23270784 ;  /* 0xdcd8f87cff087424 */ /* 0x000fc800078e00ff */
[----:B------:R-:W0:Y:S08]  /*0070*/  S2UR UR6, SR_CTAID.X ;  /* 0x00000000000679c3 */ /* 0x000e300000002500 */
[----:B------:R-:W0:Y:S08]  /*0080*/  LDC R2, c[0x0][0x360] ;  /* 0x0000d800ff027b82 */ /* 0x000e300000000800 */
[----:B------:R-:W3:Y:S01]  /*0090*/  LDC.64 R6, c[0x0][0x388] ;  /* 0x0000e200ff067b82 */ /* 0x000ee20000000a00 */
[----:B-1----:R-:W-:-:S05]  /*00a0*/  LOP3.LUT R0, R0, 0xaad26b49, RZ, 0x3c, !PT ;  /* 0xaad26b4900007812 */ /* 0x002fca00078e3cff */
[----:B------:R-:W-:-:S04]  /*00b0*/  IMAD R0, R0, 0x4182bed5, RZ ;  /* 0x4182bed500007824 */ /* 0x000fc800078e02ff */
[C---:B------:R-:W-:Y:S01]  /*00c0*/  VIADD R3, R0.reuse, 0x75bcd15 ;  /* 0x075bcd1500037836 */ /* 0x040fe20000000000 */
[C---:B------:R-:W-:Y:S01]  /*00d0*/  LOP3.LUT R4, R0.reuse, 0x159a55e5, RZ, 0x3c, !PT ;  /* 0x159a55e500047812 */ /* 0x040fe200078e3cff */
[----:B------:R-:W-:Y:S02]  /*00e0*/  VIADD R9, R0, 0x583f19 ;  /* 0x00583f1900097836 */ /* 0x000fe40000000000 */
[----:B0-----:R-:W-:Y:S02]  /*00f0*/  IMAD R13, R2, UR6, R13 ;  /* 0x00000006020d7c24 */ /* 0x001fe4000f8e020d */
[----:B------:R-:W-:-:S03]  /*0100*/  VIADD R2, R0, 0xd9f6dc18 ;  /* 0xd9f6dc1800027836 */ /* 0x000fc60000000000 */
[C---:B------:R-:W-:Y:S01]  /*0110*/  ISETP.NE.AND P0, PT, R13.reuse, RZ, PT ;  /* 0x000000ff0d00720c */ /* 0x040fe20003f05270 */
[----:B---3--:R-:W-:-:S05]  /*0120*/  IMAD.WIDE R6, R13, 0x30, R6 ;  /* 0x000000300d067825 */ /* 0x008fca00078e0206 */
[----:B--2---:R0:W-:Y:S04]  /*0130*/  STG.E.64 desc[UR4][R6.64], R2 ;  /* 0x0000000206007986 */ /* 0x0041e8000c101b04 */
[----:B------:R0:W-:Y:S04]  /*0140*/  STG.E.64 desc[UR4][R6.64+0x8], R4 ;  /* 0x0000080406007986 */ /* 0x0001e8000c101b04 */
[----:B------:R0:W-:Y:S01]  /*0150*/  STG.E.64 desc[UR4][R6.64+0x10], R8 ;  /* 0x0000100806007986 */ /* 0x0001e2000c101b04 */
[----:B------:R-:W-:Y:S05]  /*0160*/  @!P0 BRA `(.L_x_1) ;  /* 0x0000000c00408947 */ /* 0x000fea0003800000 */
[----:B------:R-:W-:Y:S01]  /*0170*/  SHF.R.S32.HI R0, RZ, 0x1f, R13 ;  /* 0x0000001fff007819 */ /* 0x000fe2000001140d */
[----:B------:R-:W-:-:S07]  /*0180*/  IMAD.MOV.U32 R12, RZ, RZ, RZ ;  /* 0x000000ffff0c7224 */ /* 0x000fce00078e00ff */
.L_x_7:
[----:B0-----:R-:W-:Y:S01]  /*0190*/  LOP3.LUT R2, R13, 0x3, RZ, 0xc0, !PT ;  /* 0x000000030d027812 */ /* 0x001fe200078ec0ff */
[----:B------:R-:W-:Y:S03]  /*01a0*/  BSSY.RECONVERGENT B1, `(.L_x_2) ;  /* 0x00000c6000017945 */ /* 0x000fe60003800200 */
[----:B------:R-:W-:-:S04]  /*01b0*/  ISETP.NE.U32.AND P0, PT, R2, RZ, PT ;  /* 0x000000ff0200720c */ /* 0x000fc80003f05070 */
[----:B------:R-:W-:-:S13]  /*01c0*/  ISETP.NE.AND.EX P0, PT, RZ, RZ, PT, P0 ;  /* 0x000000ffff00720c */ /* 0x000fda0003f05300 */
[----:B------:R-:W-:Y:S05]  /*01d0*/  @!P0 BRA `(.L_x_3) ;  /* 0x0000000c00088947 */ /* 0x000fea0003800000 */
[----:B------:R-:W0:Y:S01]  /*01e0*/  LDC.64 R8, c[0x4][RZ] ;  /* 0x01000000ff087b82 */ /* 0x000e220000000a00 */
[----:B------:R-:W-:Y:S02]  /*01f0*/  IMAD.MOV.U32 R14, RZ, RZ, RZ ;  /* 0x000000ffff0e7224 */ /* 0x000fe400078e00ff */
[----:B0-----:R-:W-:-:S07]  /*0200*/  IMAD.WIDE.U32 R8, R12, 0xc80, R8 ;  /* 0x00000c800c087825 */ /* 0x001fce00078e0008 */
.L_x_6:
[----:B0-----:R-:W-:Y:S01]  /*0210*/  IMAD.MOV.U32 R15, RZ, RZ, RZ ;  /* 0x000000ffff0f7224 */ /* 0x001fe200078e00ff */
[----:B------:R-:W-:Y:S01]  /*0220*/  CS2R R2, SRZ ;  /* 0x0000000000027805 */ /* 0x000fe2000001ff00 */
[----:B------:R-:W-:Y:S01]  /*0230*/  IMAD.MOV.U32 R17, RZ, RZ, RZ ;  /* 0x000000ffff117224 */ /* 0x000fe200078e00ff */
[----:B------:R-:W-:-:S07]  /*0240*/  CS2R R4, SRZ ;  /* 0x0000000000047805 */ /* 0x000fce000001ff00 */
.L_x_5:
[----:B------:R-:W-:-:S05]  /*0250*/  IMAD.WIDE.U32 R10, R17, 0x4, R6 ;  /* 0x00000004110a7825 */ /* 0x000fca00078e0006 */
[----:B------:R0:W5:Y:S01]  /*0260*/  LDG.E R16, desc[UR4][R10.64+0x4] ;  /* 0x000004040a107981 */ /* 0x000162000c1e1900 */
[----:B------:R-:W-:-:S07]  /*0270*/  IMAD.MOV.U32 R19, RZ, RZ, RZ ;  /* 0x000000ffff137224 */ /* 0x000fce00078e00ff */
.L_x_4:
[----:B-----5:R-:W-:Y:S01]  /*0280*/  SHF.R.U32.HI R24, RZ, R19, R16 ;  /* 0x00000013ff187219 */ /* 0x020fe20000011610 */
[----:B0-----:R-:W-:-:S03]  /*0290*/  IMAD.SHL.U32 R10, R17, 0x20, RZ ;  /* 0x00000020110a7824 */ /* 0x001fc600078e00ff */
[----:B------:R-:W-:Y:S01]  /*02a0*/  LOP3.LUT R11, R24, 0x1, RZ, 0xc0, !PT ;  /* 0x00000001180b7812 */ /* 0x000fe200078ec0ff */
[----:B------:R-:W-:-:S03]  /*02b0*/  IMAD.IADD R10, R10, 0x1, R19 ;  /* 0x000000010a0a7824 */ /* 0x000fc600078e0213 */
[----:B------:R-:W-:Y:S01]  /*02c0*/  ISETP.NE.U32.AND P0, PT, R11, 0x1, PT ;  /* 0x000000010b00780c */ /* 0x000fe20003f05070 */
[----:B------:R-:W-:-:S03]  /*02d0*/  IMAD R11, R10, 0x5, RZ ;  /* 0x000000050a0b7824 */ /* 0x000fc600078e02ff */
[----:B------:R-:W-:Y:S01]  /*02e0*/  R2P PR, R24, 0x7e ;  /* 0x0000007e18007804 */ /* 0x000fe20000000000 */
[----:B------:R-:W-:-:S08]  /*02f0*/  IMAD.WIDE.U32 R10, R11, 0x4, R8 ;  /* 0x000000040b0a7825 */ /* 0x000fd000078e0008 */
[----:B------:R-:W2:Y:S04]  /*0300*/  @!P0 LDG.E R18, desc[UR4][R10.64] ;  /* 0x000000040a128981 */ /* 0x000ea8000c1e1900 */
[----:B------:R-:W3:Y:S04]  /*0310*/  @!P0 LDG.E R20, desc[UR4][R10.64+0x10] ;  /* 0x000010040a148981 */ /* 0x000ee8000c1e1900 */
[----:B------:R-:W4:Y:S04]  /*0320*/  @P1 LDG.E R22, desc[UR4][R10.64+0x14] ;  /* 0x000014040a161981 */ /* 0x000f28000c1e1900 */
[----:B------:R-:W4:Y:S04]  /*0330*/  @P2 LDG.E R26, desc[UR4][R10.64+0x28] ;  /* 0x000028040a1a2981 */ /* 0x000f28000c1e1900 */
[----:B------:R-:W4:Y:S04]  /*0340*/  @!P0 LDG.E R21, desc[UR4][R10.64+0x4] ;  /* 0x000004040a158981 */ /* 0x000f28000c1e1900 */
[----:B------:R-:W4:Y:S04]  /*0350*/  @!P0 LDG.E R23, desc[UR4][R10.64+0xc] ;  /* 0x00000c040a178981 */ /* 0x000f28000c1e1900 */
[----:B------:R-:W4:Y:S04]  /*0360*/  @P1 LDG.E R25, desc[UR4][R10.64+0x18] ;  /* 0x000018040a191981 */ /* 0x000f28000c1e1900 */
[----:B------:R-:W4:Y:S04]  /*0370*/  @P3 LDG.E R28, desc[UR4][R10.64+0x3c] ;  /* 0x00003c040a1c3981 */ /* 0x000f28000c1e1900 */
[----:B------:R-:W4:Y:S01]  /*0380*/  @P6 LDG.E R27, desc[UR4][R10.64+0x7c] ;  /* 0x00007c040a1b6981 */ /* 0x000f22000c1e1900 */
[----:B--2---:R-:W-:-:S03]  /*0390*/  @!P0 LOP3.LUT R15, R15, R18, RZ, 0x3c, !PT ;  /* 0x000000120f0f8212 */ /* 0x004fc600078e3cff */
[----:B------:R-:W2:Y:S01]  /*03a0*/  @!P0 LDG.E R18, desc[UR4][R10.64+0x8] ;  /* 0x000008040a128981 */ /* 0x000ea2000c1e1900 */
[----:B---3--:R-:W-:-:S03]  /*03b0*/  @!P0 LOP3.LUT R3, R3, R20, RZ, 0x3c, !PT ;  /* 0x0000001403038212 */ /* 0x008fc600078e3cff */
[----:B------:R-:W3:Y:S01]  /*03c0*/  @P1 LDG.E R20, desc[UR4][R10.64+0x24] ;  /* 0x000024040a141981 */ /* 0x000ee2000c1e1900 */
[----:B----4-:R-:W-:-:S03]  /*03d0*/  @P1 LOP3.LUT R15, R15, R22, RZ, 0x3c, !PT ;  /* 0x000000160f0f1212 */ /* 0x010fc600078e3cff */
[----:B------:R-:W4:Y:S01]  /*03e0*/  @P2 LDG.E R22, desc[UR4][R10.64+0x38] ;  /* 0x000038040a162981 */ /* 0x000f22000c1e1900 */
[----:B------:R-:W-:-:S03]  /*03f0*/  @P2 LOP3.LUT R15, R15, R26, RZ, 0x3c, !PT ;  /* 0x0000001a0f0f2212 */ /* 0x000fc600078e3cff */
[----:B------:R-:W4:Y:S01]  /*0400*/  @P4 LDG.E R26, desc[UR4][R10.64+0x50] ;  /* 0x000050040a1a4981 */ /* 0x000f22000c1e1900 */
[----:B------:R-:W-:-:S03]  /*0410*/  @!P0 LOP3.LUT R4, R4, R21, RZ, 0x3c, !PT ;  /* 0x0000001504048212 */ /* 0x000fc600078e3cff */
[----:B------:R-:W4:Y:S01]  /*0420*/  @P1 LDG.E R21, desc[UR4][R10.64+0x20] ;  /* 0x000020040a151981 */ /* 0x000f22000c1e1900 */
[----:B------:R-:W-:-:S03]  /*0430*/  @!P0 LOP3.LUT R2, R2, R23, RZ, 0x3c, !PT ;  /* 0x0000001702028212 */ /* 0x000fc600078e3cff */
[----:B------:R-:W4:Y:S01]  /*0440*/  @P2 LDG.E R23, desc[UR4][R10.64+0x2c] ;  /* 0x00002c040a172981 */ /* 0x000f22000c1e1900 */
[----:B------:R-:W-:-:S03]  /*0450*/  @P1 LOP3.LUT R4, R4, R25, RZ, 0x3c, !PT ;  /* 0x0000001904041212 */ /* 0x000fc600078e3cff */
[----:B------:R-:W4:Y:S01]  /*0460*/  @P2 LDG.E R25, desc[UR4][R10.64+0x34] ;  /* 0x000034040a192981 */ /* 0x000f22000c1e1900 */
[----:B--2---:R-:W-:-:S03]  /*0470*/  @!P0 LOP3.LUT R5, R5, R18, RZ, 0x3c, !PT ;  /* 0x0000001205058212 */ /* 0x004fc600078e3cff */
[----:B------:R-:W2:Y:S01]  /*0480*/  @P1 LDG.E R18, desc[UR4][R10.64+0x1c] ;  /* 0x00001c040a121981 */ /* 0x000ea2000c1e1900 */
[----:B---3--:R-:W-:-:S03]  /*0490*/  @P1 LOP3.LUT R3, R3, R20, RZ, 0x3c, !PT ;  /* 0x0000001403031212 */ /* 0x008fc600078e3cff */
[----:B------:R-:W3:Y:S01]  /*04a0*/  @P2 LDG.E R20, desc[UR4][R10.64+0x30] ;  /* 0x000030040a142981 */ /* 0x000ee2000c1e1900 */
[----:B----4-:R-:W-:-:S03]  /*04b0*/  @P2 LOP3.LUT R3, R3, R22, RZ, 0x3c, !PT ;  /* 0x0000001603032212 */ /* 0x010fc600078e3cff */
[----:B------:R-:W4:Y:S01]  /*04c0*/  @P3 LDG.E R22, desc[UR4][R10.64+0x4c] ;  /* 0x00004c040a163981 */ /* 0x000f22000c1e1900 */
[----:B------:R-:W-:-:S04]  /*04d0*/  @P3 LOP3.LUT R15, R15, R28, RZ, 0x3c, !PT ;  /* 0x0000001c0f0f3212 */ /* 0x000fc800078e3cff */
[----:B------:R-:W-:Y:S02]  /*04e0*/  @P4 LOP3.LUT R15, R15, R26, RZ, 0x3c, !PT ;  /* 0x0000001a0f0f4212 */ /* 0x000fe400078e3cff */
[----:B------:R-:W-:Y:S01]  /*04f0*/  @P1 LOP3.LUT R2, R2, R21, RZ, 0x3c, !PT ;  /* 0x0000001502021212 */ /* 0x000fe200078e3cff */
[----:B------:R-:W4:Y:S04]  /*0500*/  @P5 LDG.E R26, desc[UR4][R10.64+0x64] ;  /* 0x000064040a1a5981 */ /* 0x000f28000c1e1900 */
[----:B------:R-:W4:Y:S01]  /*0510*/  @P3 LDG.E R21, desc[UR4][R10.64+0x40] ;  /* 0x000040040a153981 */ /* 0x000f22000c1e1900 */
[----:B------:R-:W-:Y:S02]  /*0520*/  @P2 LOP3.LUT R4, R4, R23, RZ, 0x3c, !PT ;  /* 0x0000001704042212 */ /* 0x000fe400078e3cff */
[----:B------:R-:W-:Y:S01]  /*0530*/  @P2 LOP3.LUT R2, R2, R25, RZ, 0x3c, !PT ;  /* 0x0000001902022212 */ /* 0x000fe200078e3cff */
[----:B------:R-:W4:Y:S04]  /*0540*/  @P3 LDG.E R23, desc[UR4][R10.64+0x48] ;  /* 0x000048040a173981 */ /* 0x000f28000c1e1900 */
[----:B------:R-:W4:Y:S01]  /*0550*/  @P4 LDG.E R25, desc[UR4][R10.64+0x54] ;  /* 0x000054040a194981 */ /* 0x000f22000c1e1900 */
[----:B--2---:R-:W-:-:S03]  /*0560*/  @P1 LOP3.LUT R5, R5, R18, RZ, 0x3c, !PT ;  /* 0x0000001205051212 */ /* 0x004fc600078e3cff */
[----:B------:R-:W2:Y:S01]  /*0570*/  @P3 LDG.E R18, desc[UR4][R10.64+0x44] ;  /* 0x000044040a123981 */ /* 0x000ea2000c1e1900 */
[----:B---3--:R-:W-:-:S03]  /*0580*/  @P2 LOP3.LUT R5, R5, R20, RZ, 0x3c, !PT ;  /* 0x0000001405052212 */ /* 0x008fc600078e3cff */
[----:B------:R-:W3:Y:S01]  /*0590*/  @P4 LDG.E R20, desc[UR4][R10.64+0x58] ;  /* 0x000058040a144981 */ /* 0x000ee2000c1e1900 */
[----:B----4-:R-:W-:-:S03]  /*05a0*/  @P3 LOP3.LUT R3, R3, R22, RZ, 0x3c, !PT ;  /* 0x0000001603033212 */ /* 0x010fc600078e3cff */
[----:B------:R-:W4:Y:S01]  /*05b0*/  @P4 LDG.E R22, desc[UR4][R10.64+0x60] ;  /* 0x000060040a164981 */ /* 0x000f22000c1e1900 */
[----:B------:R-:W-:Y:S02]  /*05c0*/  LOP3.LUT P0, RZ, R24, 0x80, RZ, 0xc0, !PT ;  /* 0x0000008018ff7812 */ /* 0x000fe4000780c0ff */
[----:B------:R-:W-:Y:S02]  /*05d0*/  @P5 LOP3.LUT R15, R15, R26, RZ, 0x3c, !PT ;  /* 0x0000001a0f0f5212 */ /* 0x000fe400078e3cff */
[----:B------:R-:W4:Y:S01]  /*05e0*/  @P6 LDG.E R26, desc[UR4][R10.64+0x78] ;  /* 0x000078040a1a6981 */ /* 0x000f22000c1e1900 */
[----:B------:R-:W-:-:S03]  /*05f0*/  @P3 LOP3.LUT R4, R4, R21, RZ, 0x3c, !PT ;  /* 0x0000001504043212 */ /* 0x000fc600078e3cff */
[----:B------:R-:W4:Y:S01]  /*0600*/  @P4 LDG.E R21, desc[UR4][R10.64+0x5c] ;  /* 0x00005c040a154981 */ /* 0x000f22000c1e1900 */
[----:B------:R-:W-:-:S03]  /*0610*/  @P3 LOP3.LUT R2, R2, R23, RZ, 0x3c, !PT ;  /* 0x0000001702023212 */ /* 0x000fc600078e3cff */
[----:B------:R-:W4:Y:S01]  /*0620*/  @P5 LDG.E R23, desc[UR4][R10.64+0x68] ;  /* 0x000068040a175981 */ /* 0x000f22000c1e1900 */
[----:B------:R-:W-:-:S03]  /*0630*/  @P4 LOP3.LUT R4, R4, R25, RZ, 0x3c, !PT ;  /* 0x0000001904044212 */ /* 0x000fc600078e3cff */
[----:B------:R-:W4:Y:S01]  /*0640*/  @P5 LDG.E R25, desc[UR4][R10.64+0x70] ;  /* 0x000070040a195981 */ /* 0x000f22000c1e1900 */
[----:B--2---:R-:W-:-:S03]  /*0650*/  @P3 LOP3.LUT R5, R5, R18, RZ, 0x3c, !PT ;  /* 0x0000001205053212 */ /* 0x004fc600078e3cff */
[----:B------:R-:W2:Y:S01]  /*0660*/  @P5 LDG.E R18, desc[UR4][R10.64+0x6c] ;  /* 0x00006c040a125981 */ /* 0x000ea2000c1e1900 */
[----:B---3--:R-:W-:-:S03]  /*0670*/  @P4 LOP3.LUT R5, R5, R20, RZ, 0x3c, !PT ;  /* 0x0000001405054212 */ /* 0x008fc600078e3cff */
[----:B------:R-:W3:Y:S01]  /*0680*/  @P5 LDG.E R20, desc[UR4][R10.64+0x74] ;  /* 0x000074040a145981 */ /* 0x000ee2000c1e1900 */
[----:B----4-:R-:W-:-:S03]  /*0690*/  @P4 LOP3.LUT R3, R3, R22, RZ, 0x3c, !PT ;  /* 0x0000001603034212 */ /* 0x010fc600078e3cff */
[----:B------:R-:W4:Y:S01]  /*06a0*/  @P0 LDG.E R22, desc[UR4][R10.64+0x8c] ;  /* 0x00008c040a160981 */ /* 0x000f22000c1e1900 */
[----:B------:R-:W-:-:S03]  /*06b0*/  @P6 LOP3.LUT R15, R15, R26, RZ, 0x3c, !PT ;  /* 0x0000001a0f0f6212 */ /* 0x000fc600078e3cff */
        /* <DEDUP_REMOVED lines=13> */
[----:B------:R-:W-:Y:S02]  /*0790*/  @P6 LOP3.LUT R4, R4, R27, RZ, 0x3c, !PT ;  /* 0x0000001b04046212 */ /* 0x000fe400078e3cff */
[----:B------:R-:W-:Y:S02]  /*07a0*/  @P6 LOP3.LUT R2, R2, R21, RZ, 0x3c, !PT ;  /* 0x0000001502026212 */ /* 0x000fe400078e3cff */
[----:B------:R-:W-:Y:S02]  /*07b0*/  @P0 LOP3.LUT R4, R4, R23, RZ, 0x3c, !PT ;  /* 0x0000001704040212 */ /* 0x000fe400078e3cff */
[----:B------:R-:W-:Y:S02]  /*07c0*/  @P0 LOP3.LUT R2, R2, R25, RZ, 0x3c, !PT ;  /* 0x0000001902020212 */ /* 0x000fe400078e3cff */
[----:B--2---:R-:W-:Y:S02]  /*07d0*/  @P6 LOP3.LUT R5, R5, R18, RZ, 0x3c, !PT ;  /* 0x0000001205056212 */ /* 0x004fe400078e3cff */
[----:B---3--:R-:W-:-:S02]  /*07e0*/  @P6 LOP3.LUT R3, R3, R20, RZ, 0x3c, !PT ;  /* 0x0000001403036212 */ /* 0x008fc400078e3cff */
[----:B----4-:R-:W-:Y:S02]  /*07f0*/  @P0 LOP3.LUT R5, R5, R22, RZ, 0x3c, !PT ;  /* 0x0000001605050212 */ /* 0x010fe400078e3cff */
[----:B------:R-:W-:Y:S02]  /*0800*/  @P0 LOP3.LUT R3, R3, R26, RZ, 0x3c, !PT ;  /* 0x0000001a03030212 */ /* 0x000fe400078e3cff */
[----:B------:R-:W-:-:S13]  /*0810*/  R2P PR, R24.B1, 0x7f ;  /* 0x0000007f18007804 */ /* 0x000fda0000001000 */
[----:B------:R-:W2:Y:S04]  /*0820*/  @P0 LDG.E R18, desc[UR4][R10.64+0xa0] ;  /* 0x0000a0040a120981 */ /* 0x000ea8000c1e1900 */
[----:B------:R-:W3:Y:S04]  /*0830*/  @P1 LDG.E R22, desc[UR4][R10.64+0xb4] ;  /* 0x0000b4040a161981 */ /* 0x000ee8000c1e1900 */
[----:B------:R-:W4:Y:S04]  /*0840*/  @P2 LDG.E R26, desc[UR4][R10.64+0xc8] ;  /* 0x0000c8040a1a2981 */ /* 0x000f28000c1e1900 */
[----:B------:R-:W4:Y:S04]  /*0850*/  @P3 LDG.E R28, desc[UR4][R10.64+0xdc] ;  /* 0x0000dc040a1c3981 */ /* 0x000f28000c1e1900 */
[----:B------:R-:W4:Y:S04]  /*0860*/  @P0 LDG.E R23, desc[UR4][R10.64+0xa4] ;  /* 0x0000a4040a170981 */ /* 0x000f28000c1e1900 */
[----:B------:R-:W4:Y:S04]  /*0870*/  @P0 LDG.E R20, desc[UR4][R10.64+0xa8] ;  /* 0x0000a8040a140981 */ /* 0x000f28000c1e1900 */
[----:B------:R-:W4:Y:S04]  /*0880*/  @P4 LDG.E R25, desc[UR4][R10.64+0xf0] ;  /* 0x0000f0040a194981 */ /* 0x000f28000c1e1900 */
        /* <DEDUP_REMOVED lines=21> */
[----:B------:R-:W-:Y:S02]  /*09e0*/  LOP3.LUT P0, RZ, R24, 0x8000, RZ, 0xc0, !PT ;  /* 0x0000800018ff7812 */ /* 0x000fe4000780c0ff */
[----:B----4-:R-:W-:Y:S01]  /*09f0*/  @P5 LOP3.LUT R15, R15, R26, RZ, 0x3c, !PT ;  /* 0x0000001a0f0f5212 */ /* 0x010fe200078e3cff */
[----:B------:R-:W4:Y:S04]  /*0a00*/  @P3 LDG.E R24, desc[UR4][R10.64+0xe4] ;  /* 0x0000e4040a183981 */ /* 0x000f28000c1e1900 */
[----:B------:R-:W2:Y:S01]  /*0a10*/  @P6 LDG.E R26, desc[UR4][R10.64+0x118] ;  /* 0x000118040a1a6981 */ /* 0x000ea2000c1e1900 */
        /* <DEDUP_REMOVED lines=8> */
[----:B---3--:R-:W-:-:S03]  /*0aa0*/  @P2 LOP3.LUT R3, R3, R22, RZ, 0x3c, !PT ;  /* 0x0000001603032212 */ /* 0x008fc600078e3cff */
[----:B------:R-:W3:Y:S01]  /*0ab0*/  @P4 LDG.E R22, desc[UR4][R10.64+0x100] ;  /* 0x000100040a164981 */ /* 0x000ee2000c1e1900 */
[----:B--2---:R-:W-:-:S03]  /*0ac0*/  @P6 LOP3.LUT R15, R15, R26, RZ, 0x3c, !PT ;  /* 0x0000001a0f0f6212 */ /* 0x004fc600078e3cff */
[----:B------:R-:W2:Y:S01]  /*0ad0*/  @P0 LDG.E R26, desc[UR4][R10.64+0x12c] ;  /* 0x00012c040a1a0981 */ /* 0x000ea2000c1e1900 */
[----:B----4-:R-:W-:-:S03]  /*0ae0*/  @P2 LOP3.LUT R2, R2, R23, RZ, 0x3c, !PT ;  /* 0x0000001702022212 */ /* 0x010fc600078e3cff */
[----:B------:R-:W4:Y:S01]  /*0af0*/  @P4 LDG.E R23, desc[UR4][R10.64+0xfc] ;  /* 0x0000fc040a174981 */ /* 0x000f22000c1e1900 */
[----:B------:R-:W-:-:S03]  /*0b00*/  @P2 LOP3.LUT R5, R5, R20, RZ, 0x3c, !PT ;  /* 0x0000001405052212 */ /* 0x000fc600078e3cff */
[----:B------:R-:W4:Y:S01]  /*0b10*/  @P4 LDG.E R20, desc[UR4][R10.64+0xf8] ;  /* 0x0000f8040a144981 */ /* 0x000f22000c1e1900 */
[----:B------:R-:W-:Y:S02]  /*0b20*/  @P3 LOP3.LUT R2, R2, R27, RZ, 0x3c, !PT ;  /* 0x0000001b02023212 */ /* 0x000fe400078e3cff */
[----:B------:R-:W-:Y:S01]  /*0b30*/  @P3 LOP3.LUT R4, R4, R25, RZ, 0x3c, !PT ;  /* 0x0000001904043212 */ /* 0x000fe200078e3cff */
[----:B------:R-:W4:Y:S01]  /*0b40*/  @P5 LDG.E R27, desc[UR4][R10.64+0x110] ;  /* 0x000110040a1b5981 */ /* 0x000f22000c1e1900 */
[----:B------:R-:W-:-:S03]  /*0b50*/  @P3 LOP3.LUT R5, R5, R24, RZ, 0x3c, !PT ;  /* 0x0000001805053212 */ /* 0x000fc600078e3cff */
[----:B------:R-:W4:Y:S04]  /*0b60*/  @P5 LDG.E R25, desc[UR4][R10.64+0x108] ;  /* 0x000108040a195981 */ /* 0x000f28000c1e1900 */
        /* <DEDUP_REMOVED lines=19> */
[----:B------:R-:W-:-:S05]  /*0ca0*/  VIADD R19, R19, 0x10 ;  /* 0x0000001013137836 */ /* 0x000fca0000000000 */
[----:B------:R-:W-:Y:S02]  /*0cb0*/  ISETP.NE.AND P1, PT, R19, 0x20, PT ;  /* 0x000000201300780c */ /* 0x000fe40003f25270 */
[----:B------:R-:W-:Y:S02]  /*0cc0*/  @P5 LOP3.LUT R3, R3, R18, RZ, 0x3c, !PT ;  /* 0x0000001203035212 */ /* 0x000fe400078e3cff */
[----:B------:R-:W-:Y:S02]  /*0cd0*/  @P6 LOP3.LUT R4, R4, R21, RZ, 0x3c, !PT ;  /* 0x0000001504046212 */ /* 0x000fe400078e3cff */
[----:B---3--:R-:W-:-:S04]  /*0ce0*/  @P6 LOP3.LUT R3, R3, R22, RZ, 0x3c, !PT ;  /* 0x0000001603036212 */ /* 0x008fc800078e3cff */
[----:B--2---:R-:W-:Y:S02]  /*0cf0*/  @P0 LOP3.LUT R3, R3, R26, RZ, 0x3c, !PT ;  /* 0x0000001a03030212 */ /* 0x004fe400078e3cff */
[----:B----4-:R-:W-:Y:S02]  /*0d00*/  @P6 LOP3.LUT R2, R2, R23, RZ, 0x3c, !PT ;  /* 0x0000001702026212 */ /* 0x010fe400078e3cff */
[----:B------:R-:W-:Y:S02]  /*0d10*/  @P6 LOP3.LUT R5, R5, R20, RZ, 0x3c, !PT ;  /* 0x0000001405056212 */ /* 0x000fe400078e3cff */
[----:B------:R-:W-:Y:S02]  /*0d20*/  @P0 LOP3.LUT R2, R2, R27, RZ, 0x3c, !PT ;  /* 0x0000001b02020212 */ /* 0x000fe400078e3cff */
[----:B------:R-:W-:Y:S02]  /*0d30*/  @P0 LOP3.LUT R4, R4, R25, RZ, 0x3c, !PT ;  /* 0x0000001904040212 */ /* 0x000fe400078e3cff */
[----:B------:R-:W-:Y:S01]  /*0d40*/  @P0 LOP3.LUT R5, R5, R24, RZ, 0x3c, !PT ;  /* 0x0000001805050212 */ /* 0x000fe200078e3cff */
[----:B------:R-:W-:Y:S06]  /*0d50*/  @P1 BRA `(.L_x_4) ;  /* 0xfffffff400481947 */ /* 0x000fec000383ffff */
[----:B------:R-:W-:-:S05]  /*0d60*/  VIADD R17, R17, 0x1 ;  /* 0x0000000111117836 */ /* 0x000fca0000000000 */
[----:B------:R-:W-:-:S13]  /*0d70*/  ISETP.NE.AND P0, PT, R17, 0x5, PT ;  /* 0x000000051100780c */ /* 0x000fda0003f05270 */
[----:B------:R-:W-:Y:S05]  /*0d80*/  @P0 BRA `(.L_x_5) ;  /* 0xfffffff400300947 */ /* 0x000fea000383ffff */
[----:B------:R0:W-:Y:S01]  /*0d90*/  STG.E.64 desc[UR4][R6.64+0x8], R4 ;  /* 0x0000080406007986 */ /* 0x0001e2000c101b04 */
[----:B------:R-:W-:Y:S01]  /*0da0*/  VIADD R14, R14, 0x1 ;  /* 0x000000010e0e7836 */ /* 0x000fe20000000000 */
[----:B------:R-:W-:Y:S02]  /*0db0*/  LOP3.LUT R11, R13, 0x3, RZ, 0xc0, !PT ;  /* 0x000000030d0b7812 */ /* 0x000fe400078ec0ff */
[----:B------:R0:W-:Y:S02]  /*0dc0*/  STG.E.64 desc[UR4][R6.64+0x10], R2 ;  /* 0x0000100206007986 */ /* 0x0001e4000c101b04 */
[----:B------:R-:W-:Y:S02]  /*0dd0*/  ISETP.GE.U32.AND P0, PT, R14, R11, PT ;  /* 0x0000000b0e00720c */ /* 0x000fe40003f06070 */
[----:B------:R0:W-:Y:S11]  /*0de0*/  STG.E desc[UR4][R6.64+0x4], R15 ;  /* 0x0000040f06007986 */ /* 0x0001f6000c101904 */
[----:B------:R-:W-:Y:S05]  /*0df0*/  @!P0 BRA `(.L_x_6) ;  /* 0xfffffff400048947 */ /* 0x000fea000383ffff */
.L_x_3:
[----:B------:R-:W-:Y:S05]  /*0e00*/  BSYNC.RECONVERGENT B1 ;  /* 0x0000000000017941 */ /* 0x000fea0003800200 */
.L_x_2:
[C---:B------:R-:W-:Y:S01]  /*0e10*/  ISETP.GT.U32.AND P0, PT, R13.reuse, 0x3, PT ;  /* 0x000000030d00780c */ /* 0x040fe20003f04070 */
[----:B------:R-:W-:Y:S01]  /*0e20*/  VIADD R12, R12, 0x1 ;  /* 0x000000010c0c7836 */ /* 0x000fe20000000000 */
[--C-:B------:R-:W-:Y:S02]  /*0e30*/  SHF.R.U64 R13, R13, 0x2, R0.reuse ;  /* 0x000000020d0d7819 */ /* 0x100fe40000001200 */
[----:B------:R-:W-:Y:S02]  /*0e40*/  ISETP.GT.U32.AND.EX P0, PT, R0, RZ, PT, P0 ;  /* 0x000000ff0000720c */ /* 0x000fe40003f04100 */
[----:B------:R-:W-:-:S11]  /*0e50*/  SHF.R.U32.HI R0, RZ, 0x2, R0 ;  /* 0x00000002ff007819 */ /* 0x000fd60000011600 */
[----:B------:R-:W-:Y:S05]  /*0e60*/  @P0 BRA `(.L_x_7) ;  /* 0xfffffff000c80947 */ /* 0x000fea000383ffff */
.L_x_1:
[----:B------:R-:W-:Y:S05]  /*0e70*/  BSYNC.RECONVERGENT B0 ;  /* 0x0000000000007941 */ /* 0x000fea0003800200 */
.L_x_0:
[----:B------:R-:W-:Y:S04]  /*0e80*/  STG.E.64 desc[UR4][R6.64+0x18], RZ ;  /* 0x000018ff06007986 */ /* 0x000fe8000c101b04 */
[----:B------:R-:W-:Y:S04]  /*0e90*/  STG.E desc[UR4][R6.64+0x20], RZ ;  /* 0x000020ff06007986 */ /* 0x000fe8000c101904 */
[----:B------:R-:W-:Y:S01]  /*0ea0*/  STG.E.64 desc[UR4][R6.64+0x28], RZ ;  /* 0x000028ff06007986 */ /* 0x000fe2000c101b04 */
[----:B------:R-:W-:Y:S05]  /*0eb0*/  EXIT ;  /* 0x000000000000794d */ /* 0x000fea0003800000 */
.L_x_8:
[----:B------:R-:W-:-:S00]  /*0ec0*/  BRA `(.L_x_8) ;  /* 0xfffffffc00fc7947 */ /* 0x000fc0000383ffff */
[----:B------:R-:W-:-:S00]  /*0ed0*/  NOP ;  /* 0x0000000000007918 */ /* 0x000fc00000000000 */
        /* <DEDUP_REMOVED lines=10> */
.L_x_153:


//--------------------- .text._Z9BounPeriF6Fields --------------------------
	.section	.text._Z9BounPeriF6Fields,"ax",@progbits
	.align	128
        .global         _Z9BounPeriF6Fields
        .type           _Z9BounPeriF6Fields,@function
        .size           _Z9BounPeriF6Fields,(.L_x_154 - _Z9BounPeriF6Fields)
        .other          _Z9BounPeriF6Fields,@"STO_CUDA_ENTRY STV_DEFAULT"
_Z9BounPeriF6Fields:
.text._Z9BounPeriF6Fields:
[----:B------:R-:W-:Y:S01]  /*0000*/  LDC R1, c[0x0][0x37c] ;  /* 0x0000df00ff017b82 */ /* 0x000fe20000000800 */
[----:B------:R-:W0:Y:S07]  /*0010*/  S2R R4, SR_TID.X ;  /* 0x0000000000047919 */ /* 0x000e2e0000002100 */
[----:B------:R-:W0:Y:S01]  /*0020*/  LDC R5, c[0x3][0x74] ;  /* 0x00c01d00ff057b82 */ /* 0x000e220000000800 */
[----:B------:R-:W1:Y:S07]  /*0030*/  LDCU.64 UR4, c[0x0][0x358] ;  /* 0x00006b00ff0477ac */ /* 0x000e6e0008000a00 */
[----:B------:R-:W2:Y:S08]  /*0040*/  S2UR UR7, SR_CTAID.Y ;  /* 0x00000000000779c3 */ /* 0x000eb00000002600 */
[----:B------:R-:W3:Y:S08]  /*0050*/  S2UR UR6, SR_CTAID.X ;  /* 0x00000000000679c3 */ /* 0x000ef00000002500 */
[----:B------:R-:W4:Y:S01]  /*0060*/  LDC.64 R2, c[0x3][0x68] ;  /* 0x00c01a00ff027b82 */ /* 0x000f220000000a00 */
[----:B0-----:R-:W-:-:S02]  /*0070*/  IADD3 R0, PT, PT, R4, R5, RZ ;  /* 0x0000000504007210 */ /* 0x001fc40007ffe0ff */
[C---:B--2---:R-:W-:Y:S02]  /*0080*/  ISETP.LE.AND P0, PT, R5.reuse, UR7, PT ;  /* 0x0000000705007c0c */ /* 0x044fe4000bf03270 */
[C---:B---3--:R-:W-:Y:S02]  /*0090*/  IADD3 R9, PT, PT, R5.reuse, UR6, RZ ;  /* 0x0000000605097c10 */ /* 0x048fe4000fffe0ff */
[C---:B----4-:R-:W-:Y:S02]  /*00a0*/  LEA R6, R5.reuse, R2, 0x1 ;  /* 0x0000000205067211 */ /* 0x050fe400078e08ff */
[----:B------:R-:W-:-:S03]  /*00b0*/  LEA R7, R5, R3, 0x1 ;  /* 0x0000000305077211 */ /* 0x000fc600078e08ff */
[C---:B------:R-:W-:Y:S01]  /*00c0*/  IMAD R9, R6.reuse, R9, R0 ;  /* 0x0000000906097224 */ /* 0x040fe200078e0200 */
[----:B------:R-:W-:Y:S01]  /*00d0*/  IADD3 R0, PT, PT, R5, UR7, RZ ;  /* 0x0000000705007c10 */ /* 0x000fe2000fffe0ff */
[----:B------:R-:W-:-:S04]  /*00e0*/  IMAD R7, R6, R7, RZ ;  /* 0x0000000706077224 */ /* 0x000fc800078e02ff */
[----:B------:R-:W-:Y:S01]  /*00f0*/  IMAD R0, R0, R7, R9 ;  /* 0x0000000700007224 */ /* 0x000fe200078e0209 */
[----:B-1----:R-:W-:Y:S06]  /*0100*/  @P0 BRA `(.L_x_9) ;  /* 0x0000001000940947 */ /* 0x002fec0003800000 */
[----:B------:R-:W0:Y:S08]  /*0110*/  LDC.64 R10, c[0x0][0x380] ;  /* 0x0000e000ff0a7b82 */ /* 0x000e300000000a00 */
[----:B------:R-:W1:Y:S08]  /*0120*/  LDC R8, c[0x3][0x70] ;  /* 0x00c01c00ff087b82 */ /* 0x000e700000000800 */
[----:B------:R-:W2:Y:S01]  /*0130*/  LDC.64 R16, c[0x0][0x388] ;  /* 0x0000e200ff107b82 */ /* 0x000ea20000000a00 */
[----:B0-----:R-:W-:-:S07]  /*0140*/  IMAD.WIDE R10, R0, 0x8, R10 ;  /* 0x00000008000a7825 */ /* 0x001fce00078e020a */
[----:B------:R-:W0:Y:S01]  /*0150*/  LDC.64 R22, c[0x0][0x390] ;  /* 0x0000e400ff167b82 */ /* 0x000e220000000a00 */
[----:B------:R-:W3:Y:S01]  /*0160*/  LDG.E.64 R12, desc[UR4][R10.64] ;  /* 0x000000040a0c7981 */ /* 0x000ee2000c1e1b00 */
[----:B-1----:R-:W-:-:S06]  /*0170*/  IMAD R9, R7, R8, RZ ;  /* 0x0000000807097224 */ /* 0x002fcc00078e02ff */
[----:B------:R-:W1:Y:S01]  /*0180*/  LDC.64 R26, c[0x0][0x398] ;  /* 0x0000e600ff1a7b82 */ /* 0x000e620000000a00 */
[----:B------:R-:W-:-:S04]  /*0190*/  IMAD.WIDE R14, R9, 0x8, R10 ;  /* 0x00000008090e7825 */ /* 0x000fc800078e020a */
[----:B--2---:R-:W-:Y:S01]  /*01a0*/  IMAD.WIDE R16, R0, 0x8, R16 ;  /* 0x0000000800107825 */ /* 0x004fe200078e0210 */
[----:B---3--:R2:W-:Y:S04]  /*01b0*/  STG.E.64 desc[UR4][R14.64], R12 ;  /* 0x0000000c0e007986 */ /* 0x0085e8000c101b04 */
[----:B------:R3:W4:Y:S01]  /*01c0*/  LDG.E.64 R18, desc[UR4][R16.64] ;  /* 0x0000000410127981 */ /* 0x000722000c1e1b00 */
[----:B------:R-:W-:-:S04]  /*01d0*/  IMAD.WIDE R20, R9, 0x8, R16 ;  /* 0x0000000809147825 */ /* 0x000fc800078e0210 */
[----:B0-----:R-:W-:-:S04]  /*01e0*/  IMAD.WIDE R22, R0, 0x8, R22 ;  /* 0x0000000800167825 */ /* 0x001fc800078e0216 */
[----:B-1----:R-:W-:Y:S01]  /*01f0*/  IMAD.WIDE R26, R0, 0x8, R26 ;  /* 0x00000008001a7825 */ /* 0x002fe200078e021a */
[----:B---3--:R-:W0:Y:S01]  /*0200*/  LDC.64 R16, c[0x0][0x3a0] ;  /* 0x0000e800ff107b82 */ /* 0x008e220000000a00 */
[----:B----4-:R1:W-:Y:S04]  /*0210*/  STG.E.64 desc[UR4][R20.64], R18 ;  /* 0x0000001214007986 */ /* 0x0103e8000c101b04 */
[----:B------:R3:W4:Y:S01]  /*0220*/  LDG.E.64 R10, desc[UR4][R22.64] ;  /* 0x00000004160a7981 */ /* 0x000722000c1e1b00 */
[----:B------:R-:W-:-:S04]  /*0230*/  IMAD.WIDE R24, R9, 0x8, R22 ;  /* 0x0000000809187825 */ /* 0x000fc800078e0216 */
[----:B--2---:R-:W-:-:S04]  /*0240*/  IMAD.WIDE R14, R9, 0x8, R26 ;  /* 0x00000008090e7825 */ /* 0x004fc800078e021a */
[----:B0-----:R-:W-:Y:S01]  /*0250*/  IMAD.WIDE R16, R0, 0x8, R16 ;  /* 0x0000000800107825 */ /* 0x001fe200078e0210 */
[----:B---3--:R-:W0:Y:S01]  /*0260*/  LDC.64 R22, c[0x0][0x3a8] ;  /* 0x0000ea00ff167b82 */ /* 0x008e220000000a00 */
[----:B----4-:R2:W-:Y:S04]  /*0270*/  STG.E.64 desc[UR4][R24.64], R10 ;  /* 0x0000000a18007986 */ /* 0x0105e8000c101b04 */
[----:B------:R3:W4:Y:S01]  /*0280*/  LDG.E.64 R12, desc[UR4][R26.64] ;  /* 0x000000041a0c7981 */ /* 0x000722000c1e1b00 */
[----:B-1----:R-:W-:-:S04]  /*0290*/  IMAD.WIDE R20, R9, 0x8, R16 ;  /* 0x0000000809147825 */ /* 0x002fc800078e0210 */
[----:B0-----:R-:W-:Y:S01]  /*02a0*/  IMAD.WIDE R22, R0, 0x8, R22 ;  /* 0x0000000800167825 */ /* 0x001fe200078e0216 */
[----:B---3--:R-:W0:Y:S01]  /*02b0*/  LDC.64 R26, c[0x0][0x3b0] ;  /* 0x0000ec00ff1a7b82 */ /* 0x008e220000000a00 */
[----:B----4-:R1:W-:Y:S04]  /*02c0*/  STG.E.64 desc[UR4][R14.64], R12 ;  /* 0x0000000c0e007986 */ /* 0x0103e8000c101b04 */
[----:B------:R3:W4:Y:S01]  /*02d0*/  LDG.E.64 R18, desc[UR4][R16.64] ;  /* 0x0000000410127981 */ /* 0x000722000c1e1b00 */
        /* <DEDUP_REMOVED lines=254> */
[----:B------:R-:W3:Y:S01]  /*12c0*/  LDG.E.64 R18, desc[UR4][R16.64] ;  /* 0x0000000410127981 */ /* 0x000ee2000c1e1b00 */
[----:B-1----:R-:W-:-:S03]  /*12d0*/  IMAD.WIDE R24, R9, 0x8, R22 ;  /* 0x0000000809187825 */ /* 0x002fc600078e0216 */
[----:B---3--:R1:W-:Y:S04]  /*12e0*/  STG.E.64 desc[UR4][R20.64], R18 ;  /* 0x0000001214007986 */ /* 0x0083e8000c101b04 */
[----:B------:R-:W3:Y:S01]  /*12f0*/  LDG.E.64 R10, desc[UR4][R22.64] ;  /* 0x00000004160a7981 */ /* 0x000ee2000c1e1b00 */
[----:B0-----:R-:W-:-:S03]  /*1300*/  IMAD.WIDE R26, R0, 0x8, R26 ;  /* 0x00000008001a7825 */ /* 0x001fc600078e021a */
[----:B---3--:R1:W-:Y:S04]  /*1310*/  STG.E.64 desc[UR4][R24.64], R10 ;  /* 0x0000000a18007986 */ /* 0x0083e8000c101b04 */
[----:B--2---:R-:W2:Y:S01]  /*1320*/  LDG.E.64 R12, desc[UR4][R26.64] ;  /* 0x000000041a0c7981 */ /* 0x004ea2000c1e1b00 */
[----:B------:R-:W-:-:S05]  /*1330*/  IMAD.WIDE R14, R9, 0x8, R26 ;  /* 0x00000008090e7825 */ /* 0x000fca00078e021a */
[----:B--2---:R1:W-:Y:S01]  /*1340*/  STG.E.64 desc[UR4][R14.64], R12 ;  /* 0x0000000c0e007986 */ /* 0x0043e2000c101b04 */
[----:B------:R-:W-:Y:S05]  /*1350*/  BRA `(.L_x_10) ;  /* 0x0000001000a07947 */ /* 0x000fea0003800000 */
.L_x_9:
[----:B------:R-:W0:Y:S01]  /*1360*/  LDC R8, c[0x3][0x70] ;  /* 0x00c01c00ff087b82 */ /* 0x000e220000000800 */
[----:B------:R-:W-:-:S04]  /*1370*/  LOP3.LUT R9, RZ, R5, RZ, 0x33, !PT ;  /* 0x00000005ff097212 */ /* 0x000fc800078e33ff */
[----:B0-----:R-:W-:-:S04]  /*1380*/  IADD3 R9, PT, PT, R9, R8, RZ ;  /* 0x0000000809097210 */ /* 0x001fc80007ffe0ff */
[----:B------:R-:W-:-:S13]  /*1390*/  ISETP.LT.AND P0, PT, R9, UR7, PT ;  /* 0x0000000709007c0c */ /* 0x000fda000bf01270 */
[----:B------:R-:W-:Y:S05]  /*13a0*/  @!P0 BRA `(.L_x_10) ;  /* 0x00000010008c8947 */ /* 0x000fea0003800000 */
[----:B------:R-:W0:Y:S08]  /*13b0*/  LDC.64 R10, c[0x0][0x380] ;  /* 0x0000e000ff0a7b82 */ /* 0x000e300000000a00 */
[----:B------:R-:W1:Y:S01]  /*13c0*/  LDC.64 R12, c[0x0][0x388] ;  /* 0x0000e200ff0c7b82 */ /* 0x000e620000000a00 */
[----:B------:R-:W-:-:S07]  /*13d0*/  IMAD R9, R7, R8, RZ ;  /* 0x0000000807097224 */ /* 0x000fce00078e02ff */
[----:B------:R-:W2:Y:S01]  /*13e0*/  LDC.64 R22, c[0x0][0x390] ;  /* 0x0000e400ff167b82 */ /* 0x000ea20000000a00 */
[----:B0-----:R-:W-:-:S07]  /*13f0*/  IMAD.WIDE R14, R0, 0x8, R10 ;  /* 0x00000008000e7825 */ /* 0x001fce00078e020a */
[----:B------:R-:W0:Y:S01]  /*1400*/  LDC.64 R26, c[0x0][0x398] ;  /* 0x0000e600ff1a7b82 */ /* 0x000e220000000a00 */
[----:B------:R-:W3:Y:S01]  /*1410*/  LDG.E.64 R10, desc[UR4][R14.64] ;  /* 0x000000040e0a7981 */ /* 0x000ee2000c1e1b00 */
[----:B------:R-:W-:-:S04]  /*1420*/  IMAD.WIDE R16, R9, 0x8, R14 ;  /* 0x0000000809107825 */ /* 0x000fc800078e020e */
[----:B-1----:R-:W-:Y:S01]  /*1430*/  IMAD.WIDE R18, R0, 0x8, R12 ;  /* 0x0000000800127825 */ /* 0x002fe200078e020c */
[----:B---3--:R1:W-:Y:S04]  /*1440*/  STG.E.64 desc[UR4][R16.64], R10 ;  /* 0x0000000a10007986 */ /* 0x0083e8000c101b04 */
[----:B------:R3:W4:Y:S01]  /*1450*/  LDG.E.64 R12, desc[UR4][R18.64] ;  /* 0x00000004120c7981 */ /* 0x000722000c1e1b00 */
[----:B------:R-:W-:-:S04]  /*1460*/  IMAD.WIDE R20, R9, 0x8, R18 ;  /* 0x0000000809147825 */ /* 0x000fc800078e0212 */
[----:B--2---:R-:W-:-:S04]  /*1470*/  IMAD.WIDE R22, R0, 0x8, R22 ;  /* 0x0000000800167825 */ /* 0x004fc800078e0216 */
[----:B0-----:R-:W-:Y:S01]  /*1480*/  IMAD.WIDE R26, R0, 0x8, R26 ;  /* 0x00000008001a7825 */ /* 0x001fe200078e021a */
[----:B---3--:R-:W0:Y:S01]  /*1490*/  LDC.64 R18, c[0x0][0x3a0] ;  /* 0x0000e800ff127b82 */ /* 0x008e220000000a00 */
[----:B----4-:R2:W-:Y:S04]  /*14a0*/  STG.E.64 desc[UR4][R20.64], R12 ;  /* 0x0000000c14007986 */ /* 0x0105e8000c101b04 */
[----:B------:R3:W4:Y:S01]  /*14b0*/  LDG.E.64 R14, desc[UR4][R22.64] ;  /* 0x00000004160e7981 */ /* 0x000722000c1e1b00 */
[----:B------:R-:W-:-:S04]  /*14c0*/  IMAD.WIDE R24, R9, 0x8, R22 ;  /* 0x0000000809187825 */ /* 0x000fc800078e0216 */
        /* <DEDUP_REMOVED lines=264> */
[----:B------:R-:W3:Y:S01]  /*2550*/  LDG.E.64 R12, desc[UR4][R18.64] ;  /* 0x00000004120c7981 */ /* 0x000ee2000c1e1b00 */
[----:B--2---:R-:W-:-:S03]  /*2560*/  IMAD.WIDE R24, R9, 0x8, R22 ;  /* 0x0000000809187825 */ /* 0x004fc600078e0216 */
[----:B---3--:R2:W-:Y:S04]  /*2570*/  STG.E.64 desc[UR4][R20.64], R12 ;  /* 0x0000000c14007986 */ /* 0x0085e8000c101b04 */
[----:B------:R-:W3:Y:S01]  /*2580*/  LDG.E.64 R14, desc[UR4][R22.64] ;  /* 0x00000004160e7981 */ /* 0x000ee2000c1e1b00 */
[----:B0-----:R-:W-:-:S03]  /*2590*/  IMAD.WIDE R26, R0, 0x8, R26 ;  /* 0x00000008001a7825 */ /* 0x001fc600078e021a */
[----:B---3--:R2:W-:Y:S04]  /*25a0*/  STG.E.64 desc[UR4][R24.64], R14 ;  /* 0x0000000e18007986 */ /* 0x0085e8000c101b04 */
[----:B-1----:R-:W3:Y:S01]  /*25b0*/  LDG.E.64 R10, desc[UR4][R26.64] ;  /* 0x000000041a0a7981 */ /* 0x002ee2000c1e1b00 */
[----:B------:R-:W-:-:S05]  /*25c0*/  IMAD.WIDE R16, R9, 0x8, R26 ;  /* 0x0000000809107825 */ /* 0x000fca00078e021a */
[----:B---3--:R2:W-:Y:S02]  /*25d0*/  STG.E.64 desc[UR4][R16.64], R10 ;  /* 0x0000000a10007986 */ /* 0x0085e4000c101b04 */
.L_x_10:
[----:B------:R-:W-:Y:S01]  /*25e0*/  ISETP.GE.AND P0, PT, R4, R5, PT ;  /* 0x000000050400720c */ /* 0x000fe20003f06270 */
[----:B------:R-:W-:-:S12]  /*25f0*/  BSSY.RECONVERGENT B0, `(.L_x_11) ;  /* 0x000024c000007945 */ /* 0x000fd80003800200 */
[----:B------:R-:W-:Y:S05]  /*2600*/  @P0 BRA `(.L_x_12) ;  /* 0x00000010008c0947 */ /* 0x000fea0003800000 */
[----:B-12---:R-:W0:Y:S08]  /*2610*/  LDC.64 R10, c[0x0][0x380] ;  /* 0x0000e000ff0a7b82 */ /* 0x006e300000000a00 */
[----:B------:R-:W1:Y:S08]  /*2620*/  LDC.64 R14, c[0x0][0x388] ;  /* 0x0000e200ff0e7b82 */ /* 0x000e700000000a00 */
        /* <DEDUP_REMOVED lines=282> */
[----:B------:R-:W2:Y:S01]  /*37d0*/  LDG.E.64 R18, desc[UR4][R24.64] ;  /* 0x0000000418127981 */ /* 0x000ea2000c1e1b00 */
[----:B0-----:R-:W-:-:S03]  /*37e0*/  IMAD.WIDE R26, R0, 0x8, R26 ;  /* 0x00000008001a7825 */ /* 0x001fc600078e021a */
[----:B--2---:R4:W-:Y:S04]  /*37f0*/  STG.E.64 desc[UR4][R20.64], R18 ;  /* 0x0000001214007986 */ /* 0x0049e8000c101b04 */
[----:B-1----:R-:W2:Y:S01]  /*3800*/  LDG.E.64 R10, desc[UR4][R26.64] ;  /* 0x000000041a0a7981 */ /* 0x002ea2000c1e1b00 */
[----:B------:R-:W-:-:S05]  /*3810*/  IMAD.WIDE R12, R2, 0x8, R26 ;  /* 0x00000008020c7825 */ /* 0x000fca00078e021a */
[----:B--2---:R4:W-:Y:S01]  /*3820*/  STG.E.64 desc[UR4][R12.64], R10 ;  /* 0x0000000a0c007986 */ /* 0x0049e2000c101b04 */
[----:B------:R-:W-:Y:S05]  /*3830*/  BRA `(.L_x_13) ;  /* 0x00000010009c7947 */ /* 0x000fea0003800000 */
.L_x_12:
[----:B------:R-:W-:-:S04]  /*3840*/  LOP3.LUT R9, RZ, R5, RZ, 0x33, !PT ;  /* 0x00000005ff097212 */ /* 0x000fc800078e33ff */
[----:B------:R-:W-:-:S04]  /*3850*/  IADD3 R9, PT, PT, R9, R2, RZ ;  /* 0x0000000209097210 */ /* 0x000fc80007ffe0ff */
[----:B------:R-:W-:-:S13]  /*3860*/  ISETP.GT.AND P0, PT, R4, R9, PT ;  /* 0x000000090400720c */ /* 0x000fda0003f04270 */
[----:B------:R-:W-:Y:S05]  /*3870*/  @!P0 BRA `(.L_x_13) ;  /* 0x00000010008c8947 */ /* 0x000fea0003800000 */
[----:B--2---:R-:W0:Y:S08]  /*3880*/  LDC.64 R16, c[0x0][0x380] ;  /* 0x0000e000ff107b82 */ /* 0x004e300000000a00 */
[----:B-1----:R-:W1:Y:S01]  /*3890*/  LDC.64 R10, c[0x0][0x388] ;  /* 0x0000e200ff0a7b82 */ /* 0x002e620000000a00 */
[----:B------:R-:W-:-:S07]  /*38a0*/  IADD3 R9, PT, PT, R0, -R2, RZ ;  /* 0x8000000200097210 */ /* 0x000fce0007ffe0ff */
[----:B------:R-:W2:Y:S01]  /*38b0*/  LDC.64 R12, c[0x0][0x390] ;  /* 0x0000e400ff0c7b82 */ /* 0x000ea20000000a00 */
[----:B0-----:R-:W-:-:S06]  /*38c0*/  IMAD.WIDE R14, R0, 0x8, R16 ;  /* 0x00000008000e7825 */ /* 0x001fcc00078e0210 */
[----:B------:R-:W3:Y:S01]  /*38d0*/  LDG.E.64 R14, desc[UR4][R14.64] ;  /* 0x000000040e0e7981 */ /* 0x000ee2000c1e1b00 */
[----:B------:R-:W-:-:S04]  /*38e0*/  IMAD.WIDE R16, R9, 0x8, R16 ;  /* 0x0000000809107825 */ /* 0x000fc800078e0210 */
[C-C-:B-1----:R-:W-:Y:S01]  /*38f0*/  IMAD.WIDE R18, R0.reuse, 0x8, R10.reuse ;  /* 0x0000000800127825 */ /* 0x142fe200078e020a */
[----:B---3--:R0:W-:Y:S05]  /*3900*/  STG.E.64 desc[UR4][R16.64], R14 ;  /* 0x0000000e10007986 */ /* 0x0081ea000c101b04 */
[----:B------:R-:W3:Y:S01]  /*3910*/  LDG.E.64 R18, desc[UR4][R18.64] ;  /* 0x0000000412127981 */ /* 0x000ee2000c1e1b00 */
[C---:B------:R-:W-:Y:S02]  /*3920*/  IMAD.WIDE R20, R9.reuse, 0x8, R10 ;  /* 0x0000000809147825 */ /* 0x040fe400078e020a */
[----:B------:R-:W1:Y:S02]  /*3930*/  LDC.64 R10, c[0x0][0x398] ;  /* 0x0000e600ff0a7b82 */ /* 0x000e640000000a00 */
[--C-:B--2---:R-:W-:Y:S01]  /*3940*/  IMAD.WIDE R22, R0, 0x8, R12.reuse ;  /* 0x0000000800167825 */ /* 0x104fe200078e020c */
[----:B---3--:R2:W-:Y:S05]  /*3950*/  STG.E.64 desc[UR4][R20.64], R18 ;  /* 0x0000001214007986 */ /* 0x0085ea000c101b04 */
[----:B------:R-:W3:Y:S01]  /*3960*/  LDG.E.64 R22, desc[UR4][R22.64] ;  /* 0x0000000416167981 */ /* 0x000ee2000c1e1b00 */
[----:B------:R-:W-:-:S02]  /*3970*/  IMAD.WIDE R24, R9, 0x8, R12 ;  /* 0x0000000809187825 */ /* 0x000fc400078e020c */
[----:B------:R-:W4:Y:S02]  /*3980*/  LDC.64 R12, c[0x0][0x3a0] ;  /* 0x0000e800ff0c7b82 */ /* 0x000f240000000a00 */
[C-C-:B-1----:R-:W-:Y:S01]  /*3990*/  IMAD.WIDE R26, R0.reuse, 0x8, R10.reuse ;  /* 0x00000008001a7825 */ /* 0x142fe200078e020a */
[----:B---3--:R1:W-:Y:S04]  /*39a0*/  STG.E.64 desc[UR4][R24.64], R22 ;  /* 0x0000001618007986 */ /* 0x0083e8000c101b04 */
[----:B0-----:R-:W3:Y:S01]  /*39b0*/  LDG.E.64 R14, desc[UR4][R26.64] ;  /* 0x000000041a0e7981 */ /* 0x001ee2000c1e1b00 */
[C---:B------:R-:W-:Y:S02]  /*39c0*/  IMAD.WIDE R16, R9.reuse, 0x8, R10 ;  /* 0x0000000809107825 */ /* 0x040fe400078e020a */
[----:B------:R-:W0:Y:S02]  /*39d0*/  LDC.64 R10, c[0x0][0x3a8] ;  /* 0x0000ea00ff0a7b82 */ /* 0x000e240000000a00 */
[--C-:B----4-:R-:W-:Y:S01]  /*39e0*/  IMAD.WIDE R28, R0, 0x8, R12.reuse ;  /* 0x00000008001c7825 */ /* 0x110fe200078e020c */
[----:B---3--:R3:W-:Y:S04]  /*39f0*/  STG.E.64 desc[UR4][R16.64], R14 ;  /* 0x0000000e10007986 */ /* 0x0087e8000c101b04 */
[----:B--2---:R-:W2:Y:S01]  /*3a00*/  LDG.E.64 R18, desc[UR4][R28.64] ;  /* 0x000000041c127981 */ /* 0x004ea2000c1e1b00 */
[----:B------:R-:W-:-:S04]  /*3a10*/  IMAD.WIDE R20, R9, 0x8, R12 ;  /* 0x0000000809147825 */ /* 0x000fc800078e020c */
[C-C-:B0-----:R-:W-:Y:S01]  /*3a20*/  IMAD.WIDE R12, R0.reuse, 0x8, R10.reuse ;  /* 0x00000008000c7825 */ /* 0x141fe200078e020a */
[----:B--2---:R0:W-:Y:S04]  /*3a30*/  STG.E.64 desc[UR4][R20.64], R18 ;  /* 0x0000001214007986 */ /* 0x0041e8000c101b04 */
[----:B-1----:R1:W2:Y:S01]  /*3a40*/  LDG.E.64 R22, desc[UR4][R12.64] ;  /* 0x000000040c167981 */ /* 0x0022a2000c1e1b00 */
[C---:B------:R-:W-:Y:S02]  /*3a50*/  IMAD.WIDE R24, R9.reuse, 0x8, R10 ;  /* 0x0000000809187825 */ /* 0x040fe400078e020a */
[----:B------:R-:W4:Y:S08]  /*3a60*/  LDC.64 R10, c[0x0][0x3b8] ;  /* 0x0000ee00ff0a7b82 */ /* 0x000f300000000a00 */
[----:B-1----:R-:W1:Y:S02]  /*3a70*/  LDC.64 R12, c[0x0][0x3b0] ;  /* 0x0000ec00ff0c7b82 */ /* 0x002e640000000a00 */
[--C-:B-1----:R-:W-:Y:S01]  /*3a80*/  IMAD.WIDE R26, R0, 0x8, R12.reuse ;  /* 0x00000008001a7825 */ /* 0x102fe200078e020c */
[----:B--2---:R1:W-:Y:S04]  /*3a90*/  STG.E.64 desc[UR4][R24.64], R22 ;  /* 0x0000001618007986 */ /* 0x0043e8000c101b04 */
[----:B---3--:R-:W2:Y:S01]  /*3aa0*/  LDG.E.64 R14, desc[UR4][R26.64] ;  /* 0x000000041a0e7981 */ /* 0x008ea2000c1e1b00 */
[----:B------:R-:W-:-:S02]  /*3ab0*/  IMAD.WIDE R16, R9, 0x8, R12 ;  /* 0x0000000809107825 */ /* 0x000fc400078e020c */
[----:B------:R-:W3:Y:S02]  /*3ac0*/  LDC.64 R12, c[0x0][0x3c0] ;  /* 0x0000f000ff0c7b82 */ /* 0x000ee40000000a00 */
[--C-:B----4-:R-:W-:Y:S01]  /*3ad0*/  IMAD.WIDE R28, R0, 0x8, R10.reuse ;  /* 0x00000008001c7825 */ /* 0x110fe200078e020a */
[----:B--2---:R2:W-:Y:S04]  /*3ae0*/  STG.E.64 desc[UR4][R16.64], R14 ;  /* 0x0000000e10007986 */ /* 0x0045e8000c101b04 */
[----:B0-----:R-:W4:Y:S01]  /*3af0*/  LDG.E.64 R18, desc[UR4][R28.64] ;  /* 0x000000041c127981 */ /* 0x001f22000c1e1b00 */
[----:B------:R-:W-:-:S04]  /*3b00*/  IMAD.WIDE R20, R9, 0x8, R10 ;  /* 0x0000000809147825 */ /* 0x000fc800078e020a */
[C-C-:B---3--:R-:W-:Y:S01]  /*3b10*/  IMAD.WIDE R10, R0.reuse, 0x8, R12.reuse ;  /* 0x00000008000a7825 */ /* 0x148fe200078e020c */
[----:B----4-:R0:W-:Y:S04]  /*3b20*/  STG.E.64 desc[UR4][R20.64], R18 ;  /* 0x0000001214007986 */ /* 0x0101e8000c101b04 */
[----:B-1----:R1:W3:Y:S01]  /*3b30*/  LDG.E.64 R22, desc[UR4][R10.64] ;  /* 0x000000040a167981 */ /* 0x0022e2000c1e1b00 */
[C---:B------:R-:W-:Y:S02]  /*3b40*/  IMAD.WIDE R24, R9.reuse, 0x8, R12 ;  /* 0x0000000809187825 */ /* 0x040fe400078e020c */
[----:B------:R-:W4:Y:S08]  /*3b50*/  LDC.64 R12, c[0x0][0x530] ;  /* 0x00014c00ff0c7b82 */ /* 0x000f300000000a00 */
[----:B-1----:R-:W1:Y:S02]  /*3b60*/  LDC.64 R10, c[0x0][0x3c8] ;  /* 0x0000f200ff0a7b82 */ /* 0x002e640000000a00 */
[--C-:B-1----:R-:W-:Y:S01]  /*3b70*/  IMAD.WIDE R26, R0, 0x8, R10.reuse ;  /* 0x00000008001a7825 */ /* 0x102fe200078e020a */
[----:B---3--:R1:W-:Y:S04]  /*3b80*/  STG.E.64 desc[UR4][R24.64], R22 ;  /* 0x0000001618007986 */ /* 0x0083e8000c101b04 */
[----:B--2---:R-:W2:Y:S01]  /*3b90*/  LDG.E.64 R14, desc[UR4][R26.64] ;  /* 0x000000041a0e7981 */ /* 0x004ea2000c1e1b00 */
        /* <DEDUP_REMOVED lines=217> */
[----:B----4-:R-:W-:Y:S04]  /*4930*/  STG.E.64 desc[UR4][R20.64], R18 ;  /* 0x0000001214007986 */ /* 0x010fe8000c101b04 */
[----:B-1----:R0:W3:Y:S01]  /*4940*/  LDG.E.64 R22, desc[UR4][R12.64] ;  /* 0x000000040c167981 */ /* 0x0020e2000c1e1b00 */
[C---:B------:R-:W-:Y:S02]  /*4950*/  IMAD.WIDE R24, R9.reuse, 0x8, R10 ;  /* 0x0000000809187825 */ /* 0x040fe400078e020a */
[----:B------:R-:W1:Y:S08]  /*4960*/  LDC.64 R10, c[0x0][0x520] ;  /* 0x00014800ff0a7b82 */ /* 0x000e700000000a00 */
[----:B0-----:R-:W0:Y:S02]  /*4970*/  LDC.64 R12, c[0x0][0x518] ;  /* 0x00014600ff0c7b82 */ /* 0x001e240000000a00 */
[--C-:B0-----:R-:W-:Y:S01]  /*4980*/  IMAD.WIDE R26, R0, 0x8, R12.reuse ;  /* 0x00000008001a7825 */ /* 0x101fe200078e020c */
[----:B---3--:R0:W-:Y:S04]  /*4990*/  STG.E.64 desc[UR4][R24.64], R22 ;  /* 0x0000001618007986 */ /* 0x0081e8000c101b04 */
[----:B--2---:R-:W2:Y:S01]  /*49a0*/  LDG.E.64 R14, desc[UR4][R26.64] ;  /* 0x000000041a0e7981 */ /* 0x004ea2000c1e1b00 */
[----:B------:R-:W-:-:S02]  /*49b0*/  IMAD.WIDE R16, R9, 0x8, R12 ;  /* 0x0000000809107825 */ /* 0x000fc400078e020c */
[----:B------:R-:W3:Y:S02]  /*49c0*/  LDC.64 R12, c[0x0][0x528] ;  /* 0x00014a00ff0c7b82 */ /* 0x000ee40000000a00 */
[----:B-1----:R-:W-:-:S06]  /*49d0*/  IMAD.WIDE R28, R0, 0x8, R10 ;  /* 0x00000008001c7825 */ /* 0x002fcc00078e020a */
[----:B0-----:R-:W0:Y:S01]  /*49e0*/  LDC.64 R22, c[0x0][0x4f8] ;  /* 0x00013e00ff167b82 */ /* 0x001e220000000a00 */
[----:B--2---:R1:W-:Y:S04]  /*49f0*/  STG.E.64 desc[UR4][R16.64], R14 ;  /* 0x0000000e10007986 */ /* 0x0043e8000c101b04 */
[----:B------:R-:W2:Y:S01]  /*4a00*/  LDG.E.64 R18, desc[UR4][R28.64] ;  /* 0x000000041c127981 */ /* 0x000ea2000c1e1b00 */
[----:B------:R-:W-:-:S04]  /*4a10*/  IMAD.WIDE R10, R9, 0x8, R10 ;  /* 0x00000008090a7825 */ /* 0x000fc800078e020a */
[--C-:B---3--:R-:W-:Y:S01]  /*4a20*/  IMAD.WIDE R20, R0, 0x8, R12.reuse ;  /* 0x0000000800147825 */ /* 0x108fe200078e020c */
[----:B--2---:R3:W-:Y:S05]  /*4a30*/  STG.E.64 desc[UR4][R10.64], R18 ;  /* 0x000000120a007986 */ /* 0x0047ea000c101b04 */
[----:B------:R-:W2:Y:S01]  /*4a40*/  LDG.E.64 R20, desc[UR4][R20.64] ;  /* 0x0000000414147981 */ /* 0x000ea2000c1e1b00 */
[----:B------:R-:W-:-:S04]  /*4a50*/  IMAD.WIDE R12, R9, 0x8, R12 ;  /* 0x00000008090c7825 */ /* 0x000fc800078e020c */
[--C-:B0-----:R-:W-:Y:S01]  /*4a60*/  IMAD.WIDE R24, R0, 0x8, R22.reuse ;  /* 0x0000000800187825 */ /* 0x101fe200078e0216 */
[----:B--2---:R3:W-:Y:S04]  /*4a70*/  STG.E.64 desc[UR4][R12.64], R20 ;  /* 0x000000140c007986 */ /* 0x0047e8000c101b04 */
[----:B-1----:R-:W2:Y:S01]  /*4a80*/  LDG.E.64 R14, desc[UR4][R24.64] ;  /* 0x00000004180e7981 */ /* 0x002ea2000c1e1b00 */
[----:B------:R-:W-:-:S05]  /*4a90*/  IMAD.WIDE R16, R9, 0x8, R22 ;  /* 0x0000000809107825 */ /* 0x000fca00078e0216 */
[----:B--2---:R3:W-:Y:S02]  /*4aa0*/  STG.E.64 desc[UR4][R16.64], R14 ;  /* 0x0000000e10007986 */ /* 0x0047e4000c101b04 */
.L_x_13:
[----:B------:R-:W-:Y:S05]  /*4ab0*/  BSYNC.RECONVERGENT B0 ;  /* 0x0000000000007941 */ /* 0x000fea0003800200 */
.L_x_11:
[----:B------:R-:W-:-:S13]  /*4ac0*/  ISETP.LE.AND P0, PT, R5, UR6, PT ;  /* 0x0000000605007c0c */ /* 0x000fda000bf03270 */
[----:B------:R-:W-:Y:S05]  /*4ad0*/  @P0 BRA `(.L_x_14) ;  /* 0x0000001000900947 */ /* 0x000fea0003800000 */
[----:B-1234-:R-:W0:Y:S08]  /*4ae0*/  LDC.64 R10, c[0x0][0x380] ;  /* 0x0000e000ff0a7b82 */ /* 0x01ee300000000a00 */
        /* <DEDUP_REMOVED lines=289> */
[----:B---3--:R2:W-:Y:S01]  /*5d00*/  STG.E.64 desc[UR4][R12.64], R10 ;  /* 0x0000000a0c007986 */ /* 0x0085e2000c101b04 */
[----:B------:R-:W-:Y:S05]  /*5d10*/  BRA `(.L_x_15) ;  /* 0x0000001000a07947 */ /* 0x000fea0003800000 */
.L_x_14:
[----:B-1234-:R-:W-:-:S04]  /*5d20*/  LOP3.LUT R10, RZ, R5, RZ, 0x33, !PT ;  /* 0x00000005ff0a7212 */ /* 0x01efc800078e33ff */
[----:B------:R-:W-:-:S04]  /*5d30*/  IADD3 R9, PT, PT, R10, R3, RZ ;  /* 0x000000030a097210 */ /* 0x000fc80007ffe0ff */
[----:B------:R-:W-:-:S13]  /*5d40*/  ISETP.LT.AND P0, PT, R9, UR6, PT ;  /* 0x0000000609007c0c */ /* 0x000fda000bf01270 */
[----:B------:R-:W-:Y:S05]  /*5d50*/  @!P0 BRA `(.L_x_15) ;  /* 0x0000001000908947 */ /* 0x000fea0003800000 */
[----:B------:R-:W0:Y:S08]  /*5d60*/  LDC.64 R16, c[0x0][0x380] ;  /* 0x0000e000ff107b82 */ /* 0x000e300000000a00 */
[----:B------:R-:W1:Y:S01]  /*5d70*/  LDC.64 R10, c[0x0][0x388] ;  /* 0x0000e200ff0a7b82 */ /* 0x000e620000000a00 */
[----:B------:R-:W-:-:S07]  /*5d80*/  IADD3 R9, PT, PT, -R6, RZ, RZ ;  /* 0x000000ff06097210 */ /* 0x000fce0007ffe1ff */
[----:B------:R-:W2:Y:S01]  /*5d90*/  LDC.64 R12, c[0x0][0x390] ;  /* 0x0000e400ff0c7b82 */ /* 0x000ea20000000a00 */
[----:B0-----:R-:W-:-:S06]  /*5da0*/  IMAD.WIDE R14, R0, 0x8, R16 ;  /* 0x00000008000e7825 */ /* 0x001fcc00078e0210 */
[----:B------:R-:W3:Y:S01]  /*5db0*/  LDG.E.64 R14, desc[UR4][R14.64] ;  /* 0x000000040e0e7981 */ /* 0x000ee2000c1e1b00 */
[----:B------:R-:W-:Y:S02]  /*5dc0*/  IMAD R9, R3, R9, R0 ;  /* 0x0000000903097224 */ /* 0x000fe400078e0200 */
[----:B-1----:R-:W-:-:S04]  /*5dd0*/  IMAD.WIDE R18, R0, 0x8, R10 ;  /* 0x0000000800127825 */ /* 0x002fc800078e020a */
[----:B------:R-:W-:-:S05]  /*5de0*/  IMAD.WIDE R16, R9, 0x8, R16 ;  /* 0x0000000809107825 */ /* 0x000fca00078e0210 */
[----:B---3--:R0:W-:Y:S04]  /*5df0*/  STG.E.64 desc[UR4][R16.64], R14 ;  /* 0x0000000e10007986 */ /* 0x0081e8000c101b04 */
        /* <DEDUP_REMOVED lines=282> */
.L_x_15:
[----:B--23--:R-:W-:Y:S01]  /*6fa0*/  VIMNMX R10, PT, PT, R4, UR6, !PT ;  /* 0x00000006040a7c48 */ /* 0x00cfe2000ffe0100 */
[----:B------:R-:W-:Y:S03]  /*6fb0*/  BSSY.RECONVERGENT B0, `(.L_x_16) ;  /* 0x00004a3000007945 */ /* 0x000fe60003800200 */
[CC--:B------:R-:W-:Y:S02]  /*6fc0*/  ISETP.GE.AND P1, PT, R10.reuse, R5.reuse, PT ;  /* 0x000000050a00720c */ /* 0x0c0fe40003f26270 */
[----:B------:R-:W-:-:S11]  /*6fd0*/  ISETP.GE.AND P0, PT, R10, R5, PT ;  /* 0x000000050a00720c */ /* 0x000fd60003f06270 */
[----:B------:R-:W-:Y:S05]  /*6fe0*/  @P1 BRA `(.L_x_17) ;  /* 0x0000001000941947 */ /* 0x000fea0003800000 */
[----:B------:R-:W0:Y:S08]  /*6ff0*/  LDC.64 R16, c[0x0][0x380] ;  /* 0x0000e000ff107b82 */ /* 0x000e300000000a00 */
[----:B------:R-:W1:Y:S01]  /*7000*/  LDC.64 R10, c[0x0][0x388] ;  /* 0x0000e200ff0a7b82 */ /* 0x000e620000000a00 */
[----:B------:R-:W-:-:S07]  /*7010*/  IMAD R9, R6, R3, R0 ;  /* 0x0000000306097224 */ /* 0x000fce00078e0200 */
[----:B------:R-:W2:Y:S01]  /*7020*/  LDC.64 R12, c[0x0][0x390] ;  /* 0x0000e400ff0c7b82 */ /* 0x000ea20000000a00 */
[----:B0-----:R-:W-:-:S06]  /*7030*/  IMAD.WIDE R14, R0, 0x8, R16 ;  /* 0x00000008000e7825 */ /* 0x001fcc00078e0210 */
[----:B------:R-:W3:Y:S01]  /*7040*/  LDG.E.64 R14, desc[UR4][R14.64] ;  /* 0x000000040e0e7981 */ /* 0x000ee2000c1e1b00 */
[----:B------:R-:W-:Y:S01]  /*7050*/  IADD3 R9, PT, PT, R9, R2, RZ ;  /* 0x0000000209097210 */ /* 0x000fe20007ffe0ff */
        /* <DEDUP_REMOVED lines=278> */
[----:B------:R-:W3:Y:S01]  /*81c0*/  LDG.E.64 R20, desc[UR4][R20.64] ;  /* 0x0000000414147981 */ /* 0x000ee2000c1e1b00 */
[----:B------:R-:W-:-:S04]  /*81d0*/  IMAD.WIDE R12, R9, 0x8, R12 ;  /* 0x00000008090c7825 */ /* 0x000fc800078e020c */
[--C-:B0-----:R-:W-:Y:S01]  /*81e0*/  IMAD.WIDE R24, R0, 0x8, R22.reuse ;  /* 0x0000000800187825 */ /* 0x101fe200078e0216 */
[----:B---3--:R2:W-:Y:S04]  /*81f0*/  STG.E.64 desc[UR4][R12.64], R20 ;  /* 0x000000140c007986 */ /* 0x0085e8000c101b04 */
[----:B-1----:R-:W3:Y:S01]  /*8200*/  LDG.E.64 R14, desc[UR4][R24.64] ;  /* 0x00000004180e7981 */ /* 0x002ee2000c1e1b00 */
[----:B------:R-:W-:-:S05]  /*8210*/  IMAD.WIDE R16, R9, 0x8, R22 ;  /* 0x0000000809107825 */ /* 0x000fca00078e0216 */
[----:B---3--:R2:W-:Y:S01]  /*8220*/  STG.E.64 desc[UR4][R16.64], R14 ;  /* 0x0000000e10007986 */ /* 0x0085e2000c101b04 */
[----:B------:R-:W-:Y:S05]  /*8230*/  BRA `(.L_x_18) ;  /* 0x0000003400e87947 */ /* 0x000fea0003800000 */
.L_x_17:
[----:B------:R-:W-:-:S04]  /*8240*/  LOP3.LUT R9, RZ, R5, RZ, 0x33, !PT ;  /* 0x00000005ff097212 */ /* 0x000fc800078e33ff */
[----:B------:R-:W-:-:S04]  /*8250*/  IADD3 R11, PT, PT, R9, R2, RZ ;  /* 0x00000002090b7210 */ /* 0x000fc80007ffe0ff */
[----:B------:R-:W-:-:S04]  /*8260*/  ISETP.GT.AND P1, PT, R4, R11, PT ;  /* 0x0000000b0400720c */ /* 0x000fc80003f24270 */
[----:B------:R-:W-:-:S13]  /*8270*/  ISETP.LE.OR P1, PT, R5, UR6, !P1 ;  /* 0x0000000605007c0c */ /* 0x000fda000cf23670 */
[----:B------:R-:W-:Y:S05]  /*8280*/  @P1 BRA `(.L_x_19) ;  /* 0x0000001000941947 */ /* 0x000fea0003800000 */
[----:B------:R-:W0:Y:S08]  /*8290*/  LDC.64 R16, c[0x0][0x380] ;  /* 0x0000e000ff107b82 */ /* 0x000e300000000a00 */
[----:B------:R-:W1:Y:S01]  /*82a0*/  LDC.64 R10, c[0x0][0x388] ;  /* 0x0000e200ff0a7b82 */ /* 0x000e620000000a00 */
[----:B------:R-:W-:-:S07]  /*82b0*/  IMAD R9, R6, R3, R0 ;  /* 0x0000000306097224 */ /* 0x000fce00078e0200 */
[----:B------:R-:W2:Y:S01]  /*82c0*/  LDC.64 R12, c[0x0][0x390] ;  /* 0x0000e400ff0c7b82 */ /* 0x000ea20000000a00 */
[----:B0-----:R-:W-:-:S06]  /*82d0*/  IMAD.WIDE R14, R0, 0x8, R16 ;  /* 0x00000008000e7825 */ /* 0x001fcc00078e0210 */
[----:B------:R-:W3:Y:S01]  /*82e0*/  LDG.E.64 R14, desc[UR4][R14.64] ;  /* 0x000000040e0e7981 */ /* 0x000ee2000c1e1b00 */
[----:B------:R-:W-:Y:S01]  /*82f0*/  IADD3 R9, PT, PT, R9, -R2, RZ ;  /* 0x8000000209097210 */ /* 0x000fe20007ffe0ff */
        /* <DEDUP_REMOVED lines=284> */
[----:B--2---:R3:W-:Y:S01]  /*94c0*/  STG.E.64 desc[UR4][R16.64], R14 ;  /* 0x0000000e10007986 */ /* 0x0047e2000c101b04 */
[----:B------:R-:W-:Y:S05]  /*94d0*/  BRA `(.L_x_18) ;  /* 0x0000002400407947 */ /* 0x000fea0003800000 */
.L_x_19:
[----:B------:R-:W-:-:S04]  /*94e0*/  IADD3 R9, PT, PT, R9, R3, RZ ;  /* 0x0000000309097210 */ /* 0x000fc80007ffe0ff */
[----:B------:R-:W-:-:S04]  /*94f0*/  ISETP.LT.AND P1, PT, R9, UR6, PT ;  /* 0x0000000609007c0c */ /* 0x000fc8000bf21270 */
[----:B------:R-:W-:-:S13]  /*9500*/  ISETP.GE.OR P2, PT, R4, R5, !P1 ;  /* 0x000000050400720c */ /* 0x000fda0004f46670 */
[----:B------:R-:W-:Y:S05]  /*9510*/  @P2 BRA `(.L_x_20) ;  /* 0x0000001000982947 */ /* 0x000fea0003800000 */
[----:B------:R-:W0:Y:S08]  /*9520*/  LDC.64 R16, c[0x0][0x380] ;  /* 0x0000e000ff107b82 */ /* 0x000e300000000a00 */
[----:B------:R-:W1:Y:S01]  /*9530*/  LDC.64 R10, c[0x0][0x388] ;  /* 0x0000e200ff0a7b82 */ /* 0x000e620000000a00 */
[----:B0-----:R-:W-:-:S06]  /*9540*/  IMAD.WIDE R14, R0, 0x8, R16 ;  /* 0x00000008000e7825 */ /* 0x001fcc00078e0210 */
[----:B------:R-:W2:Y:S01]  /*9550*/  LDG.E.64 R14, desc[UR4][R14.64] ;  /* 0x000000040e0e7981 */ /* 0x000ea2000c1e1b00 */
[C---:B------:R-:W-:Y:S01]  /*9560*/  IADD3 R12, PT, PT, R0.reuse, R2, RZ ;  /* 0x00000002000c7210 */ /* 0x040fe20007ffe0ff */
[----:B-1----:R-:W-:Y:S01]  /*9570*/  IMAD.WIDE R18, R0, 0x8, R10 ;  /* 0x0000000800127825 */ /* 0x002fe200078e020a */
[----:B------:R-:W-:-:S05]  /*9580*/  IADD3 R9, PT, PT, -R6, RZ, RZ ;  /* 0x000000ff06097210 */ /* 0x000fca0007ffe1ff */
[----:B------:R-:W-:Y:S02]  /*9590*/  IMAD R9, R3, R9, R12 ;  /* 0x0000000903097224 */ /* 0x000fe400078e020c */
[----:B------:R-:W0:Y:S02]  /*95a0*/  LDC.64 R12, c[0x0][0x390] ;  /* 0x0000e400ff0c7b82 */ /* 0x000e240000000a00 */
[----:B------:R-:W-:-:S05]  /*95b0*/  IMAD.WIDE R16, R9, 0x8, R16 ;  /* 0x0000000809107825 */ /* 0x000fca00078e0210 */
[----:B--2---:R1:W-:Y:S04]  /*95c0*/  STG.E.64 desc[UR4][R16.64], R14 ;  /* 0x0000000e10007986 */ /* 0x0043e8000c101b04 */
[----:B------:R-:W2:Y:S01]  /*95d0*/  LDG.E.64 R18, desc[UR4][R18.64] ;  /* 0x0000000412127981 */ /* 0x000ea2000c1e1b00 */
[C---:B------:R-:W-:Y:S02]  /*95e0*/  IMAD.WIDE R20, R9.reuse, 0x8, R10 ;  /* 0x0000000809147825 */ /* 0x040fe400078e020a */
[----:B------:R-:W3:Y:S02]  /*95f0*/  LDC.64 R10, c[0x0][0x398] ;  /* 0x0000e600ff0a7b82 */ /* 0x000ee40000000a00 */
[--C-:B0-----:R-:W-:Y:S01]  /*9600*/  IMAD.WIDE R22, R0, 0x8, R12.reuse ;  /* 0x0000000800167825 */ /* 0x101fe200078e020c */
[----:B--2---:R0:W-:Y:S05]  /*9610*/  STG.E.64 desc[UR4][R20.64], R18 ;  /* 0x0000001214007986 */ /* 0x0041ea000c101b04 */
[----:B------:R-:W2:Y:S01]  /*9620*/  LDG.E.64 R22, desc[UR4][R22.64] ;  /* 0x0000000416167981 */ /* 0x000ea2000c1e1b00 */
[----:B------:R-:W-:-:S02]  /*9630*/  IMAD.WIDE R24, R9, 0x8, R12 ;  /* 0x0000000809187825 */ /* 0x000fc400078e020c */
[----:B------:R-:W4:Y:S02]  /*9640*/  LDC.64 R12, c[0x0][0x3a0] ;  /* 0x0000e800ff0c7b82 */ /* 0x000f240000000a00 */
[C-C-:B---3--:R-:W-:Y:S01]  /*9650*/  IMAD.WIDE R26, R0.reuse, 0x8, R10.reuse ;  /* 0x00000008001a7825 */ /* 0x148fe200078e020a */
[----:B--2---:R2:W-:Y:S04]  /*9660*/  STG.E.64 desc[UR4][R24.64], R22 ;  /* 0x0000001618007986 */ /* 0x0045e8000c101b04 */
[----:B-1----:R-:W3:Y:S01]  /*9670*/  LDG.E.64 R14, desc[UR4][R26.64] ;  /* 0x000000041a0e7981 */ /* 0x002ee2000c1e1b00 */
[C---:B------:R-:W-:Y:S02]  /*9680*/  IMAD.WIDE R16, R9.reuse, 0x8, R10 ;  /* 0x0000000809107825 */ /* 0x040fe400078e020a */
[----:B------:R-:W1:Y:S02]  /*9690*/  LDC.64 R10, c[0x0][0x3a8] ;  /* 0x0000ea00ff0a7b82 */ /* 0x000e640000000a00 */
[--C-:B----4-:R-:W-:Y:S01]  /*96a0*/  IMAD.WIDE R28, R0, 0x8, R12.reuse ;  /* 0x00000008001c7825 */ /* 0x110fe200078e020c */
[----:B---3--:R3:W-:Y:S04]  /*96b0*/  STG.E.64 desc[UR4][R16.64], R14 ;  /* 0x0000000e10007986 */ /* 0x0087e8000c101b04 */
[----:B0-----:R-:W4:Y:S01]  /*96c0*/  LDG.E.64 R18, desc[UR4][R28.64] ;  /* 0x000000041c127981 */ /* 0x001f22000c1e1b00 */
[----:B------:R-:W-:-:S04]  /*96d0*/  IMAD.WIDE R20, R9, 0x8, R12 ;  /* 0x0000000809147825 */ /* 0x000fc800078e020c */
[C-C-:B-1----:R-:W-:Y:S01]  /*96e0*/  IMAD.WIDE R12, R0.reuse, 0x8, R10.reuse ;  /* 0x00000008000c7825 */ /* 0x142fe200078e020a */
[----:B----4-:R0:W-:Y:S04]  /*96f0*/  STG.E.64 desc[UR4][R20.64], R18 ;  /* 0x0000001214007986 */ /* 0x0101e8000c101b04 */
[----:B--2---:R1:W2:Y:S01]  /*9700*/  LDG.E.64 R22, desc[UR4][R12.64] ;  /* 0x000000040c167981 */ /* 0x0042a2000c1e1b00 */
        /* <DEDUP_REMOVED lines=263> */
.L_x_20:
[----:B------:R-:W-:-:S13]  /*a780*/  ISETP.LE.OR P1, PT, R4, R11, !P1 ;  /* 0x0000000b0400720c */ /* 0x000fda0004f23670 */
[----:B------:R-:W-:Y:S05]  /*a790*/  @P1 BRA `(.L_x_18) ;  /* 0x0000001000901947 */ /* 0x000fea0003800000 */
[----:B------:R-:W0:Y:S08]  /*a7a0*/  LDC.64 R16, c[0x0][0x380] ;  /* 0x0000e000ff107b82 */ /* 0x000e300000000a00 */
[----:B------:R-:W1:Y:S01]  /*a7b0*/  LDC.64 R10, c[0x0][0x388] ;  /* 0x0000e200ff0a7b82 */ /* 0x000e620000000a00 */
[----:B------:R-:W-:-:S07]  /*a7c0*/  IMAD R9, R6, R3, R2 ;  /* 0x0000000306097224 */ /* 0x000fce00078e0202 */
[----:B------:R-:W2:Y:S01]  /*a7d0*/  LDC.64 R12, c[0x0][0x390] ;  /* 0x0000e400ff0c7b82 */ /* 0x000ea20000000a00 */
[----:B0-----:R-:W-:-:S06]  /*a7e0*/  IMAD.WIDE R14, R0, 0x8, R16 ;  /* 0x00000008000e7825 */ /* 0x001fcc00078e0210 */
[----:B------:R-:W3:Y:S01]  /*a7f0*/  LDG.E.64 R14, desc[UR4][R14.64] ;  /* 0x000000040e0e7981 */ /* 0x000ee2000c1e1b00 */
[C---:B------:R-:W-:Y:S01]  /*a800*/  IADD3 R9, PT, PT, R0.reuse, -R9, RZ ;  /* 0x8000000900097210 */ /* 0x040fe20007ffe0ff */
        /* <DEDUP_REMOVED lines=284> */
[----:B---3--:R2:W-:Y:S02]  /*b9d0*/  STG.E.64 desc[UR4][R16.64], R14 ;  /* 0x0000000e10007986 */ /* 0x0085e4000c101b04 */
.L_x_18:
[----:B------:R-:W-:Y:S05]  /*b9e0*/  BSYNC.RECONVERGENT B0 ;  /* 0x0000000000007941 */ /* 0x000fea0003800200 */
.L_x_16:
[----:B--234-:R-:W-:Y:S01]  /*b9f0*/  VIMNMX R10, PT, PT, R4, UR7, !PT ;  /* 0x00000007040a7c48 */ /* 0x01cfe2000ffe0100 */
[----:B------:R-:W-:Y:S03]  /*ba00*/  BSSY.RECONVERGENT B0, `(.L_x_21) ;  /* 0x00004a2000007945 */ /* 0x000fe60003800200 */
[----:B------:R-:W-:-:S13]  /*ba10*/  ISETP.GE.AND P1, PT, R10, R5, PT ;  /* 0x000000050a00720c */ /* 0x000fda0003f26270 */
        /* <DEDUP_REMOVED lines=294> */
.L_x_22:
        /* <DEDUP_REMOVED lines=298> */
.L_x_24:
        /* <DEDUP_REMOVED lines=298> */
.L_x_25:
        /* <DEDUP_REMOVED lines=294> */
.L_x_23:
[----:B------:R-:W-:Y:S05]  /*10420*/  BSYNC.RECONVERGENT B0 ;  /* 0x0000000000007941 */ /* 0x000fea0003800200 */
.L_x_21:
[----:B------:R-:W-:-:S13]  /*10430*/  ISETP.LE.OR P1, PT, R5, UR7, P0 ;  /* 0x0000000705007c0c */ /* 0x000fda0008723670 */
[----:B------:R-:W-:Y:S05]  /*10440*/  @P1 BRA `(.L_x_26) ;  /* 0x0000001000981947 */ /* 0x000fea0003800000 */
[----:B--234-:R-:W0:Y:S08]  /*10450*/  LDC.64 R12, c[0x0][0x380] ;  /* 0x0000e000ff0c7b82 */ /* 0x01ce300000000a00 */
[----:B------:R-:W1:Y:S01]  /*10460*/  LDC.64 R4, c[0x0][0x388] ;  /* 0x0000e200ff047b82 */ /* 0x000e620000000a00 */
[----:B------:R-:W-:-:S07]  /*10470*/  IMAD R3, R6, R3, R0 ;  /* 0x0000000306037224 */ /* 0x000fce00078e0200 */
[----:B------:R-:W2:Y:S01]  /*10480*/  LDC.64 R14, c[0x0][0x390] ;  /* 0x0000e400ff0e7b82 */ /* 0x000ea20000000a00 */
[----:B0-----:R-:W-:-:S07]  /*10490*/  IMAD.WIDE R10, R0, 0x8, R12 ;  /* 0x00000008000a7825 */ /* 0x001fce00078e020c */
[----:B------:R-:W0:Y:S01]  /*104a0*/  LDC.64 R16, c[0x0][0x398] ;  /* 0x0000e600ff107b82 */ /* 0x000e220000000a00 */
[----:B------:R-:W3:Y:S01]  /*104b0*/  LDG.E.64 R10, desc[UR4][R10.64] ;  /* 0x000000040a0a7981 */ /* 0x000ee2000c1e1b00 */
[----:B------:R-:W-:-:S06]  /*104c0*/  IADD3 R3, PT, PT, R3, R2, RZ ;  /* 0x0000000203037210 */ /* 0x000fcc0007ffe0ff */
[----:B------:R-:W4:Y:S01]  /*104d0*/  LDC.64 R20, c[0x0][0x3a0] ;  /* 0x0000e800ff147b82 */ /* 0x000f220000000a00 */
[----:B------:R-:W-:Y:S02]  /*104e0*/  IMAD R7, R7, R8, R3 ;  /* 0x0000000807077224 */ /* 0x000fe400078e0203 */
[----:B-1----:R-:W-:-:S05]  /*104f0*/  IMAD.WIDE R8, R0, 0x8, R4 ;  /* 0x0000000800087825 */ /* 0x002fca00078e0204 */
[----:B------:R-:W1:Y:S01]  /*10500*/  LDC.64 R22, c[0x0][0x3a8] ;  /* 0x0000ea00ff167b82 */ /* 0x000e620000000a00 */
[----:B------:R-:W-:-:S05]  /*10510*/  IMAD.WIDE R2, R7, 0x8, R12 ;  /* 0x0000000807027825 */ /* 0x000fca00078e020c */
[----:B---3--:R3:W-:Y:S04]  /*10520*/  STG.E.64 desc[UR4][R2.64], R10 ;  /* 0x0000000a02007986 */ /* 0x0087e8000c101b04 */
[----:B------:R-:W5:Y:S01]  /*10530*/  LDG.E.64 R8, desc[UR4][R8.64] ;  /* 0x0000000408087981 */ /* 0x000f62000c1e1b00 */
[----:B------:R-:W-:-:S04]  /*10540*/  IMAD.WIDE R4, R7, 0x8, R4 ;  /* 0x0000000807047825 */ /* 0x000fc800078e0204 */
[--C-:B--2---:R-:W-:Y:S01]  /*10550*/  IMAD.WIDE R12, R0, 0x8, R14.reuse ;  /* 0x00000008000c7825 */ /* 0x104fe200078e020e */
[----:B-----5:R2:W-:Y:S05]  /*10560*/  STG.E.64 desc[UR4][R4.64], R8 ;  /* 0x0000000804007986 */ /* 0x0205ea000c101b04 */
[----:B------:R-:W5:Y:S01]  /*10570*/  LDG.E.64 R12, desc[UR4][R12.64] ;  /* 0x000000040c0c7981 */ /* 0x000f62000c1e1b00 */
[----:B------:R-:W-:-:S04]  /*10580*/  IMAD.WIDE R14, R7, 0x8, R14 ;  /* 0x00000008070e7825 */ /* 0x000fc800078e020e */
[--C-:B0-----:R-:W-:Y:S01]  /*10590*/  IMAD.WIDE R18, R0, 0x8, R16.reuse ;  /* 0x0000000800127825 */ /* 0x101fe200078e0210 */
[----:B-----5:R0:W-:Y:S04]  /*105a0*/  STG.E.64 desc[UR4][R14.64], R12 ;  /* 0x0000000c0e007986 */ /* 0x0201e8000c101b04 */
[----:B---3--:R3:W5:Y:S01]  /*105b0*/  LDG.E.64 R2, desc[UR4][R18.64] ;  /* 0x0000000412027981 */ /* 0x008762000c1e1b00 */
[----:B------:R-:W-:-:S04]  /*105c0*/  IMAD.WIDE R10, R7, 0x8, R16 ;  /* 0x00000008070a7825 */ /* 0x000fc800078e0210 */
[----:B----4-:R-:W-:-:S04]  /*105d0*/  IMAD.WIDE R16, R0, 0x8, R20 ;  /* 0x0000000800107825 */ /* 0x010fc800078e0214 */
[----:B--2---:R-:W-:Y:S01]  /*105e0*/  IMAD.WIDE R8, R7, 0x8, R20 ;  /* 0x0000000807087825 */ /* 0x004fe200078e0214 */
[----:B---3--:R-:W2:Y:S01]  /*105f0*/  LDC.64 R18, c[0x0][0x3b0] ;  /* 0x0000ec00ff127b82 */ /* 0x008ea20000000a00 */
[----:B-----5:R3:W-:Y:S04]  /*10600*/  STG.E.64 desc[UR4][R10.64], R2 ;  /* 0x000000020a007986 */ /* 0x0207e8000c101b04 */
[----:B------:R4:W5:Y:S01]  /*10610*/  LDG.E.64 R4, desc[UR4][R16.64] ;  /* 0x0000000410047981 */ /* 0x000962000c1e1b00 */
[----:B-1----:R-:W-:-:S04]  /*10620*/  IMAD.WIDE R20, R0, 0x8, R22 ;  /* 0x0000000800147825 */ /* 0x002fc800078e0216 */
[----:B0-----:R-:W-:Y:S01]  /*10630*/  IMAD.WIDE R14, R7, 0x8, R22 ;  /* 0x00000008070e7825 */ /* 0x001fe200078e0216 */
[----:B----4-:R-:W0:Y:S01]  /*10640*/  LDC.64 R16, c[0x0][0x3b8] ;  /* 0x0000ee00ff107b82 */ /* 0x010e220000000a00 */
[----:B-----5:R1:W-:Y:S04]  /*10650*/  STG.E.64 desc[UR4][R8.64], R4 ;  /* 0x0000000408007986 */ /* 0x0203e8000c101b04 */
[----:B------:R4:W5:Y:S01]  /*10660*/  LDG.E.64 R12, desc[UR4][R20.64] ;  /* 0x00000004140c7981 */ /* 0x000962000c1e1b00 */
[----:B--2---:R-:W-:-:S04]  /*10670*/  IMAD.WIDE R22, R0, 0x8, R18 ;  /* 0x0000000800167825 */ /* 0x004fc800078e0212 */
[----:B---3--:R-:W-:Y:S01]  /*10680*/  IMAD.WIDE R10, R7, 0x8, R18 ;  /* 0x00000008070a7825 */ /* 0x008fe200078e0212 */
[----:B----4-:R-:W2:Y:S01]  /*10690*/  LDC.64 R20, c[0x0][0x3c0] ;  /* 0x0000f000ff147b82 */ /* 0x010ea20000000a00 */
[----:B-----5:R3:W-:Y:S04]  /*106a0*/  STG.E.64 desc[UR4][R14.64], R12 ;  /* 0x0000000c0e007986 */ /* 0x0207e8000c101b04 */
[----:B------:R4:W5:Y:S01]  /*106b0*/  LDG.E.64 R2, desc[UR4][R22.64] ;  /* 0x0000000416027981 */ /* 0x000962000c1e1b00 */
[----:B0-----:R-:W-:-:S04]  /*106c0*/  IMAD.WIDE R18, R0, 0x8, R16 ;  /* 0x0000000800127825 */ /* 0x001fc800078e0210 */
[----:B-1----:R-:W-:Y:S01]  /*106d0*/  IMAD.WIDE R8, R7, 0x8, R16 ;  /* 0x0000000807087825 */ /* 0x002fe200078e0210 */
        /* <DEDUP_REMOVED lines=242> */
[----:B------:R-:W4:Y:S01]  /*11600*/  LDG.E.64 R4, desc[UR4][R18.64] ;  /* 0x0000000412047981 */ /* 0x000f22000c1e1b00 */
[----:B--2---:R-:W-:-:S03]  /*11610*/  IMAD.WIDE R16, R0, 0x8, R20 ;  /* 0x0000000800107825 */ /* 0x004fc600078e0214 */
[----:B----4-:R-:W-:Y:S04]  /*11620*/  STG.E.64 desc[UR4][R8.64], R4 ;  /* 0x0000000408007986 */ /* 0x010fe8000c101b04 */
[----:B---3--:R-:W2:Y:S01]  /*11630*/  LDG.E.64 R12, desc[UR4][R16.64] ;  /* 0x00000004100c7981 */ /* 0x008ea2000c1e1b00 */
[----:B------:R-:W-:-:S04]  /*11640*/  IMAD.WIDE R14, R7, 0x8, R20 ;  /* 0x00000008070e7825 */ /* 0x000fc800078e0214 */
[--C-:B0-----:R-:W-:Y:S01]  /*11650*/  IMAD.WIDE R20, R0, 0x8, R22.reuse ;  /* 0x0000000800147825 */ /* 0x101fe200078e0216 */
[----:B--2---:R-:W-:Y:S04]  /*11660*/  STG.E.64 desc[UR4][R14.64], R12 ;  /* 0x0000000c0e007986 */ /* 0x004fe8000c101b04 */
[----:B-1----:R-:W2:Y:S01]  /*11670*/  LDG.E.64 R2, desc[UR4][R20.64] ;  /* 0x0000000414027981 */ /* 0x002ea2000c1e1b00 */
[----:B------:R-:W-:-:S05]  /*11680*/  IMAD.WIDE R6, R7, 0x8, R22 ;  /* 0x0000000807067825 */ /* 0x000fca00078e0216 */
[----:B--2---:R-:W-:Y:S01]  /*11690*/  STG.E.64 desc[UR4][R6.64], R2 ;  /* 0x0000000206007986 */ /* 0x004fe2000c101b04 */
[----:B------:R-:W-:Y:S05]  /*116a0*/  EXIT ;  /* 0x000000000000794d */ /* 0x000fea0003800000 */
.L_x_26:
[----:B------:R-:W-:-:S04]  /*116b0*/  LOP3.LUT R9, RZ, R5, RZ, 0x33, !PT ;  /* 0x00000005ff097212 */ /* 0x000fc800078e33ff */
[----:B--234-:R-:W-:-:S04]  /*116c0*/  IADD3 R11, PT, PT, R9, R2, RZ ;  /* 0x00000002090b7210 */ /* 0x01cfc80007ffe0ff */
[----:B------:R-:W-:-:S04]  /*116d0*/  ISETP.GT.AND P2, PT, R4, R11, PT ;  /* 0x0000000b0400720c */ /* 0x000fc80003f44270 */
[----:B------:R-:W-:-:S04]  /*116e0*/  ISETP.GT.AND P2, PT, R5, UR6, P2 ;  /* 0x0000000605007c0c */ /* 0x000fc80009744270 */
[----:B------:R-:W-:-:S13]  /*116f0*/  ISETP.LE.OR P1, PT, R5, UR7, !P2 ;  /* 0x0000000705007c0c */ /* 0x000fda000d723670 */
[----:B------:R-:W-:Y:S05]  /*11700*/  @P1 BRA `(.L_x_27) ;  /* 0x0000001000981947 */ /* 0x000fea0003800000 */
[----:B------:R-:W0:Y:S08]  /*11710*/  LDC.64 R12, c[0x0][0x380] ;  /* 0x0000e000ff0c7b82 */ /* 0x000e300000000a00 */
[----:B------:R-:W1:Y:S01]  /*11720*/  LDC.64 R4, c[0x0][0x388] ;  /* 0x0000e200ff047b82 */ /* 0x000e620000000a00 */
[----:B------:R-:W-:-:S07]  /*11730*/  IMAD R3, R6, R3, R0 ;  /* 0x0000000306037224 */ /* 0x000fce00078e0200 */
[----:B------:R-:W2:Y:S01]  /*11740*/  LDC.64 R14, c[0x0][0x390] ;  /* 0x0000e400ff0e7b82 */ /* 0x000ea20000000a00 */
[----:B0-----:R-:W-:-:S07]  /*11750*/  IMAD.WIDE R10, R0, 0x8, R12 ;  /* 0x00000008000a7825 */ /* 0x001fce00078e020c */
[----:B------:R-:W0:Y:S01]  /*11760*/  LDC.64 R16, c[0x0][0x398] ;  /* 0x0000e600ff107b82 */ /* 0x000e220000000a00 */
[----:B------:R-:W3:Y:S01]  /*11770*/  LDG.E.64 R10, desc[UR4][R10.64] ;  /* 0x000000040a0a7981 */ /* 0x000ee2000c1e1b00 */
[----:B------:R-:W-:-:S06]  /*11780*/  IADD3 R3, PT, PT, R3, -R2, RZ ;  /* 0x8000000203037210 */ /* 0x000fcc0007ffe0ff */
        /* <DEDUP_REMOVED lines=286> */
.L_x_27:
[----:B------:R-:W-:-:S04]  /*12970*/  IADD3 R10, PT, PT, R9, R3, RZ ;  /* 0x00000003090a7210 */ /* 0x000fc80007ffe0ff */
[----:B------:R-:W-:-:S04]  /*12980*/  ISETP.LT.AND P1, PT, R10, UR6, PT ;  /* 0x000000060a007c0c */ /* 0x000fc8000bf21270 */
[----:B------:R-:W-:-:S04]  /*12990*/  ISETP.LE.OR P3, PT, R5, UR7, !P1 ;  /* 0x0000000705007c0c */ /* 0x000fc8000cf63670 */
[----:B------:R-:W-:-:S13]  /*129a0*/  ISETP.GE.OR P4, PT, R4, R5, P3 ;  /* 0x000000050400720c */ /* 0x000fda0001f86670 */
[----:B------:R-:W-:Y:S05]  /*129b0*/  @P4 BRA `(.L_x_28) ;  /* 0x0000001000ac4947 */ /* 0x000fea0003800000 */
[----:B------:R-:W0:Y:S08]  /*129c0*/  LDC.64 R12, c[0x0][0x380] ;  /* 0x0000e000ff0c7b82 */ /* 0x000e300000000a00 */
[----:B------:R-:W1:Y:S01]  /*129d0*/  LDC.64 R4, c[0x0][0x388] ;  /* 0x0000e200ff047b82 */ /* 0x000e620000000a00 */
[----:B------:R-:W-:Y:S01]  /*129e0*/  IMAD R3, R6, R3, R0 ;  /* 0x0000000306037224 */ /* 0x000fe200078e0200 */
[----:B------:R-:W-:-:S06]  /*129f0*/  IADD3 R7, PT, PT, -R7, RZ, RZ ;  /* 0x000000ff07077210 */ /* 0x000fcc0007ffe1ff */
        /* <DEDUP_REMOVED lines=267> */
[----:B-1----:R-:W-:-:S04]  /*13ab0*/  IMAD.WIDE R14, R8, 0x8, R22 ;  /* 0x00000008080e7825 */ /* 0x002fc800078e0216 */
[----:B--2---:R-:W-:Y:S01]  /*13ac0*/  IMAD.WIDE R18, R0, 0x8, R18 ;  /* 0x0000000800127825 */ /* 0x004fe200078e0212 */
[----:B---3--:R-:W0:Y:S08]  /*13ad0*/  LDC.64 R10, c[0x0][0x518] ;  /* 0x00014600ff0a7b82 */ /* 0x008e300000000a00 */
[----:B----4-:R-:W1:Y:S01]  /*13ae0*/  LDC.64 R16, c[0x0][0x520] ;  /* 0x00014800ff107b82 */ /* 0x010e620000000a00 */
[----:B-----5:R2:W-:Y:S04]  /*13af0*/  STG.E.64 desc[UR4][R6.64], R4 ;  /* 0x0000000406007986 */ /* 0x0205e8000c101b04 */
[----:B------:R3:W4:Y:S01]  /*13b00*/  LDG.E.64 R12, desc[UR4][R20.64] ;  /* 0x00000004140c7981 */ /* 0x000722000c1e1b00 */
[----:B0-----:R-:W-:-:S04]  /*13b10*/  IMAD.WIDE R10, R8, 0x8, R10 ;  /* 0x00000008080a7825 */ /* 0x001fc800078e020a */
[----:B-1----:R-:W-:Y:S01]  /*13b20*/  IMAD.WIDE R16, R0, 0x8, R16 ;  /* 0x0000000800107825 */ /* 0x002fe200078e0210 */
[----:B--2---:R-:W0:Y:S08]  /*13b30*/  LDC.64 R6, c[0x0][0x520] ;  /* 0x00014800ff067b82 */ /* 0x004e300000000a00 */
[----:B---3--:R-:W1:Y:S01]  /*13b40*/  LDC.64 R20, c[0x0][0x528] ;  /* 0x00014a00ff147b82 */ /* 0x008e620000000a00 */
[----:B----4-:R1:W-:Y:S04]  /*13b50*/  STG.E.64 desc[UR4][R14.64], R12 ;  /* 0x0000000c0e007986 */ /* 0x0103e8000c101b04 */
[----:B------:R2:W3:Y:S01]  /*13b60*/  LDG.E.64 R2, desc[UR4][R18.64] ;  /* 0x0000000412027981 */ /* 0x0004e2000c1e1b00 */
[----:B0-----:R-:W-:-:S04]  /*13b70*/  IMAD.WIDE R6, R8, 0x8, R6 ;  /* 0x0000000808067825 */ /* 0x001fc800078e0206 */
[----:B-1----:R-:W-:Y:S01]  /*13b80*/  IMAD.WIDE R12, R0, 0x8, R20 ;  /* 0x00000008000c7825 */ /* 0x002fe200078e0214 */
[----:B------:R-:W0:Y:S08]  /*13b90*/  LDC.64 R14, c[0x0][0x528] ;  /* 0x00014a00ff0e7b82 */ /* 0x000e300000000a00 */
[----:B--2---:R-:W1:Y:S01]  /*13ba0*/  LDC.64 R18, c[0x0][0x4f8] ;  /* 0x00013e00ff127b82 */ /* 0x004e620000000a00 */
[----:B---3--:R1:W-:Y:S04]  /*13bb0*/  STG.E.64 desc[UR4][R10.64], R2 ;  /* 0x000000020a007986 */ /* 0x0083e8000c101b04 */
[----:B------:R-:W2:Y:S01]  /*13bc0*/  LDG.E.64 R4, desc[UR4][R16.64] ;  /* 0x0000000410047981 */ /* 0x000ea2000c1e1b00 */
[----:B0-----:R-:W-:-:S04]  /*13bd0*/  IMAD.WIDE R14, R8, 0x8, R14 ;  /* 0x00000008080e7825 */ /* 0x001fc800078e020e */
[----:B-1----:R-:W-:Y:S01]  /*13be0*/  IMAD.WIDE R2, R0, 0x8, R18 ;  /* 0x0000000800027825 */ /* 0x002fe200078e0212 */
[----:B------:R-:W0:Y:S01]  /*13bf0*/  LDC.64 R10, c[0x0][0x4f8] ;  /* 0x00013e00ff0a7b82 */ /* 0x000e220000000a00 */
[----:B--2---:R-:W-:Y:S04]  /*13c00*/  STG.E.64 desc[UR4][R6.64], R4 ;  /* 0x0000000406007986 */ /* 0x004fe8000c101b04 */
[----:B------:R-:W2:Y:S01]  /*13c10*/  LDG.E.64 R12, desc[UR4][R12.64] ;  /* 0x000000040c0c7981 */ /* 0x000ea2000c1e1b00 */
[----:B0-----:R-:W-:-:S03]  /*13c20*/  IMAD.WIDE R8, R8, 0x8, R10 ;  /* 0x0000000808087825 */ /* 0x001fc600078e020a */
[----:B--2---:R-:W-:Y:S04]  /*13c30*/  STG.E.64 desc[UR4][R14.64], R12 ;  /* 0x0000000c0e007986 */ /* 0x004fe8000c101b04 */
[----:B------:R-:W2:Y:S04]  /*13c40*/  LDG.E.64 R2, desc[UR4][R2.64] ;  /* 0x0000000402027981 */ /* 0x000ea8000c1e1b00 */
[----:B--2---:R-:W-:Y:S01]  /*13c50*/  STG.E.64 desc[UR4][R8.64], R2 ;  /* 0x0000000208007986 */ /* 0x004fe2000c101b04 */
[----:B------:R-:W-:Y:S05]  /*13c60*/  EXIT ;  /* 0x000000000000794d */ /* 0x000fea0003800000 */
.L_x_28:
[----:B------:R-:W-:-:S13]  /*13c70*/  ISETP.LE.OR P3, PT, R4, R11, P3 ;  /* 0x0000000b0400720c */ /* 0x000fda0001f63670 */
        /* <DEDUP_REMOVED lines=8> */
[----:B------:R-:W-:Y:S02]  /*13d00*/  IMAD R2, R6, R3, R0 ;  /* 0x0000000306027224 */ /* 0x000fe400078e0200 */
[----:B-1----:R-:W-:-:S04]  /*13d10*/  IMAD.WIDE R8, R0, 0x8, R4 ;  /* 0x0000000800087825 */ /* 0x002fc800078e0204 */
[----:B------:R-:W1:Y:S01]  /*13d20*/  LDC.64 R20, c[0x0][0x3a0] ;  /* 0x0000e800ff147b82 */ /* 0x000e620000000a00 */
[----:B------:R-:W-:-:S05]  /*13d30*/  IADD3 R2, PT, PT, R2, -R7, RZ ;  /* 0x8000000702027210 */ /* 0x000fca0007ffe0ff */
[C---:B------:R-:W-:Y:S02]  /*13d40*/  IMAD.WIDE R6, R2.reuse, 0x8, R12 ;  /* 0x0000000802067825 */ /* 0x040fe400078e020c */
[----:B------:R-:W4:Y:S03]  /*13d50*/  LDC.64 R22, c[0x0][0x3a8] ;  /* 0x0000ea00ff167b82 */ /* 0x000f260000000a00 */
        /* <DEDUP_REMOVED lines=11> */
[----:B-1----:R-:W-:-:S04]  /*13e10*/  IMAD.WIDE R16, R0, 0x8, R20 ;  /* 0x0000000800107825 */ /* 0x002fc800078e0214 */
[----:B--2---:R-:W-:Y:S01]  /*13e20*/  IMAD.WIDE R8, R2, 0x8, R20 ;  /* 0x0000000802087825 */ /* 0x004fe200078e0214 */
[----:B---3--:R-:W1:Y:S01]  /*13e30*/  LDC.64 R18, c[0x0][0x3b0] ;  /* 0x0000ec00ff127b82 */ /* 0x008e620000000a00 */
[----:B-----5:R2:W-:Y:S04]  /*13e40*/  STG.E.64 desc[UR4][R10.64], R6 ;  /* 0x000000060a007986 */ /* 0x0205e8000c101b04 */
[----:B------:R3:W5:Y:S01]  /*13e50*/  LDG.E.64 R4, desc[UR4][R16.64] ;  /* 0x0000000410047981 */ /* 0x000762000c1e1b00 */
[----:B----4-:R-:W-:-:S04]  /*13e60*/  IMAD.WIDE R20, R0, 0x8, R22 ;  /* 0x0000000800147825 */ /* 0x010fc800078e0216 */
[----:B0-----:R-:W-:Y:S01]  /*13e70*/  IMAD.WIDE R14, R2, 0x8, R22 ;  /* 0x00000008020e7825 */ /* 0x001fe200078e0216 */
[----:B---3--:R-:W0:Y:S01]  /*13e80*/  LDC.64 R16, c[0x0][0x3b8] ;  /* 0x0000ee00ff107b82 */ /* 0x008e220000000a00 */
[----:B-----5:R3:W-:Y:S04]  /*13e90*/  STG.E.64 desc[UR4][R8.64], R4 ;  /* 0x0000000408007986 */ /* 0x0207e8000c101b04 */
[----:B------:R4:W5:Y:S01]  /*13ea0*/  LDG.E.64 R12, desc[UR4][R20.64] ;  /* 0x00000004140c7981 */ /* 0x000962000c1e1b00 */
[----:B-1----:R-:W-:-:S04]  /*13eb0*/  IMAD.WIDE R22, R0, 0x8, R18 ;  /* 0x0000000800167825 */ /* 0x002fc800078e0212 */
[----:B--2---:R-:W-:Y:S01]  /*13ec0*/  IMAD.WIDE R10, R2, 0x8, R18 ;  /* 0x00000008020a7825 */ /* 0x004fe200078e0212 */
[----:B----4-:R-:W1:Y:S01]  /*13ed0*/  LDC.64 R20, c[0x0][0x3c0] ;  /* 0x0000f000ff147b82 */ /* 0x010e620000000a00 */
[----:B-----5:R2:W-:Y:S04]  /*13ee0*/  STG.E.64 desc[UR4][R14.64], R12 ;  /* 0x0000000c0e007986 */ /* 0x0205e8000c101b04 */
[----:B------:R4:W5:Y:S01]  /*13ef0*/  LDG.E.64 R6, desc[UR4][R22.64] ;  /* 0x0000000416067981 */ /* 0x000962000c1e1b00 */
[----:B0-----:R-:W-:-:S04]  /*13f00*/  IMAD.WIDE R18, R0, 0x8, R16 ;  /* 0x0000000800127825 */ /* 0x001fc800078e0210 */
[----:B---3--:R-:W-:Y:S01]  /*13f10*/  IMAD.WIDE R8, R2, 0x8, R16 ;  /* 0x0000000802087825 */ /* 0x008fe200078e0210 */
[----:B----4-:R-:W0:Y:S01]  /*13f20*/  LDC.64 R22, c[0x0][0x3c8] ;  /* 0x0000f200ff167b82 */ /* 0x010e220000000a00 */
        /* <DEDUP_REMOVED lines=228> */
[----:B---3--:R-:W-:-:S04]  /*14d70*/  IMAD.WIDE R14, R2, 0x8, R22 ;  /* 0x00000008020e7825 */ /* 0x008fc800078e0216 */
[----:B-1----:R-:W-:Y:S01]  /*14d80*/  IMAD.WIDE R18, R0, 0x8, R18 ;  /* 0x0000000800127825 */ /* 0x002fe200078e0212 */
[----:B--2---:R-:W0:Y:S08]  /*14d90*/  LDC.64 R10, c[0x0][0x518] ;  /* 0x00014600ff0a7b82 */ /* 0x004e300000000a00 */
        /* <DEDUP_REMOVED lines=25> */
.L_x_29:
[----:B------:R-:W-:-:S04]  /*14f30*/  IADD3 R9, PT, PT, R9, R8, RZ ;  /* 0x0000000809097210 */ /* 0x000fc80007ffe0ff */
[----:B------:R-:W-:-:S13]  /*14f40*/  ISETP.GE.OR P0, PT, R9, UR7, P0 ;  /* 0x0000000709007c0c */ /* 0x000fda0008706670 */
[----:B------:R-:W-:Y:S05]  /*14f50*/  @P0 BRA `(.L_x_30) ;  /* 0x0000001000ac0947 */ /* 0x000fea0003800000 */
[----:B------:R-:W0:Y:S08]  /*14f60*/  LDC.64 R12, c[0x0][0x380] ;  /* 0x0000e000ff0c7b82 */ /* 0x000e300000000a00 */
[----:B------:R-:W1:Y:S01]  /*14f70*/  LDC.64 R4, c[0x0][0x388] ;  /* 0x0000e200ff047b82 */ /* 0x000e620000000a00 */
[----:B------:R-:W-:Y:S01]  /*14f80*/  IMAD R3, R6, R3, R0 ;  /* 0x0000000306037224 */ /* 0x000fe200078e0200 */
[----:B------:R-:W-:-:S06]  /*14f90*/  IADD3 R7, PT, PT, -R7, RZ, RZ ;  /* 0x000000ff07077210 */ /* 0x000fcc0007ffe1ff */
[----:B------:R-:W2:Y:S01]  /*14fa0*/  LDC.64 R18, c[0x0][0x398] ;  /* 0x0000e600ff127b82 */ /* 0x000ea20000000a00 */
[----:B0-----:R-:W-:-:S06]  /*14fb0*/  IMAD.WIDE R10, R0, 0x8, R12 ;  /* 0x00000008000a7825 */ /* 0x001fcc00078e020c */
[----:B------:R-:W3:Y:S01]  /*14fc0*/  LDG.E.64 R10, desc[UR4][R10.64] ;  /* 0x000000040a0a7981 */ /* 0x000ee2000c1e1b00 */
[----:B------:R-:W-:-:S05]  /*14fd0*/  IADD3 R3, PT, PT, R3, R2, RZ ;  /* 0x0000000203037210 */ /* 0x000fca0007ffe0ff */
[----:B------:R-:W-:Y:S02]  /*14fe0*/  IMAD R8, R8, R7, R3 ;  /* 0x0000000708087224 */ /* 0x000fe400078e0203 */
[----:B-1----:R-:W-:Y:S01]  /*14ff0*/  IMAD.WIDE R2, R0, 0x8, R4 ;  /* 0x0000000800027825 */ /* 0x002fe200078e0204 */
[----:B------:R-:W0:Y:S03]  /*15000*/  LDC.64 R6, c[0x0][0x390] ;  /* 0x0000e400ff067b82 */ /* 0x000e260000000a00 */
[----:B------:R-:W-:-:S05]  /*15010*/  IMAD.WIDE R12, R8, 0x8, R12 ;  /* 0x00000008080c7825 */ /* 0x000fca00078e020c */
[----:B---3--:R1:W-:Y:S04]  /*15020*/  STG.E.64 desc[UR4][R12.64], R10 ;  /* 0x0000000a0c007986 */ /* 0x0083e8000c101b04 */
[----:B------:R-:W3:Y:S01]  /*15030*/  LDG.E.64 R2, desc[UR4][R2.64] ;  /* 0x0000000402027981 */ /* 0x000ee2000c1e1b00 */
[----:B------:R-:W-:-:S04]  /*15040*/  IMAD.WIDE R14, R8, 0x8, R4 ;  /* 0x00000008080e7825 */ /* 0x000fc800078e0204 */
[----:B0-----:R-:W-:-:S04]  /*15050*/  IMAD.WIDE R4, R0, 0x8, R6 ;  /* 0x0000000800047825 */ /* 0x001fc800078e0206 */
[----:B------:R-:W-:Y:S01]  /*15060*/  IMAD.WIDE R16, R8, 0x8, R6 ;  /* 0x0000000808107825 */ /* 0x000fe200078e0206 */
[----:B-1----:R-:W0:Y:S01]  /*15070*/  LDC.64 R10, c[0x0][0x3a0] ;  /* 0x0000e800ff0a7b82 */ /* 0x002e220000000a00 */
[----:B---3--:R1:W-:Y:S04]  /*15080*/  STG.E.64 desc[UR4][R14.64], R2 ;  /* 0x000000020e007986 */ /* 0x0083e8000c101b04 */
[----:B------:R-:W3:Y:S01]  /*15090*/  LDG.E.64 R4, desc[UR4][R4.64] ;  /* 0x0000000404047981 */ /* 0x000ee2000c1e1b00 */
[----:B--2---:R-:W-:-:S04]  /*150a0*/  IMAD.WIDE R6, R0, 0x8, R18 ;  /* 0x0000000800067825 */ /* 0x004fc800078e0212 */
[----:B0-----:R-:W-:Y:S01]  /*150b0*/  IMAD.WIDE R12, R0, 0x8, R10 ;  /* 0x00000008000c7825 */ /* 0x001fe200078e020a */
[----:B-1----:R-:W0:Y:S01]  /*150c0*/  LDC.64 R14, c[0x0][0x3a8] ;  /* 0x0000ea00ff0e7b82 */ /* 0x002e220000000a00 */
[----:B---3--:R1:W-:Y:S04]  /*150d0*/  STG.E.64 desc[UR4][R16.64], R4 ;  /* 0x0000000410007986 */ /* 0x0083e8000c101b04 */
[----:B------:R-:W2:Y:S01]  /*150e0*/  LDG.E.64 R6, desc[UR4][R6.64] ;  /* 0x0000000406067981 */ /* 0x000ea2000c1e1b00 */
[----:B------:R-:W-:-:S04]  /*150f0*/  IMAD.WIDE R18, R8, 0x8, R18 ;  /* 0x0000000808127825 */ /* 0x000fc800078e0212 */
[----:B------:R-:W-:-:S04]  /*15100*/  IMAD.WIDE R10, R8, 0x8, R10 ;  /* 0x00000008080a7825 */ /* 0x000fc800078e020a */
[--C-:B0-----:R-:W-:Y:S01]  /*15110*/  IMAD.WIDE R20, R0, 0x8, R14.reuse ;  /* 0x0000000800147825 */ /* 0x101fe200078e020e */
[----:B-1----:R-:W0:Y:S01]  /*15120*/  LDC.64 R16, c[0x0][0x3b0] ;  /* 0x0000ec00ff107b82 */ /* 0x002e220000000a00 */
[----:B--2---:R1:W-:Y:S04]  /*15130*/  STG.E.64 desc[UR4][R18.64], R6 ;  /* 0x0000000612007986 */ /* 0x0043e8000c101b04 */
[----:B------:R2:W3:Y:S01]  /*15140*/  LDG.E.64 R2, desc[UR4][R12.64] ;  /* 0x000000040c027981 */ /* 0x0004e2000c1e1b00 */
[----:B------:R-:W-:-:S04]  /*15150*/  IMAD.WIDE R14, R8, 0x8, R14 ;  /* 0x00000008080e7825 */ /* 0x000fc800078e020e */
[--C-:B0-----:R-:W-:Y:S01]  /*15160*/  IMAD.WIDE R22, R0, 0x8, R16.reuse ;  /* 0x0000000800167825 */ /* 0x101fe200078e0210 */
[----:B--2---:R-:W1:Y:S01]  /*15170*/  LDC.64 R12, c[0x0][0x3b8] ;  /* 0x0000ee00ff0c7b82 */ /* 0x004e620000000a00 */
[----:B---3--:R0:W-:Y:S04]  /*15180*/  STG.E.64 desc[UR4][R10.64], R2 ;  /* 0x000000020a007986 */ /* 0x0081e8000c101b04 */
[----:B------:R-:W2:Y:S01]  /*15190*/  LDG.E.64 R4, desc[UR4][R20.64] ;  /* 0x0000000414047981 */ /* 0x000ea2000c1e1b00 */
[----:B------:R-:W-:-:S04]  /*151a0*/  IMAD.WIDE R16, R8, 0x8, R16 ;  /* 0x0000000808107825 */ /* 0x000fc800078e0210 */
[--C-:B-1----:R-:W-:Y:S01]  /*151b0*/  IMAD.WIDE R18, R0, 0x8, R12.reuse ;  /* 0x0000000800127825 */ /* 0x102fe200078e020c */
[----:B0-----:R-:W0:Y:S01]  /*151c0*/  LDC.64 R10, c[0x0][0x3c0] ;  /* 0x0000f000ff0a7b82 */ /* 0x001e220000000a00 */
[----:B--2---:R1:W-:Y:S04]  /*151d0*/  STG.E.64 desc[UR4][R14.64], R4 ;  /* 0x000000040e007986 */ /* 0x0043e8000c101b04 */
[----:B------:R-:W2:Y:S01]  /*151e0*/  LDG.E.64 R6, desc[UR4][R22.64] ;  /* 0x0000000416067981 */ /* 0x000ea2000c1e1b00 */
[----:B------:R-:W-:-:S04]  /*151f0*/  IMAD.WIDE R12, R8, 0x8, R12 ;  /* 0x00000008080c7825 */ /* 0x000fc800078e020c */
[--C-:B0-----:R-:W-:Y:S01]  /*15200*/  IMAD.WIDE R20, R0, 0x8, R10.reuse ;  /* 0x0000000800147825 */ /* 0x101fe200078e020a */
[----:B-1----:R-:W0:Y:S01]  /*15210*/  LDC.64 R14, c[0x0][0x3c8] ;  /* 0x0000f200ff0e7b82 */ /* 0x002e220000000a00 */
        /* <DEDUP_REMOVED lines=226> */
[----:B------:R2:W3:Y:S01]  /*16040*/  LDG.E.64 R2, desc[UR4][R18.64] ;  /* 0x0000000412027981 */ /* 0x0004e2000c1e1b00 */
[----:B------:R-:W-:-:S04]  /*16050*/  IMAD.WIDE R14, R8, 0x8, R14 ;  /* 0x00000008080e7825 */ /* 0x000fc800078e020e */
[----:B0-----:R-:W-:Y:S01]  /*16060*/  IMAD.WIDE R16, R0, 0x8, R16 ;  /* 0x0000000800107825 */ /* 0x001fe200078e0210 */
[----:B-1----:R-:W0:Y:S08]  /*16070*/  LDC.64 R12, c[0x0][0x518] ;  /* 0x00014600ff0c7b82 */ /* 0x002e300000000a00 */
[----:B--2---:R-:W1:Y:S01]  /*16080*/  LDC.64 R18, c[0x0][0x520] ;  /* 0x00014800ff127b82 */ /* 0x004e620000000a00 */
[----:B---3--:R2:W-:Y:S04]  /*16090*/  STG.E.64 desc[UR4][R10.64], R2 ;  /* 0x000000020a007986 */ /* 0x0085e8000c101b04 */
        /* <DEDUP_REMOVED lines=23> */
.L_x_30:
[----:B------:R-:W-:-:S13]  /*16210*/  ISETP.GE.OR P2, PT, R9, UR7, !P2 ;  /* 0x0000000709007c0c */ /* 0x000fda000d746670 */
        /* <DEDUP_REMOVED lines=8> */
[----:B------:R-:W-:-:S05]  /*162a0*/  IMAD R2, R6, R3, R0 ;  /* 0x0000000306027224 */ /* 0x000fca00078e0200 */
[----:B------:R-:W-:Y:S01]  /*162b0*/  IADD3 R2, PT, PT, R2, -R7, RZ ;  /* 0x8000000702027210 */ /* 0x000fe20007ffe0ff */
[----:B-1----:R-:W-:-:S04]  /*162c0*/  IMAD.WIDE R6, R0, 0x8, R4 ;  /* 0x0000000800067825 */ /* 0x002fc800078e0204 */
        /* <DEDUP_REMOVED lines=288> */
.L_x_31:
[----:B------:R-:W-:-:S04]  /*174d0*/  ISETP.LT.AND P0, PT, R9, UR7, PT ;  /* 0x0000000709007c0c */ /* 0x000fc8000bf01270 */
[----:B------:R-:W-:-:S04]  /*174e0*/  ISETP.GE.OR P0, PT, R10, UR6, !P0 ;  /* 0x000000060a007c0c */ /* 0x000fc8000c706670 */
[----:B------:R-:W-:-:S13]  /*174f0*/  ISETP.GE.OR P0, PT, R4, R5, P0 ;  /* 0x000000050400720c */ /* 0x000fda0000706670 */
        /* <DEDUP_REMOVED lines=300> */
.L_x_32:
[----:B------:R-:W-:-:S04]  /*187c0*/  ISETP.LE.OR P0, PT, R4, R11, !P1 ;  /* 0x0000000b0400720c */ /* 0x000fc80004f03670 */
[----:B------:R-:W-:-:S13]  /*187d0*/  ISETP.GE.OR P0, PT, R9, UR7, P0 ;  /* 0x0000000709007c0c */ /* 0x000fda0008706670 */
[----:B------:R-:W-:Y:S05]  /*187e0*/  @P0 EXIT ;  /* 0x000000000000094d */ /* 0x000fea0003800000 */
        /* <DEDUP_REMOVED lines=285> */
[----:B------:R-:W-:-:S03]  /*199c0*/  IMAD.WIDE R10, R2, 0x8, R10 ;  /* 0x00000008020a7825 */ /* 0x000fc600078e020a */
[----:B--2---:R-:W-:Y:S04]  /*199d0*/  STG.E.64 desc[UR4][R12.64], R6 ;  /* 0x000000060c007986 */ /* 0x004fe8000c101b04 */
[----:B------:R-:W2:Y:S01]  /*199e0*/  LDG.E.64 R4, desc[UR4][R20.64] ;  /* 0x0000000414047981 */ /* 0x000ea2000c1e1b00 */
[----:B0-----:R-:W-:-:S03]  /*199f0*/  IMAD.WIDE R22, R0, 0x8, R14 ;  /* 0x0000000800167825 */ /* 0x001fc600078e020e */
[----:B--2---:R-:W-:Y:S04]  /*19a00*/  STG.E.64 desc[UR4][R10.64], R4 ;  /* 0x000000040a007986 */ /* 0x004fe8000c101b04 */
[----:B-1----:R-:W2:Y:S01]  /*19a10*/  LDG.E.64 R8, desc[UR4][R22.64] ;  /* 0x0000000416087981 */ /* 0x002ea2000c1e1b00 */
[----:B------:R-:W-:-:S05]  /*19a20*/  IMAD.WIDE R2, R2, 0x8, R14 ;  /* 0x0000000802027825 */ /* 0x000fca00078e020e */
[----:B--2---:R-:W-:Y:S01]  /*19a30*/  STG.E.64 desc[UR4][R2.64], R8 ;  /* 0x0000000802007986 */ /* 0x004fe2000c101b04 */
[----:B------:R-:W-:Y:S05]  /*19a40*/  EXIT ;  /* 0x000000000000794d */ /* 0x000fea0003800000 */
.L_x_33:
        /* <DEDUP_REMOVED lines=11> */
.L_x_154:


//--------------------- .text._Z9BounPeriUPd      --------------------------
	.section	.text._Z9BounPeriUPd,"ax",@progbits
	.align	128
        .global         _Z9BounPeriUPd
        .type           _Z9BounPeriUPd,@function
        .size           _Z9BounPeriUPd,(.L_x_155 - _Z9BounPeriUPd)
        .other          _Z9BounPeriUPd,@"STO_CUDA_ENTRY STV_DEFAULT"
_Z9BounPeriUPd:
.text._Z9BounPeriUPd:
[----:B------:R-:W-:Y:S01]  /*0000*/  LDC R1, c[0x0][0x37c] ;  /* 0x0000df00ff017b82 */ /* 0x000fe20000000800 */
[----:B------:R-:W0:Y:S07]  /*0010*/  S2R R0, SR_TID.X ;  /* 0x0000000000007919 */ /* 0x000e2e0000002100 */
[----:B------:R-:W0:Y:S01]  /*0020*/  LDC R11, c[0x3][0x74] ;  /* 0x00c01d00ff0b7b82 */ /* 0x000e220000000800 */
[----:B------:R-:W1:Y:S07]  /*0030*/  LDCU.64 UR4, c[0x0][0x358] ;  /* 0x00006b00ff0477ac */ /* 0x000e6e0008000a00 */
[----:B------:R-:W2:Y:S08]  /*0040*/  S2UR UR7, SR_CTAID.Y ;  /* 0x00000000000779c3 */ /* 0x000eb00000002600 */
[----:B------:R-:W3:Y:S08]  /*0050*/  S2UR UR6, SR_CTAID.X ;  /* 0x00000000000679c3 */ /* 0x000ef00000002500 */
[----:B------:R-:W4:Y:S01]  /*0060*/  LDC.64 R6, c[0x3][0x68] ;  /* 0x00c01a00ff067b82 */ /* 0x000f220000000a00 */
[----:B0-----:R-:W-:-:S07]  /*0070*/  IADD3 R2, PT, PT, R0, R11, RZ ;  /* 0x0000000b00027210 */ /* 0x001fce0007ffe0ff */
[----:B------:R-:W0:Y:S01]  /*0080*/  LDC.64 R4, c[0x0][0x380] ;  /* 0x0000e000ff047b82 */ /* 0x000e220000000a00 */
[C---:B--2---:R-:W-:Y:S02]  /*0090*/  ISETP.LE.AND P0, PT, R11.reuse, UR7, PT ;  /* 0x000000070b007c0c */ /* 0x044fe4000bf03270 */
[C---:B------:R-:W-:Y:S02]  /*00a0*/  IADD3 R13, PT, PT, R11.reuse, UR7, RZ ;  /* 0x000000070b0d7c10 */ /* 0x040fe4000fffe0ff */
[C---:B---3--:R-:W-:Y:S02]  /*00b0*/  IADD3 R3, PT, PT, R11.reuse, UR6, RZ ;  /* 0x000000060b037c10 */ /* 0x048fe4000fffe0ff */
[C---:B----4-:R-:W-:Y:S02]  /*00c0*/  LEA R10, R11.reuse, R6, 0x1 ;  /* 0x000000060b0a7211 */ /* 0x050fe400078e08ff */
[----:B------:R-:W-:-:S03]  /*00d0*/  LEA R12, R11, R7, 0x1 ;  /* 0x000000070b0c7211 */ /* 0x000fc600078e08ff */
[C---:B------:R-:W-:Y:S02]  /*00e0*/  IMAD R2, R10.reuse, R3, R2 ;  /* 0x000000030a027224 */ /* 0x040fe400078e0202 */
[----:B------:R-:W-:-:S04]  /*00f0*/  IMAD R8, R10, R12, RZ ;  /* 0x0000000c0a087224 */ /* 0x000fc800078e02ff */
[----:B------:R-:W-:-:S04]  /*0100*/  IMAD R13, R13, R8, R2 ;  /* 0x000000080d0d7224 */ /* 0x000fc800078e0202 */
[----:B0-----:R-:W-:Y:S01]  /*0110*/  IMAD.WIDE R2, R13, 0x8, R4 ;  /* 0x000000080d027825 */ /* 0x001fe200078e0204 */
[----:B-1----:R-:W-:Y:S06]  /*0120*/  @P0 BRA `(.L_x_34) ;  /* 0x0000000000180947 */ /* 0x002fec0003800000 */
[----:B------:R-:W2:Y:S01]  /*0130*/  LDG.E.64 R14, desc[UR4][R2.64] ;  /* 0x00000004020e7981 */ /* 0x000ea2000c1e1b00 */
[----:B------:R-:W0:Y:S02]  /*0140*/  LDC R9, c[0x3][0x70] ;  /* 0x00c01c00ff097b82 */ /* 0x000e240000000800 */
[----:B0-----:R-:W-:-:S04]  /*0150*/  IMAD R17, R8, R9, RZ ;  /* 0x0000000908117224 */ /* 0x001fc800078e02ff */
[----:B------:R-:W-:-:S05]  /*0160*/  IMAD.WIDE R16, R17, 0x8, R2 ;  /* 0x0000000811107825 */ /* 0x000fca00078e0202 */
[----:B--2---:R1:W-:Y:S01]  /*0170*/  STG.E.64 desc[UR4][R16.64], R14 ;  /* 0x0000000e10007986 */ /* 0x0043e2000c101b04 */
[----:B------:R-:W-:Y:S05]  /*0180*/  BRA `(.L_x_35) ;  /* 0x0000000000287947 */ /* 0x000fea0003800000 */
.L_x_34:
[----:B------:R-:W0:Y:S01]  /*0190*/  LDC R9, c[0x3][0x70] ;  /* 0x00c01c00ff097b82 */ /* 0x000e220000000800 */
[----:B------:R-:W-:-:S04]  /*01a0*/  LOP3.LUT R14, RZ, R11, RZ, 0x33, !PT ;  /* 0x0000000bff0e7212 */ /* 0x000fc800078e33ff */
[----:B0-----:R-:W-:-:S04]  /*01b0*/  IADD3 R14, PT, PT, R14, R9, RZ ;  /* 0x000000090e0e7210 */ /* 0x001fc80007ffe0ff */
[----:B------:R-:W-:-:S13]  /*01c0*/  ISETP.LT.AND P1, PT, R14, UR7, PT ;  /* 0x000000070e007c0c */ /* 0x000fda000bf21270 */
[----:B------:R-:W-:Y:S05]  /*01d0*/  @!P1 BRA `(.L_x_35) ;  /* 0x0000000000149947 */ /* 0x000fea0003800000 */
[----:B------:R-:W2:Y:S01]  /*01e0*/  LDG.E.64 R14, desc[UR4][R2.64] ;  /* 0x00000004020e7981 */ /* 0x000ea2000c1e1b00 */
[----:B------:R-:W-:-:S04]  /*01f0*/  IMAD.MOV R16, RZ, RZ, -R8 ;  /* 0x000000ffff107224 */ /* 0x000fc800078e0a08 */
[----:B------:R-:W-:-:S04]  /*0200*/  IMAD R17, R9, R16, R13 ;  /* 0x0000001009117224 */ /* 0x000fc800078e020d */
[----:B------:R-:W-:-:S05]  /*0210*/  IMAD.WIDE R16, R17, 0x8, R4 ;  /* 0x0000000811107825 */ /* 0x000fca00078e0204 */
[----:B--2---:R0:W-:Y:S02]  /*0220*/  STG.E.64 desc[UR4][R16.64], R14 ;  /* 0x0000000e10007986 */ /* 0x0041e4000c101b04 */
.L_x_35:
[----:B------:R-:W-:Y:S01]  /*0230*/  ISETP.GE.AND P1, PT, R0, R11, PT ;  /* 0x0000000b0000720c */ /* 0x000fe20003f26270 */
[----:B------:R-:W-:-:S12]  /*0240*/  BSSY.RECONVERGENT B0, `(.L_x_36) ;  /* 0x0000043000007945 */ /* 0x000fd80003800200 */
[----:B------:R-:W-:Y:S05]  /*0250*/  @P1 BRA `(.L_x_37) ;  /* 0x0000000000801947 */ /* 0x000fea0003800000 */
[----:B01----:R-:W2:Y:S01]  /*0260*/  LDG.E.64 R16, desc[UR4][R2.64] ;  /* 0x0000000402107981 */ /* 0x003ea2000c1e1b00 */
[----:B------:R-:W-:Y:S01]  /*0270*/  IMAD.WIDE R14, R6, 0x8, R2 ;  /* 0x00000008060e7825 */ /* 0x000fe200078e0202 */
[----:B------:R-:W-:Y:S02]  /*0280*/  ISETP.LE.U32.AND P2, PT, R11, UR6, PT ;  /* 0x000000060b007c0c */ /* 0x000fe4000bf43070 */
[----:B------:R-:W-:Y:S01]  /*0290*/  IADD3 R20, PT, PT, R13, R6, RZ ;  /* 0x000000060d147210 */ /* 0x000fe20007ffe0ff */
[----:B------:R-:W-:-:S04]  /*02a0*/  @!P0 IMAD R19, R8, R9, RZ ;  /* 0x0000000908138224 */ /* 0x000fc800078e02ff */
[----:B------:R-:W-:Y:S01]  /*02b0*/  @!P0 IMAD.WIDE R18, R19, 0x8, R14 ;  /* 0x0000000813128825 */ /* 0x000fe200078e020e */
[----:B--2---:R0:W-:Y:S04]  /*02c0*/  STG.E.64 desc[UR4][R14.64], R16 ;  /* 0x000000100e007986 */ /* 0x0041e8000c101b04 */
[----:B------:R0:W-:Y:S01]  /*02d0*/  @!P0 STG.E.64 desc[UR4][R18.64], R16 ;  /* 0x0000001012008986 */ /* 0x0001e2000c101b04 */
[----:B------:R-:W-:Y:S05]  /*02e0*/  @!P0 BRA `(.L_x_38) ;  /* 0x00000000001c8947 */ /* 0x000fea0003800000 */
[----:B0-----:R-:W-:-:S04]  /*02f0*/  LOP3.LUT R18, RZ, R11, RZ, 0x33, !PT ;  /* 0x0000000bff127212 */ /* 0x001fc800078e33ff */
[----:B------:R-:W-:-:S04]  /*0300*/  IADD3 R18, PT, PT, R18, R9, RZ ;  /* 0x0000000912127210 */ /* 0x000fc80007ffe0ff */
[----:B------:R-:W-:-:S13]  /*0310*/  ISETP.LT.AND P3, PT, R18, UR7, PT ;  /* 0x0000000712007c0c */ /* 0x000fda000bf61270 */
[----:B------:R-:W-:-:S05]  /*0320*/  @P3 IADD3 R19, PT, PT, -R8, RZ, RZ ;  /* 0x000000ff08133210 */ /* 0x000fca0007ffe1ff */
[----:B------:R-:W-:-:S04]  /*0330*/  @P3 IMAD R19, R9, R19, R20 ;  /* 0x0000001309133224 */ /* 0x000fc800078e0214 */
[----:B------:R-:W-:-:S05]  /*0340*/  @P3 IMAD.WIDE R18, R19, 0x8, R4 ;  /* 0x0000000813123825 */ /* 0x000fca00078e0204 */
[----:B------:R1:W-:Y:S02]  /*0350*/  @P3 STG.E.64 desc[UR4][R18.64], R16 ;  /* 0x0000001012003986 */ /* 0x0003e4000c101b04 */
.L_x_38:
[----:B------:R-:W-:Y:S05]  /*0360*/  @P2 BRA `(.L_x_39) ;  /* 0x0000000000142947 */ /* 0x000fea0003800000 */
[----:B01----:R-:W2:Y:S01]  /*0370*/  LDG.E.64 R16, desc[UR4][R2.64] ;  /* 0x0000000402107981 */ /* 0x003ea2000c1e1b00 */
[----:B------:R-:W-:-:S04]  /*0380*/  IMAD R19, R10, R7, RZ ;  /* 0x000000070a137224 */ /* 0x000fc800078e02ff */
[----:B------:R-:W-:-:S05]  /*0390*/  IMAD.WIDE R14, R19, 0x8, R14 ;  /* 0x00000008130e7825 */ /* 0x000fca00078e020e */
[----:B--2---:R4:W-:Y:S01]  /*03a0*/  STG.E.64 desc[UR4][R14.64], R16 ;  /* 0x000000100e007986 */ /* 0x0049e2000c101b04 */
[----:B------:R-:W-:Y:S05]  /*03b0*/  BRA `(.L_x_40) ;  /* 0x0000000000ac7947 */ /* 0x000fea0003800000 */
.L_x_39:
[----:B0-----:R-:W-:-:S04]  /*03c0*/  LOP3.LUT R14, RZ, R11, RZ, 0x33, !PT ;  /* 0x0000000bff0e7212 */ /* 0x001fc800078e33ff */
[----:B------:R-:W-:-:S04]  /*03d0*/  IADD3 R14, PT, PT, R14, R7, RZ ;  /* 0x000000070e0e7210 */ /* 0x000fc80007ffe0ff */
[----:B------:R-:W-:-:S13]  /*03e0*/  ISETP.LT.AND P2, PT, R14, UR6, PT ;  /* 0x000000060e007c0c */ /* 0x000fda000bf41270 */
[----:B------:R-:W-:Y:S05]  /*03f0*/  @!P2 BRA `(.L_x_40) ;  /* 0x00000000009ca947 */ /* 0x000fea0003800000 */
[----:B------:R-:W2:Y:S01]  /*0400*/  LDG.E.64 R14, desc[UR4][R2.64] ;  /* 0x00000004020e7981 */ /* 0x000ea2000c1e1b00 */
[----:B-1----:R-:W-:-:S05]  /*0410*/  IADD3 R17, PT, PT, -R10, RZ, RZ ;  /* 0x000000ff0a117210 */ /* 0x002fca0007ffe1ff */
[----:B------:R-:W-:-:S04]  /*0420*/  IMAD R17, R7, R17, R20 ;  /* 0x0000001107117224 */ /* 0x000fc800078e0214 */
[----:B------:R-:W-:-:S05]  /*0430*/  IMAD.WIDE R16, R17, 0x8, R4 ;  /* 0x0000000811107825 */ /* 0x000fca00078e0204 */
[----:B--2---:R0:W-:Y:S01]  /*0440*/  STG.E.64 desc[UR4][R16.64], R14 ;  /* 0x0000000e10007986 */ /* 0x0041e2000c101b04 */
[----:B------:R-:W-:Y:S05]  /*0450*/  BRA `(.L_x_40) ;  /* 0x0000000000847947 */ /* 0x000fea0003800000 */
.L_x_37:
[----:B------:R-:W-:-:S05]  /*0460*/  LOP3.LUT R20, RZ, R11, RZ, 0x33, !PT ;  /* 0x0000000bff147212 */ /* 0x000fca00078e33ff */
[----:B01----:R-:W-:-:S05]  /*0470*/  IMAD.IADD R15, R20, 0x1, R6 ;  /* 0x00000001140f7824 */ /* 0x003fca00078e0206 */
[----:B------:R-:W-:-:S13]  /*0480*/  ISETP.GT.AND P2, PT, R0, R15, PT ;  /* 0x0000000f0000720c */ /* 0x000fda0003f44270 */
[----:B------:R-:W-:Y:S05]  /*0490*/  @!P2 BRA `(.L_x_40) ;  /* 0x000000000074a947 */ /* 0x000fea0003800000 */
[----:B------:R-:W2:Y:S01]  /*04a0*/  LDG.E.64 R16, desc[UR4][R2.64] ;  /* 0x0000000402107981 */ /* 0x000ea2000c1e1b00 */
[----:B------:R-:W-:Y:S01]  /*04b0*/  IADD3 R15, PT, PT, R13, -R6, RZ ;  /* 0x800000060d0f7210 */ /* 0x000fe20007ffe0ff */
[----:B------:R-:W-:Y:S01]  /*04c0*/  @!P0 IMAD R19, R8, R9, RZ ;  /* 0x0000000908138224 */ /* 0x000fe200078e02ff */
[----:B------:R-:W-:-:S03]  /*04d0*/  ISETP.LE.AND P2, PT, R11, UR6, PT ;  /* 0x000000060b007c0c */ /* 0x000fc6000bf43270 */
[----:B------:R-:W-:-:S04]  /*04e0*/  IMAD.WIDE R14, R15, 0x8, R4 ;  /* 0x000000080f0e7825 */ /* 0x000fc800078e0204 */
[----:B------:R-:W-:Y:S01]  /*04f0*/  @!P0 IMAD.WIDE R18, R19, 0x8, R14 ;  /* 0x0000000813128825 */ /* 0x000fe200078e020e */
[----:B--2---:R0:W-:Y:S04]  /*0500*/  STG.E.64 desc[UR4][R14.64], R16 ;  /* 0x000000100e007986 */ /* 0x0041e8000c101b04 */
[----:B------:R0:W-:Y:S01]  /*0510*/  @!P0 STG.E.64 desc[UR4][R18.64], R16 ;  /* 0x0000001012008986 */ /* 0x0001e2000c101b04 */
[----:B------:R-:W-:Y:S05]  /*0520*/  @!P0 BRA `(.L_x_41) ;  /* 0x0000000000188947 */ /* 0x000fea0003800000 */
[----:B0-----:R-:W-:-:S04]  /*0530*/  IADD3 R18, PT, PT, R20, R9, RZ ;  /* 0x0000000914127210 */ /* 0x001fc80007ffe0ff */
[----:B------:R-:W-:-:S13]  /*0540*/  ISETP.LT.AND P3, PT, R18, UR7, PT ;  /* 0x0000000712007c0c */ /* 0x000fda000bf61270 */
[----:B------:R-:W-:-:S05]  /*0550*/  @P3 IMAD R18, R8, R9, R6 ;  /* 0x0000000908123224 */ /* 0x000fca00078e0206 */
[----:B------:R-:W-:-:S05]  /*0560*/  @P3 IADD3 R19, PT, PT, R13, -R18, RZ ;  /* 0x800000120d133210 */ /* 0x000fca0007ffe0ff */
[----:B------:R-:W-:-:S05]  /*0570*/  @P3 IMAD.WIDE R18, R19, 0x8, R4 ;  /* 0x0000000813123825 */ /* 0x000fca00078e0204 */
[----:B------:R1:W-:Y:S02]  /*0580*/  @P3 STG.E.64 desc[UR4][R18.64], R16 ;  /* 0x0000001012003986 */ /* 0x0003e4000c101b04 */
.L_x_41:
[----:B------:R-:W-:Y:S05]  /*0590*/  @P2 BRA `(.L_x_42) ;  /* 0x0000000000142947 */ /* 0x000fea0003800000 */
[----:B01----:R-:W2:Y:S01]  /*05a0*/  LDG.E.64 R16, desc[UR4][R2.64] ;  /* 0x0000000402107981 */ /* 0x003ea2000c1e1b00 */
[----:B------:R-:W-:-:S04]  /*05b0*/  IMAD R19, R10, R7, RZ ;  /* 0x000000070a137224 */ /* 0x000fc800078e02ff */
[----:B------:R-:W-:-:S05]  /*05c0*/  IMAD.WIDE R14, R19, 0x8, R14 ;  /* 0x00000008130e7825 */ /* 0x000fca00078e020e */
[----:B--2---:R3:W-:Y:S01]  /*05d0*/  STG.E.64 desc[UR4][R14.64], R16 ;  /* 0x000000100e007986 */ /* 0x0047e2000c101b04 */
[----:B------:R-:W-:Y:S05]  /*05e0*/  BRA `(.L_x_40) ;  /* 0x0000000000207947 */ /* 0x000fea0003800000 */
.L_x_42:
[----:B------:R-:W-:-:S04]  /*05f0*/  IADD3 R20, PT, PT, R20, R7, RZ ;  /* 0x0000000714147210 */ /* 0x000fc80007ffe0ff */
[----:B------:R-:W-:-:S13]  /*0600*/  ISETP.LT.AND P2, PT, R20, UR6, PT ;  /* 0x0000000614007c0c */ /* 0x000fda000bf41270 */
[----:B------:R-:W-:Y:S05]  /*0610*/  @!P2 BRA `(.L_x_40) ;  /* 0x000000000014a947 */ /* 0x000fea0003800000 */
[----:B0-----:R-:W2:Y:S01]  /*0620*/  LDG.E.64 R14, desc[UR4][R2.64] ;  /* 0x00000004020e7981 */ /* 0x001ea2000c1e1b00 */
[----:B-1----:R-:W-:-:S05]  /*0630*/  IMAD R16, R10, R7, R6 ;  /* 0x000000070a107224 */ /* 0x002fca00078e0206 */
[----:B------:R-:W-:-:S05]  /*0640*/  IADD3 R17, PT, PT, R13, -R16, RZ ;  /* 0x800000100d117210 */ /* 0x000fca0007ffe0ff */
[----:B------:R-:W-:-:S05]  /*0650*/  IMAD.WIDE R16, R17, 0x8, R4 ;  /* 0x0000000811107825 */ /* 0x000fca00078e0204 */
[----:B--2---:R2:W-:Y:S02]  /*0660*/  STG.E.64 desc[UR4][R16.64], R14 ;  /* 0x0000000e10007986 */ /* 0x0045e4000c101b04 */
.L_x_40:
[----:B------:R-:W-:Y:S05]  /*0670*/  BSYNC.RECONVERGENT B0 ;  /* 0x0000000000007941 */ /* 0x000fea0003800200 */
.L_x_36:
[----:B------:R-:W-:-:S13]  /*0680*/  ISETP.LE.AND P2, PT, R11, UR6, PT ;  /* 0x000000060b007c0c */ /* 0x000fda000bf43270 */
[----:B------:R-:W-:Y:S05]  /*0690*/  @P2 BRA `(.L_x_43) ;  /* 0x0000000000b42947 */ /* 0x000fea0003800000 */
[----:B0-234-:R-:W2:Y:S01]  /*06a0*/  LDG.E.64 R14, desc[UR4][R2.64] ;  /* 0x00000004020e7981 */ /* 0x01dea2000c1e1b00 */
[----:B------:R-:W-:-:S04]  /*06b0*/  IMAD R7, R10, R7, RZ ;  /* 0x000000070a077224 */ /* 0x000fc800078e02ff */
[----:B-1----:R-:W-:-:S04]  /*06c0*/  IMAD.WIDE R16, R7, 0x8, R2 ;  /* 0x0000000807107825 */ /* 0x002fc800078e0202 */
[----:B------:R-:W-:Y:S01]  /*06d0*/  IMAD.IADD R13, R13, 0x1, R7 ;  /* 0x000000010d0d7824 */ /* 0x000fe200078e0207 */
[----:B--2---:R0:W-:Y:S01]  /*06e0*/  STG.E.64 desc[UR4][R16.64], R14 ;  /* 0x0000000e10007986 */ /* 0x0041e2000c101b04 */
[----:B------:R-:W-:Y:S05]  /*06f0*/  @P0 BRA `(.L_x_44) ;  /* 0x0000000000440947 */ /* 0x000fea0003800000 */
[----:B------:R-:W-:-:S04]  /*0700*/  IMAD R9, R8, R9, RZ ;  /* 0x0000000908097224 */ /* 0x000fc800078e02ff */
[----:B0-----:R-:W-:-:S05]  /*0710*/  IMAD.WIDE R16, R9, 0x8, R16 ;  /* 0x0000000809107825 */ /* 0x001fca00078e0210 */
[----:B------:R0:W-:Y:S01]  /*0720*/  STG.E.64 desc[UR4][R16.64], R14 ;  /* 0x0000000e10007986 */ /* 0x0001e2000c101b04 */
[----:B------:R-:W-:Y:S05]  /*0730*/  @P1 BRA `(.L_x_45) ;  /* 0x0000000000101947 */ /* 0x000fea0003800000 */
[----:B------:R-:W2:Y:S01]  /*0740*/  LDG.E.64 R2, desc[UR4][R2.64] ;  /* 0x0000000402027981 */ /* 0x000ea2000c1e1b00 */
[----:B------:R-:W-:-:S05]  /*0750*/  IMAD.WIDE R6, R6, 0x8, R16 ;  /* 0x0000000806067825 */ /* 0x000fca00078e0210 */
[----:B--2---:R-:W-:Y:S01]  /*0760*/  STG.E.64 desc[UR4][R6.64], R2 ;  /* 0x0000000206007986 */ /* 0x004fe2000c101b04 */
[----:B------:R-:W-:Y:S05]  /*0770*/  EXIT ;  /* 0x000000000000794d */ /* 0x000fea0003800000 */
.L_x_45:
[----:B------:R-:W-:-:S04]  /*0780*/  LOP3.LUT R11, RZ, R11, RZ, 0x33, !PT ;  /* 0x0000000bff0b7212 */ /* 0x000fc800078e33ff */
[----:B------:R-:W-:-:S04]  /*0790*/  IADD3 R11, PT, PT, R11, R6, RZ ;  /* 0x000000060b0b7210 */ /* 0x000fc80007ffe0ff */
[----:B------:R-:W-:-:S13]  /*07a0*/  ISETP.GT.AND P0, PT, R0, R11, PT ;  /* 0x0000000b0000720c */ /* 0x000fda0003f04270 */
[----:B------:R-:W-:Y:S05]  /*07b0*/  @!P0 EXIT ;  /* 0x000000000000894d */ /* 0x000fea0003800000 */
[----:B------:R-:W2:Y:S01]  /*07c0*/  LDG.E.64 R2, desc[UR4][R2.64] ;  /* 0x0000000402027981 */ /* 0x000ea2000c1e1b00 */
[----:B------:R-:W-:-:S05]  /*07d0*/  IADD3 R13, PT, PT, R13, -R6, R9 ;  /* 0x800000060d0d7210 */ /* 0x000fca0007ffe009 */
[----:B------:R-:W-:-:S05]  /*07e0*/  IMAD.WIDE R4, R13, 0x8, R4 ;  /* 0x000000080d047825 */ /* 0x000fca00078e0204 */
[----:B--2---:R-:W-:Y:S01]  /*07f0*/  STG.E.64 desc[UR4][R4.64], R2 ;  /* 0x0000000204007986 */ /* 0x004fe2000c101b04 */
[----:B------:R-:W-:Y:S05]  /*0800*/  EXIT ;  /* 0x000000000000794d */ /* 0x000fea0003800000 */
.L_x_44:
[----:B------:R-:W-:-:S04]  /*0810*/  LOP3.LUT R7, RZ, R11, RZ, 0x33, !PT ;  /* 0x0000000bff077212 */ /* 0x000fc800078e33ff */
[----:B------:R-:W-:-:S04]  /*0820*/  IADD3 R10, PT, PT, R7, R9, RZ ;  /* 0x00000009070a7210 */ /* 0x000fc80007ffe0ff */
[----:B------:R-:W-:-:S13]  /*0830*/  ISETP.LT.AND P0, PT, R10, UR7, PT ;  /* 0x000000070a007c0c */ /* 0x000fda000bf01270 */
[----:B------:R-:W-:Y:S05]  /*0840*/  @!P0 EXIT ;  /* 0x000000000000894d */ /* 0x000fea0003800000 */
[----:B------:R-:W-:-:S05]  /*0850*/  IADD3 R10, PT, PT, -R8, RZ, RZ ;  /* 0x000000ff080a7210 */ /* 0x000fca0007ffe1ff */
[----:B------:R-:W-:-:S04]  /*0860*/  IMAD R11, R9, R10, R13 ;  /* 0x0000000a090b7224 */ /* 0x000fc800078e020d */
[----:B------:R-:W-:-:S05]  /*0870*/  IMAD.WIDE R10, R11, 0x8, R4 ;  /* 0x000000080b0a7825 */ /* 0x000fca00078e0204 */
[----:B------:R1:W-:Y:S01]  /*0880*/  STG.E.64 desc[UR4][R10.64], R14 ;  /* 0x0000000e0a007986 */ /* 0x0003e2000c101b04 */
[----:B------:R-:W-:Y:S05]  /*0890*/  @P1 BRA `(.L_x_46) ;  /* 0x0000000000101947 */ /* 0x000fea0003800000 */
[----:B------:R-:W2:Y:S01]  /*08a0*/  LDG.E.64 R2, desc[UR4][R2.64] ;  /* 0x0000000402027981 */ /* 0x000ea2000c1e1b00 */
[----:B------:R-:W-:-:S05]  /*08b0*/  IMAD.WIDE R6, R6, 0x8, R10 ;  /* 0x0000000806067825 */ /* 0x000fca00078e020a */
[----:B--2---:R-:W-:Y:S01]  /*08c0*/  STG.E.64 desc[UR4][R6.64], R2 ;  /* 0x0000000206007986 */ /* 0x004fe2000c101b04 */
[----:B------:R-:W-:Y:S05]  /*08d0*/  EXIT ;  /* 0x000000000000794d */ /* 0x000fea0003800000 */
.L_x_46:
[----:B------:R-:W-:-:S04]  /*08e0*/  IADD3 R7, PT, PT, R7, R6, RZ ;  /* 0x0000000607077210 */ /* 0x000fc80007ffe0ff */
[----:B------:R-:W-:-:S13]  /*08f0*/  ISETP.GT.AND P0, PT, R0, R7, PT ;  /* 0x000000070000720c */ /* 0x000fda0003f04270 */
[----:B------:R-:W-:Y:S05]  /*0900*/  @!P0 EXIT ;  /* 0x000000000000894d */ /* 0x000fea0003800000 */
[----:B------:R-:W2:Y:S01]  /*0910*/  LDG.E.64 R2, desc[UR4][R2.64] ;  /* 0x0000000402027981 */ /* 0x000ea2000c1e1b00 */
[----:B------:R-:W-:-:S05]  /*0920*/  IMAD R6, R8, R9, R6 ;  /* 0x0000000908067224 */ /* 0x000fca00078e0206 */
[----:B------:R-:W-:-:S05]  /*0930*/  IADD3 R13, PT, PT, -R6, R13, RZ ;  /* 0x0000000d060d7210 */ /* 0x000fca0007ffe1ff */
[----:B------:R-:W-:-:S05]  /*0940*/  IMAD.WIDE R4, R13, 0x8, R4 ;  /* 0x000000080d047825 */ /* 0x000fca00078e0204 */
[----:B--2---:R-:W-:Y:S01]  /*0950*/  STG.E.64 desc[UR4][R4.64], R2 ;  /* 0x0000000204007986 */ /* 0x004fe2000c101b04 */
[----:B------:R-:W-:Y:S05]  /*0960*/  EXIT ;  /* 0x000000000000794d */ /* 0x000fea0003800000 */
.L_x_43:
[----:B------:R-:W-:-:S05]  /*0970*/  LOP3.LUT R11, RZ, R11, RZ, 0x33, !PT ;  /* 0x0000000bff0b7212 */ /* 0x000fca00078e33ff */
[----:B0-234-:R-:W-:-:S05]  /*0980*/  IMAD.IADD R14, R11, 0x1, R7 ;  /* 0x000000010b0e7824 */ /* 0x01dfca00078e0207 */
[----:B------:R-:W-:-:S13]  /*0990*/  ISETP.LT.AND P2, PT, R14, UR6, PT ;  /* 0x000000060e007c0c */ /* 0x000fda000bf41270 */
[----:B------:R-:W-:Y:S05]  /*09a0*/  @!P2 EXIT ;  /* 0x000000000000a94d */ /* 0x000fea0003800000 */
[----:B------:R-:W2:Y:S01]  /*09b0*/  LDG.E.64 R14, desc[UR4][R2.64] ;  /* 0x00000004020e7981 */ /* 0x000ea2000c1e1b00 */
[----:B-1----:R-:W-:-:S05]  /*09c0*/  IADD3 R16, PT, PT, -R10, RZ, RZ ;  /* 0x000000ff0a107210 */ /* 0x002fca0007ffe1ff */
[----:B------:R-:W-:-:S04]  /*09d0*/  IMAD R17, R7, R16, R13 ;  /* 0x0000001007117224 */ /* 0x000fc800078e020d */
[----:B------:R-:W-:-:S05]  /*09e0*/  IMAD.WIDE R16, R17, 0x8, R4 ;  /* 0x0000000811107825 */ /* 0x000fca00078e0204 */
        /* <DEDUP_REMOVED lines=10> */
.L_x_48:
[----:B------:R-:W-:-:S04]  /*0a90*/  IADD3 R11, PT, PT, R11, R6, RZ ;  /* 0x000000060b0b7210 */ /* 0x000fc80007ffe0ff */
[----:B------:R-:W-:-:S13]  /*0aa0*/  ISETP.GT.AND P0, PT, R0, R11, PT ;  /* 0x0000000b0000720c */ /* 0x000fda0003f04270 */
[----:B------:R-:W-:Y:S05]  /*0ab0*/  @!P0 EXIT ;  /* 0x000000000000894d */ /* 0x000fea0003800000 */
[----:B------:R-:W2:Y:S01]  /*0ac0*/  LDG.E.64 R2, desc[UR4][R2.64] ;  /* 0x0000000402027981 */ /* 0x000ea2000c1e1b00 */
[----:B------:R-:W-:-:S05]  /*0ad0*/  IMAD R6, R10, R7, R6 ;  /* 0x000000070a067224 */ /* 0x000fca00078e0206 */
[----:B------:R-:W-:-:S05]  /*0ae0*/  IADD3 R13, PT, PT, -R6, R13, R8 ;  /* 0x0000000d060d7210 */ /* 0x000fca0007ffe108 */
[----:B------:R-:W-:-:S05]  /*0af0*/  IMAD.WIDE R4, R13, 0x8, R4 ;  /* 0x000000080d047825 */ /* 0x000fca00078e0204 */
[----:B--2---:R-:W-:Y:S01]  /*0b00*/  STG.E.64 desc[UR4][R4.64], R2 ;  /* 0x0000000204007986 */ /* 0x004fe2000c101b04 */
[----:B------:R-:W-:Y:S05]  /*0b10*/  EXIT ;  /* 0x000000000000794d */ /* 0x000fea0003800000 */
.L_x_47:
[----:B------:R-:W-:-:S04]  /*0b20*/  IADD3 R8, PT, PT, R11, R9, RZ ;  /* 0x000000090b087210 */ /* 0x000fc80007ffe0ff */
[----:B------:R-:W-:-:S13]  /*0b30*/  ISETP.LT.AND P0, PT, R8, UR7, PT ;  /* 0x0000000708007c0c */ /* 0x000fda000bf01270 */
[----:B------:R-:W-:Y:S05]  /*0b40*/  @!P0 EXIT ;  /* 0x000000000000894d */ /* 0x000fea0003800000 */
[----:B------:R-:W-:-:S04]  /*0b50*/  IMAD R7, R12, R9, R7 ;  /* 0x000000090c077224 */ /* 0x000fc800078e0207 */
[----:B------:R-:W-:-:S05]  /*0b60*/  IMAD R10, R10, R7, RZ ;  /* 0x000000070a0a7224 */ /* 0x000fca00078e02ff */
[----:B------:R-:W-:-:S05]  /*0b70*/  IADD3 R9, PT, PT, R13, -R10, RZ ;  /* 0x8000000a0d097210 */ /* 0x000fca0007ffe0ff */
[----:B------:R-:W-:-:S05]  /*0b80*/  IMAD.WIDE R8, R9, 0x8, R4 ;  /* 0x0000000809087825 */ /* 0x000fca00078e0204 */
[----:B------:R1:W-:Y:S01]  /*0b90*/  STG.E.64 desc[UR4][R8.64], R14 ;  /* 0x0000000e08007986 */ /* 0x0003e2000c101b04 */
[----:B------:R-:W-:Y:S05]  /*0ba0*/  @P1 BRA `(.L_x_49) ;  /* 0x0000000000101947 */ /* 0x000fea0003800000 */
[----:B------:R-:W2:Y:S01]  /*0bb0*/  LDG.E.64 R2, desc[UR4][R2.64] ;  /* 0x0000000402027981 */ /* 0x000ea2000c1e1b00 */
[----:B------:R-:W-:-:S05]  /*0bc0*/  IMAD.WIDE R6, R6, 0x8, R8 ;  /* 0x0000000806067825 */ /* 0x000fca00078e0208 */
[----:B--2---:R-:W-:Y:S01]  /*0bd0*/  STG.E.64 desc[UR4][R6.64], R2 ;  /* 0x0000000206007986 */ /* 0x004fe2000c101b04 */
[----:B------:R-:W-:Y:S05]  /*0be0*/  EXIT ;  /* 0x000000000000794d */ /* 0x000fea0003800000 */
.L_x_49:
[----:B------:R-:W-:-:S04]  /*0bf0*/  IADD3 R11, PT, PT, R11, R6, RZ ;  /* 0x000000060b0b7210 */ /* 0x000fc80007ffe0ff */
[----:B------:R-:W-:-:S13]  /*0c00*/  ISETP.GT.AND P0, PT, R0, R11, PT ;  /* 0x0000000b0000720c */ /* 0x000fda0003f04270 */
[----:B------:R-:W-:Y:S05]  /*0c10*/  @!P0 EXIT ;  /* 0x000000000000894d */ /* 0x000fea0003800000 */
[----:B------:R-:W2:Y:S01]  /*0c20*/  LDG.E.64 R2, desc[UR4][R2.64] ;  /* 0x0000000402027981 */ /* 0x000ea2000c1e1b00 */
[----:B------:R-:W-:-:S05]  /*0c30*/  IADD3 R13, PT, PT, R13, -R6, -R10 ;  /* 0x800000060d0d7210 */ /* 0x000fca0007ffe80a */
[----:B------:R-:W-:-:S05]  /*0c40*/  IMAD.WIDE R4, R13, 0x8, R4 ;  /* 0x000000080d047825 */ /* 0x000fca00078e0204 */
[----:B--2---:R-:W-:Y:S01]  /*0c50*/  STG.E.64 desc[UR4][R4.64], R2 ;  /* 0x0000000204007986 */ /* 0x004fe2000c101b04 */
[----:B------:R-:W-:Y:S05]  /*0c60*/  EXIT ;  /* 0x000000000000794d */ /* 0x000fea0003800000 */
.L_x_50:
        /* <DEDUP_REMOVED lines=9> */
.L_x_155:


//--------------------- .text._Z5getDtPdS_S_      --------------------------
	.section	.text._Z5getDtPdS_S_,"ax",@progbits
	.align	128
        .global         _Z5getDtPdS_S_
        .type           _Z5getDtPdS_S_,@function
        .size           _Z5getDtPdS_S_,(.L_x_143 - _Z5getDtPdS_S_)
        .other          _Z5getDtPdS_S_,@"STO_CUDA_ENTRY STV_DEFAULT"
_Z5getDtPdS_S_:
.text._Z5getDtPdS_S_:
[----:B------:R-:W-:Y:S01]  /*0000*/  LDC R1, c[0x0][0x37c] ;  /* 0x0000df00ff017b82 */ /* 0x000fe20000000800 */
[----:B------:R-:W0:Y:S07]  /*0010*/  S2R R0, SR_TID.X ;  /* 0x0000000000007919 */ /* 0x000e2e0000002100 */
[----:B------:R-:W0:Y:S01]  /*0020*/  S2UR UR4, SR_CTAID.X ;  /* 0x00000000000479c3 */ /* 0x000e220000002500 */
[----:B------:R-:W1:Y:S07]  /*0030*/  LDCU.64 UR6, c[0x0][0x358] ;  /* 0x00006b00ff0677ac */ /* 0x000e6e0008000a00 */
[----:B------:R-:W0:Y:S08]  /*0040*/  LDC R9, c[0x0][0x360] ;  /* 0x0000d800ff097b82 */ /* 0x000e300000000800 */
[----:B------:R-:W2:Y:S01]  /*0050*/  LDC.64 R2, c[0x0][0x380] ;  /* 0x0000e000ff027b82 */ /* 0x000ea20000000a00 */
[----:B0-----:R-:W-:-:S04]  /*0060*/  IMAD R5, R9, UR4, R0 ;  /* 0x0000000409057c24 */ /* 0x001fc8000f8e0200 */
[----:B--2---:R-:W-:-:S06]  /*0070*/  IMAD.WIDE R2, R5, 0x8, R2 ;  /* 0x0000000805027825 */ /* 0x004fcc00078e0202 */
[----:B-1----:R-:W2:Y:S01]  /*0080*/  LDG.E.64 R2, desc[UR6][R2.64] ;  /* 0x0000000602027981 */ /* 0x002ea2000c1e1b00 */
[----:B------:R-:W0:Y:S01]  /*0090*/  S2UR UR5, SR_CgaCtaId ;  /* 0x00000000000579c3 */ /* 0x000e220000008800 */
[----:B------:R-:W-:Y:S01]  /*00a0*/  UMOV UR4, 0x400 ;  /* 0x0000040000047882 */ /* 0x000fe20000000000 */
[----:B------:R-:W-:Y:S01]  /*00b0*/  ISETP.GE.U32.AND P0, PT, R9, 0x2, PT ;  /* 0x000000020900780c */ /* 0x000fe20003f06070 */
[----:B0-----:R-:W-:-:S06]  /*00c0*/  ULEA UR4, UR5, UR4, 0x18 ;  /* 0x0000000405047291 */ /* 0x001fcc000f8ec0ff */
[----:B------:R-:W-:-:S05]  /*00d0*/  LEA R7, R0, UR4, 0x3 ;  /* 0x0000000400077c11 */ /* 0x000fca000f8e18ff */
[----:B--2---:R0:W-:Y:S01]  /*00e0*/  STS.64 [R7], R2 ;  /* 0x0000000207007388 */ /* 0x0041e20000000a00 */
[----:B------:R-:W-:Y:S06]  /*00f0*/  BAR.SYNC.DEFER_BLOCKING 0x0 ;  /* 0x0000000000007b1d */ /* 0x000fec0000010000 */
[----:B------:R-:W-:Y:S05]  /*0100*/  @!P0 BRA `(.L_x_51) ;  /* 0x0000000000408947 */ /* 0x000fea0003800000 */
[----:B------:R-:W-:-:S05]  /*0110*/  UMOV UR4, 0x1 ;  /* 0x0000000100047882 */ /* 0x000fca0000000000 */
.L_x_54:
[----:B-1----:R-:W-:Y:S01]  /*0120*/  IMAD.U32 R4, RZ, RZ, UR4 ;  /* 0x00000004ff047e24 */ /* 0x002fe2000f8e00ff */
[----:B------:R-:W-:Y:S01]  /*0130*/  USHF.L.U32 UR4, UR4, 0x1, URZ ;  /* 0x0000000104047899 */ /* 0x000fe200080006ff */
[----:B------:R-:W-:Y:S03]  /*0140*/  BSSY.RECONVERGENT B0, `(.L_x_52) ;  /* 0x0000009000007945 */ /* 0x000fe60003800200 */
[----:B------:R-:W-:-:S06]  /*0150*/  UIADD3 UR5, UPT, UPT, UR4, -0x1, URZ ;  /* 0xffffffff04057890 */ /* 0x000fcc000fffe0ff */
[----:B------:R-:W-:-:S13]  /*0160*/  LOP3.LUT P0, RZ, R0, UR5, RZ, 0xc0, !PT ;  /* 0x0000000500ff7c12 */ /* 0x000fda000f80c0ff */
[----:B------:R-:W-:Y:S05]  /*0170*/  @P0 BRA `(.L_x_53) ;  /* 0x0000000000140947 */ /* 0x000fea0003800000 */
[----:B------:R-:W-:Y:S01]  /*0180*/  IMAD R4, R4, 0x8, R7 ;  /* 0x0000000804047824 */ /* 0x000fe200078e0207 */
[----:B0-----:R-:W-:Y:S05]  /*0190*/  LDS.64 R2, [R7] ;  /* 0x0000000007027984 */ /* 0x001fea0000000a00 */
[----:B------:R-:W0:Y:S02]  /*01a0*/  LDS.64 R4, [R4] ;  /* 0x0000000004047984 */ /* 0x000e240000000a00 */
[----:B0-----:R-:W-:-:S14]  /*01b0*/  DSETP.GEU.AND P0, PT, R2, R4, PT ;  /* 0x000000040200722a */ /* 0x001fdc0003f0e000 */
[----:B------:R1:W-:Y:S02]  /*01c0*/  @!P0 STS.64 [R7], R4 ;  /* 0x0000000407008388 */ /* 0x0003e40000000a00 */
.L_x_53:
[----:B------:R-:W-:Y:S05]  /*01d0*/  BSYNC.RECONVERGENT B0 ;  /* 0x0000000000007941 */ /* 0x000fea0003800200 */
.L_x_52:
[----:B------:R-:W-:Y:S01]  /*01e0*/  BAR.SYNC.DEFER_BLOCKING 0x0 ;  /* 0x0000000000007b1d */ /* 0x000fe20000010000 */
[----:B------:R-:W-:-:S13]  /*01f0*/  ISETP.LE.U32.AND P0, PT, R9, UR4, PT ;  /* 0x0000000409007c0c */ /* 0x000fda000bf03070 */
[----:B------:R-:W-:Y:S05]  /*0200*/  @!P0 BRA `(.L_x_54) ;  /* 0xfffffffc00c48947 */ /* 0x000fea000383ffff */
.L_x_51:
[----:B------:R-:W-:-:S13]  /*0210*/  ISETP.NE.AND P0, PT, R0, RZ, PT ;  /* 0x000000ff0000720c */ /* 0x000fda0003f05270 */
[----:B------:R-:W-:Y:S05]  /*0220*/  @P0 EXIT ;  /* 0x000000000000094d */ /* 0x000fea0003800000 */
[----:B------:R-:W2:Y:S01]  /*0230*/  S2UR UR5, SR_CgaCtaId ;  /* 0x00000000000579c3 */ /* 0x000ea20000008800 */
[----:B------:R-:W-:Y:S01]  /*0240*/  UMOV UR4, 0x400 ;  /* 0x0000040000047882 */ /* 0x000fe20000000000 */
[----:B0-----:R-:W-:-:S06]  /*0250*/  IMAD.MOV.U32 R2, RZ, RZ, 0x1 ;  /* 0x00000001ff027424 */ /* 0x001fcc00078e00ff */
[----:B------:R-:W0:Y:S01]  /*0260*/  LDC R12, c[0x3][0xac] ;  /* 0x00c02b00ff0c7b82 */ /* 0x000e220000000800 */
[----:B--2---:R-:W-:Y:S01]  /*0270*/  ULEA UR4, UR5, UR4, 0x18 ;  /* 0x0000000405047291 */ /* 0x004fe2000f8ec0ff */
[----:B0-----:R-:W-:-:S08]  /*0280*/  FSETP.GEU.AND P1, PT, |R12|, 6.5827683646048100446e-37, PT ;  /* 0x036000000c00780b */ /* 0x001fd00003f2e200 */
[----:B-1----:R-:W0:Y:S02]  /*0290*/  LDS.64 R4, [UR4] ;  /* 0x00000004ff047984 */ /* 0x002e240008000a00 */
[----:B------:R-:W1:Y:S01]  /*02a0*/  LDCU.64 UR4, c[0x3][0xa8] ;  /* 0x00c01500ff0477ac */ /* 0x000e620008000a00 */
[----:B0-----:R-:W0:Y:S02]  /*02b0*/  MUFU.RCP64H R3, R5 ;  /* 0x0000000500037308 */ /* 0x001e240000001800 */
[----:B0-----:R-:W-:-:S08]  /*02c0*/  DFMA R6, -R4, R2, 1 ;  /* 0x3ff000000406742b */ /* 0x001fd00000000102 */
[----:B------:R-:W-:-:S08]  /*02d0*/  DFMA R6, R6, R6, R6 ;  /* 0x000000060606722b */ /* 0x000fd00000000006 */
[----:B------:R-:W-:-:S08]  /*02e0*/  DFMA R6, R2, R6, R2 ;  /* 0x000000060206722b */ /* 0x000fd00000000002 */
[----:B------:R-:W-:-:S08]  /*02f0*/  DFMA R2, -R4, R6, 1 ;  /* 0x3ff000000402742b */ /* 0x000fd00000000106 */
[----:B------:R-:W-:Y:S01]  /*0300*/  DFMA R2, R6, R2, R6 ;  /* 0x000000020602722b */ /* 0x000fe20000000006 */
[----:B------:R-:W0:Y:S07]  /*0310*/  LDC.64 R6, c[0x0][0x388] ;  /* 0x0000e200ff067b82 */ /* 0x000e2e0000000a00 */
[----:B-1----:R-:W-:-:S08]  /*0320*/  DMUL R8, R2, UR4 ;  /* 0x0000000402087c28 */ /* 0x002fd00008000000 */
[----:B------:R-:W-:-:S08]  /*0330*/  DFMA R10, -R4, R8, UR4 ;  /* 0x00000004040a7e2b */ /* 0x000fd00008000108 */
[----:B------:R-:W-:Y:S01]  /*0340*/  DFMA R2, R2, R10, R8 ;  /* 0x0000000a0202722b */ /* 0x000fe20000000008 */
[----:B0-----:R0:W-:Y:S09]  /*0350*/  STG.E.64 desc[UR6][R6.64], R4 ;  /* 0x0000000406007986 */ /* 0x0011f2000c101b06 */
[----:B------:R-:W-:-:S05]  /*0360*/  FFMA R0, RZ, R5, R3 ;  /* 0x00000005ff007223 */ /* 0x000fca0000000003 */
[----:B------:R-:W-:-:S13]  /*0370*/  FSETP.GT.AND P0, PT, |R0|, 1.469367938527859385e-39, PT ;  /* 0x001000000000780b */ /* 0x000fda0003f04200 */
[----:B0-----:R-:W-:Y:S05]  /*0380*/  @P0 BRA P1, `(.L_x_55) ;  /* 0x0000000000100947 */ /* 0x001fea0000800000 */
[----:B------:R-:W-:-:S07]  /*0390*/  MOV R0, 0x3b0 ;  /* 0x000003b000007802 */ /* 0x000fce0000000f00 */
[----:B------:R-:W-:Y:S05]  /*03a0*/  CALL.REL.NOINC `($__internal_0_$__cuda_sm20_div_rn_f64_full) ;  /* 0x0000000000247944 */ /* 0x000fea0003c00000 */
[----:B------:R-:W-:Y:S02]  /*03b0*/  IMAD.MOV.U32 R2, RZ, RZ, R12 ;  /* 0x000000ffff027224 */ /* 0x000fe400078e000c */
[----:B------:R-:W-:-:S07]  /*03c0*/  IMAD.MOV.U32 R3, RZ, RZ, R13 ;  /* 0x000000ffff037224 */ /* 0x000fce00078e000d */
.L_x_55:
[----:B------:R-:W0:Y:S08]  /*03d0*/  LDC.64 R6, c[0x3][0xb0] ;  /* 0x00c02c00ff067b82 */ /* 0x000e300000000a00 */
[----:B------:R-:W1:Y:S01]  /*03e0*/  LDC.64 R4, c[0x0][0x390] ;  /* 0x0000e400ff047b82 */ /* 0x000e620000000a00 */
[----:B0-----:R-:W-:Y:S01]  /*03f0*/  DSETP.GT.AND P0, PT, R2, R6, PT ;  /* 0x000000060200722a */ /* 0x001fe20003f04000 */
[----:B-1----:R0:W-:-:S13]  /*0400*/  STG.E.64 desc[UR6][R4.64], R2 ;  /* 0x0000000204007986 */ /* 0x0021da000c101b06 */
[----:B------:R-:W-:Y:S05]  /*0410*/  @!P0 EXIT ;  /* 0x000000000000894d */ /* 0x000fea0003800000 */
[----:B------:R-:W-:Y:S01]  /*0420*/  STG.E.64 desc[UR6][R4.64], R6 ;  /* 0x0000000604007986 */ /* 0x000fe2000c101b06 */
[----:B------:R-:W-:Y:S05]  /*0430*/  EXIT ;  /* 0x000000000000794d */ /* 0x000fea0003800000 */
        .weak           $__internal_0_$__cuda_sm20_div_rn_f64_full
        .type           $__internal_0_$__cuda_sm20_div_rn_f64_full,@function
        .size           $__internal_0_$__cuda_sm20_div_rn_f64_full,(.L_x_143 - $__internal_0_$__cuda_sm20_div_rn_f64_full)
$__internal_0_$__cuda_sm20_div_rn_f64_full:
[C---:B------:R-:W-:Y:S01]  /*0440*/  FSETP.GEU.AND P0, PT, |R5|.reuse, 1.469367938527859385e-39, PT ;  /* 0x001000000500780b */ /* 0x040fe20003f0e200 */
[----:B------:R-:W0:Y:S01]  /*0450*/  LDC.64 R6, c[0x3][0xa8] ;  /* 0x00c02a00ff067b82 */ /* 0x000e220000000a00 */
[C---:B------:R-:W-:Y:S01]  /*0460*/  LOP3.LUT R2, R5.reuse, 0x800fffff, RZ, 0xc0, !PT ;  /* 0x800fffff05027812 */ /* 0x040fe200078ec0ff */
[----:B------:R-:W-:Y:S01]  /*0470*/  IMAD.MOV.U32 R8, RZ, RZ, 0x1 ;  /* 0x00000001ff087424 */ /* 0x000fe200078e00ff */
[----:B------:R-:W-:Y:S01]  /*0480*/  LOP3.LUT R17, R5, 0x7ff00000, RZ, 0xc0, !PT ;  /* 0x7ff0000005117812 */ /* 0x000fe200078ec0ff */
[----:B------:R-:W-:Y:S01]  /*0490*/  IMAD.MOV.U32 R13, RZ, RZ, 0x1ca00000 ;  /* 0x1ca00000ff0d7424 */ /* 0x000fe200078e00ff */
[----:B------:R-:W-:Y:S01]  /*04a0*/  LOP3.LUT R3, R2, 0x3ff00000, RZ, 0xfc, !PT ;  /* 0x3ff0000002037812 */ /* 0x000fe200078efcff */
[----:B------:R-:W-:-:S06]  /*04b0*/  IMAD.MOV.U32 R2, RZ, RZ, R4 ;  /* 0x000000ffff027224 */ /* 0x000fcc00078e0004 */
[----:B------:R-:W-:-:S06]  /*04c0*/  @!P0 DMUL R2, R4, 8.98846567431157953865e+307 ;  /* 0x7fe0000004028828 */ /* 0x000fcc0000000000 */
[----:B------:R-:W1:Y:S01]  /*04d0*/  MUFU.RCP64H R9, R3 ;  /* 0x0000000300097308 */ /* 0x000e620000001800 */
[----:B0-----:R-:W-:-:S04]  /*04e0*/  LOP3.LUT R12, R7, 0x7ff00000, RZ, 0xc0, !PT ;  /* 0x7ff00000070c7812 */ /* 0x001fc800078ec0ff */
[----:B------:R-:W-:Y:S01]  /*04f0*/  ISETP.GE.U32.AND P1, PT, R12, R17, PT ;  /* 0x000000110c00720c */ /* 0x000fe20003f26070 */
[----:B------:R-:W-:Y:S01]  /*0500*/  IMAD.MOV.U32 R19, RZ, RZ, R12 ;  /* 0x000000ffff137224 */ /* 0x000fe200078e000c */
[----:B-1----:R-:W-:-:S08]  /*0510*/  DFMA R10, R8, -R2, 1 ;  /* 0x3ff00000080a742b */ /* 0x002fd00000000802 */
[----:B------:R-:W-:-:S08]  /*0520*/  DFMA R10, R10, R10, R10 ;  /* 0x0000000a0a0a722b */ /* 0x000fd0000000000a */
[----:B------:R-:W-:Y:S01]  /*0530*/  DFMA R10, R8, R10, R8 ;  /* 0x0000000a080a722b */ /* 0x000fe20000000008 */
[----:B------:R-:W-:Y:S02]  /*0540*/  SEL R8, R13, 0x63400000, !P1 ;  /* 0x634000000d087807 */ /* 0x000fe40004800000 */
[----:B------:R-:W-:Y:S02]  /*0550*/  FSETP.GEU.AND P1, PT, |R7|, 1.469367938527859385e-39, PT ;  /* 0x001000000700780b */ /* 0x000fe40003f2e200 */
[----:B------:R-:W-:Y:S01]  /*0560*/  LOP3.LUT R9, R8, 0x800fffff, R7, 0xf8, !PT ;  /* 0x800fffff08097812 */ /* 0x000fe200078ef807 */
[----:B------:R-:W-:Y:S02]  /*0570*/  IMAD.MOV.U32 R8, RZ, RZ, R6 ;  /* 0x000000ffff087224 */ /* 0x000fe400078e0006 */
[----:B------:R-:W-:-:S08]  /*0580*/  DFMA R14, R10, -R2, 1 ;  /* 0x3ff000000a0e742b */ /* 0x000fd00000000802 */
[----:B------:R-:W-:Y:S01]  /*0590*/  DFMA R10, R10, R14, R10 ;  /* 0x0000000e0a0a722b */ /* 0x000fe2000000000a */
[----:B------:R-:W-:Y:S10]  /*05a0*/  @P1 BRA `(.L_x_56) ;  /* 0x0000000000201947 */ /* 0x000ff40003800000 */
[----:B------:R-:W-:-:S04]  /*05b0*/  LOP3.LUT R15, R5, 0x7ff00000, RZ, 0xc0, !PT ;  /* 0x7ff00000050f7812 */ /* 0x000fc800078ec0ff */
[----:B------:R-:W-:-:S04]  /*05c0*/  ISETP.GE.U32.AND P1, PT, R12, R15, PT ;  /* 0x0000000f0c00720c */ /* 0x000fc80003f26070 */
[----:B------:R-:W-:-:S04]  /*05d0*/  SEL R14, R13, 0x63400000, !P1 ;  /* 0x634000000d0e7807 */ /* 0x000fc80004800000 */
[----:B------:R-:W-:-:S04]  /*05e0*/  LOP3.LUT R14, R14, 0x80000000, R7, 0xf8, !PT ;  /* 0x800000000e0e7812 */ /* 0x000fc800078ef807 */
[----:B------:R-:W-:Y:S01]  /*05f0*/  LOP3.LUT R15, R14, 0x100000, RZ, 0xfc, !PT ;  /* 0x001000000e0f7812 */ /* 0x000fe200078efcff */
[----:B------:R-:W-:-:S06]  /*0600*/  IMAD.MOV.U32 R14, RZ, RZ, RZ ;  /* 0x000000ffff0e7224 */ /* 0x000fcc00078e00ff */
[----:B------:R-:W-:-:S10]  /*0610*/  DFMA R8, R8, 2, -R14 ;  /* 0x400000000808782b */ /* 0x000fd4000000080e */
[----:B------:R-:W-:-:S07]  /*0620*/  LOP3.LUT R19, R9, 0x7ff00000, RZ, 0xc0, !PT ;  /* 0x7ff0000009137812 */ /* 0x000fce00078ec0ff */
.L_x_56:
[----:B------:R-:W-:Y:S01]  /*0630*/  IMAD.MOV.U32 R18, RZ, RZ, R17 ;  /* 0x000000ffff127224 */ /* 0x000fe200078e0011 */
[----:B------:R-:W-:Y:S01]  /*0640*/  @!P0 LOP3.LUT R18, R3, 0x7ff00000, RZ, 0xc0, !PT ;  /* 0x7ff0000003128812 */ /* 0x000fe200078ec0ff */
[----:B------:R-:W-:Y:S01]  /*0650*/  VIADD R20, R19, 0xffffffff ;  /* 0xffffffff13147836 */ /* 0x000fe20000000000 */
[----:B------:R-:W-:-:S03]  /*0660*/  DMUL R14, R10, R8 ;  /* 0x000000080a0e7228 */ /* 0x000fc60000000000 */
[----:B------:R-:W-:Y:S01]  /*0670*/  VIADD R21, R18, 0xffffffff ;  /* 0xffffffff12157836 */ /* 0x000fe20000000000 */
[----:B------:R-:W-:-:S04]  /*0680*/  ISETP.GT.U32.AND P0, PT, R20, 0x7feffffe, PT ;  /* 0x7feffffe1400780c */ /* 0x000fc80003f04070 */
[----:B------:R-:W-:Y:S01]  /*0690*/  ISETP.GT.U32.OR P0, PT, R21, 0x7feffffe, P0 ;  /* 0x7feffffe1500780c */ /* 0x000fe20000704470 */
[----:B------:R-:W-:-:S08]  /*06a0*/  DFMA R16, R14, -R2, R8 ;  /* 0x800000020e10722b */ /* 0x000fd00000000008 */
[----:B------:R-:W-:-:S04]  /*06b0*/  DFMA R10, R10, R16, R14 ;  /* 0x000000100a0a722b */ /* 0x000fc8000000000e */
[----:B------:R-:W-:Y:S07]  /*06c0*/  @P0 BRA `(.L_x_57) ;  /* 0x00000000006c0947 */ /* 0x000fee0003800000 */
[----:B------:R-:W-:-:S04]  /*06d0*/  LOP3.LUT R7, R5, 0x7ff00000, RZ, 0xc0, !PT ;  /* 0x7ff0000005077812 */ /* 0x000fc800078ec0ff */
[CC--:B------:R-:W-:Y:S02]  /*06e0*/  VIADDMNMX R6, R12.reuse, -R7.reuse, 0xb9600000, !PT ;  /* 0xb96000000c067446 */ /* 0x0c0fe40007800907 */
[----:B------:R-:W-:Y:S02]  /*06f0*/  ISETP.GE.U32.AND P0, PT, R12, R7, PT ;  /* 0x000000070c00720c */ /* 0x000fe40003f06070 */
[----:B------:R-:W-:Y:S02]  /*0700*/  VIMNMX R6, PT, PT, R6, 0x46a00000, PT ;  /* 0x46a0000006067848 */ /* 0x000fe40003fe0100 */
[----:B------:R-:W-:-:S05]  /*0710*/  SEL R13, R13, 0x63400000, !P0 ;  /* 0x634000000d0d7807 */ /* 0x000fca0004000000 */
[----:B------:R-:W-:Y:S02]  /*0720*/  IMAD.IADD R14, R6, 0x1, -R13 ;  /* 0x00000001060e7824 */ /* 0x000fe400078e0a0d */
[----:B------:R-:W-:Y:S02]  /*0730*/  IMAD.MOV.U32 R6, RZ, RZ, RZ ;  /* 0x000000ffff067224 */ /* 0x000fe400078e00ff */
[----:B------:R-:W-:-:S06]  /*0740*/  VIADD R7, R14, 0x7fe00000 ;  /* 0x7fe000000e077836 */ /* 0x000fcc0000000000 */
[----:B------:R-:W-:-:S10]  /*0750*/  DMUL R12, R10, R6 ;  /* 0x000000060a0c7228 */ /* 0x000fd40000000000 */
[----:B------:R-:W-:-:S13]  /*0760*/  FSETP.GTU.AND P0, PT, |R13|, 1.469367938527859385e-39, PT ;  /* 0x001000000d00780b */ /* 0x000fda0003f0c200 */
[----:B------:R-:W-:Y:S05]  /*0770*/  @P0 BRA `(.L_x_58) ;  /* 0x0000000000980947 */ /* 0x000fea0003800000 */
[----:B------:R-:W-:Y:S01]  /*0780*/  DFMA R2, R10, -R2, R8 ;  /* 0x800000020a02722b */ /* 0x000fe20000000008 */
[----:B------:R-:W-:-:S09]  /*0790*/  IMAD.MOV.U32 R6, RZ, RZ, RZ ;  /* 0x000000ffff067224 */ /* 0x000fd200078e00ff */
[C---:B------:R-:W-:Y:S02]  /*07a0*/  FSETP.NEU.AND P0, PT, R3.reuse, RZ, PT ;  /* 0x000000ff0300720b */ /* 0x040fe40003f0d000 */
[----:B------:R-:W-:-:S04]  /*07b0*/  LOP3.LUT R5, R3, 0x80000000, R5, 0x48, !PT ;  /* 0x8000000003057812 */ /* 0x000fc800078e4805 */
[----:B------:R-:W-:-:S07]  /*07c0*/  LOP3.LUT R7, R5, R7, RZ, 0xfc, !PT ;  /* 0x0000000705077212 */ /* 0x000fce00078efcff */
[----:B------:R-:W-:Y:S05]  /*07d0*/  @!P0 BRA `(.L_x_58) ;  /* 0x0000000000808947 */ /* 0x000fea0003800000 */
[----:B------:R-:W-:Y:S01]  /*07e0*/  IMAD.MOV R3, RZ, RZ, -R14 ;  /* 0x000000ffff037224 */ /* 0x000fe200078e0a0e */
[----:B------:R-:W-:Y:S01]  /*07f0*/  DMUL.RP R6, R10, R6 ;  /* 0x000000060a067228 */ /* 0x000fe20000008000 */
[----:B------:R-:W-:-:S06]  /*0800*/  IMAD.MOV.U32 R2, RZ, RZ, RZ ;  /* 0x000000ffff027224 */ /* 0x000fcc00078e00ff */
[----:B------:R-:W-:-:S03]  /*0810*/  DFMA R2, R12, -R2, R10 ;  /* 0x800000020c02722b */ /* 0x000fc6000000000a */
[----:B------:R-:W-:-:S03]  /*0820*/  LOP3.LUT R5, R7, R5, RZ, 0x3c, !PT ;  /* 0x0000000507057212 */ /* 0x000fc600078e3cff */
[----:B------:R-:W-:-:S04]  /*0830*/  IADD3 R2, PT, PT, -R14, -0x43300000, RZ ;  /* 0xbcd000000e027810 */ /* 0x000fc80007ffe1ff */
[----:B------:R-:W-:-:S04]  /*0840*/  FSETP.NEU.AND P0, PT, |R3|, R2, PT ;  /* 0x000000020300720b */ /* 0x000fc80003f0d200 */
[----:B------:R-:W-:Y:S02]  /*0850*/  FSEL R12, R6, R12, !P0 ;  /* 0x0000000c060c7208 */ /* 0x000fe40004000000 */
[----:B------:R-:W-:Y:S01]  /*0860*/  FSEL R13, R5, R13, !P0 ;  /* 0x0000000d050d7208 */ /* 0x000fe20004000000 */
[----:B------:R-:W-:Y:S06]  /*0870*/  BRA `(.L_x_58) ;  /* 0x0000000000587947 */ /* 0x000fec0003800000 */
.L_x_57:
[----:B------:R-:W0:Y:S02]  /*0880*/  LDC.64 R2, c[0x3][0xa8] ;  /* 0x00c02a00ff027b82 */ /* 0x000e240000000a00 */
[----:B0-----:R-:W-:-:S14]  /*0890*/  DSETP.NAN.AND P0, PT, R2, R2, PT ;  /* 0x000000020200722a */ /* 0x001fdc0003f08000 */
[----:B------:R-:W-:Y:S05]  /*08a0*/  @P0 BRA `(.L_x_59) ;  /* 0x0000000000440947 */ /* 0x000fea0003800000 */
[----:B------:R-:W-:-:S14]  /*08b0*/  DSETP.NAN.AND P0, PT, R4, R4, PT ;  /* 0x000000040400722a */ /* 0x000fdc0003f08000 */
[----:B------:R-:W-:Y:S05]  /*08c0*/  @P0 BRA `(.L_x_60) ;  /* 0x0000000000300947 */ /* 0x000fea0003800000 */
[----:B------:R-:W-:Y:S01]  /*08d0*/  ISETP.NE.AND P0, PT, R19, R18, PT ;  /* 0x000000121300720c */ /* 0x000fe20003f05270 */
[----:B------:R-:W-:Y:S02]  /*08e0*/  IMAD.MOV.U32 R12, RZ, RZ, 0x0 ;  /* 0x00000000ff0c7424 */ /* 0x000fe400078e00ff */
[----:B------:R-:W-:-:S10]  /*08f0*/  IMAD.MOV.U32 R13, RZ, RZ, -0x80000 ;  /* 0xfff80000ff0d7424 */ /* 0x000fd400078e00ff */
[----:B------:R-:W-:Y:S05]  /*0900*/  @!P0 BRA `(.L_x_58) ;  /* 0x0000000000348947 */ /* 0x000fea0003800000 */
[----:B------:R-:W-:Y:S02]  /*0910*/  ISETP.NE.AND P0, PT, R19, 0x7ff00000, PT ;  /* 0x7ff000001300780c */ /* 0x000fe40003f05270 */
[----:B------:R-:W-:Y:S02]  /*0920*/  LOP3.LUT R13, R5, 0x80000000, R7, 0x48, !PT ;  /* 0x80000000050d7812 */ /* 0x000fe400078e4807 */
[----:B------:R-:W-:-:S13]  /*0930*/  ISETP.EQ.OR P0, PT, R18, RZ, !P0 ;  /* 0x000000ff1200720c */ /* 0x000fda0004702670 */
[----:B------:R-:W-:Y:S01]  /*0940*/  @P0 LOP3.LUT R2, R13, 0x7ff00000, RZ, 0xfc, !PT ;  /* 0x7ff000000d020812 */ /* 0x000fe200078efcff */
[----:B------:R-:W-:Y:S02]  /*0950*/  @!P0 IMAD.MOV.U32 R12, RZ, RZ, RZ ;  /* 0x000000ffff0c8224 */ /* 0x000fe400078e00ff */
[----:B------:R-:W-:Y:S02]  /*0960*/  @P0 IMAD.MOV.U32 R12, RZ, RZ, RZ ;  /* 0x000000ffff0c0224 */ /* 0x000fe400078e00ff */
[----:B------:R-:W-:Y:S01]  /*0970*/  @P0 IMAD.MOV.U32 R13, RZ, RZ, R2 ;  /* 0x000000ffff0d0224 */ /* 0x000fe200078e0002 */
[----:B------:R-:W-:Y:S06]  /*0980*/  BRA `(.L_x_58) ;  /* 0x0000000000147947 */ /* 0x000fec0003800000 */
.L_x_60:
[----:B------:R-:W-:Y:S01]  /*0990*/  LOP3.LUT R13, R5, 0x80000, RZ, 0xfc, !PT ;  /* 0x00080000050d7812 */ /* 0x000fe200078efcff */
[----:B------:R-:W-:Y:S01]  /*09a0*/  IMAD.MOV.U32 R12, RZ, RZ, R4 ;  /* 0x000000ffff0c7224 */ /* 0x000fe200078e0004 */
[----:B------:R-:W-:Y:S06]  /*09b0*/  BRA `(.L_x_58) ;  /* 0x0000000000087947 */ /* 0x000fec0003800000 */
.L_x_59:
[----:B------:R-:W-:Y:S01]  /*09c0*/  LOP3.LUT R13, R7, 0x80000, RZ, 0xfc, !PT ;  /* 0x00080000070d7812 */ /* 0x000fe200078efcff */
[----:B------:R-:W-:-:S07]  /*09d0*/  IMAD.MOV.U32 R12, RZ, RZ, R6 ;  /* 0x000000ffff0c7224 */ /* 0x000fce00078e0006 */
.L_x_58:
[----:B------:R-:W-:Y:S02]  /*09e0*/  IMAD.MOV.U32 R2, RZ, RZ, R0 ;  /* 0x000000ffff027224 */ /* 0x000fe400078e0000 */
[----:B------:R-:W-:-:S04]  /*09f0*/  IMAD.MOV.U32 R3, RZ, RZ, 0x0 ;  /* 0x00000000ff037424 */ /* 0x000fc800078e00ff */
[----:B------:R-:W-:Y:S05]  /*0a00*/  RET.REL.NODEC R2 `(_Z5getDtPdS_S_) ;  /* 0xfffffff4027c7950 */ /* 0x000fea0003c3ffff */
.L_x_61:
        /* <DEDUP_REMOVED lines=15> */
.L_x_143:


//--------------------- .text._Z7getMaxX6FieldsPd --------------------------
	.section	.text._Z7getMaxX6FieldsPd,"ax",@progbits
	.align	128
        .global         _Z7getMaxX6FieldsPd
        .type           _Z7getMaxX6FieldsPd,@function
        .size           _Z7getMaxX6FieldsPd,(.L_x_157 - _Z7getMaxX6FieldsPd)
        .other          _Z7getMaxX6FieldsPd,@"STO_CUDA_ENTRY STV_DEFAULT"
_Z7getMaxX6FieldsPd:
.text._Z7getMaxX6FieldsPd:
[----:B------:R-:W-:Y:S01]  /*0000*/  LDC R1, c[0x0][0x37c] ;  /* 0x0000df00ff017b82 */ /* 0x000fe20000000800 */
[----:B------:R-:W0:Y:S01]  /*0010*/  LDCU UR6, c[0x0][0x360] ;  /* 0x00006c00ff0677ac */ /* 0x000e220008000800 */
[----:B------:R-:W1:Y:S06]  /*0020*/  S2R R9, SR_TID.X ;  /* 0x0000000000097919 */ /* 0x000e6c0000002100 */
[----:B------:R-:W-:Y:S01]  /*0030*/  BAR.SYNC.DEFER_BLOCKING 0x0 ;  /* 0x0000000000007b1d */ /* 0x000fe20000010000 */
[----:B0-----:R-:W-:-:S09]  /*0040*/  UISETP.GE.U32.AND UP0, UPT, UR6, 0x2, UPT ;  /* 0x000000020600788c */ /* 0x001fd2000bf06070 */
[----:B------:R-:W-:Y:S05]  /*0050*/  BRA.U !UP0, `(.L_x_62) ;  /* 0x00000001084c7547 */ /* 0x000fea000b800000 */
[----:B------:R-:W0:Y:S01]  /*0060*/  S2UR UR5, SR_CgaCtaId ;  /* 0x00000000000579c3 */ /* 0x000e220000008800 */
[----:B------:R-:W-:Y:S01]  /*0070*/  UMOV UR4, 0x400 ;  /* 0x0000040000047882 */ /* 0x000fe20000000000 */
[----:B------:R-:W-:Y:S01]  /*0080*/  IMAD.U32 R0, RZ, RZ, UR6 ;  /* 0x00000006ff007e24 */ /* 0x000fe2000f8e00ff */
[----:B0-----:R-:W-:-:S06]  /*0090*/  ULEA UR4, UR5, UR4, 0x18 ;  /* 0x0000000405047291 */ /* 0x001fcc000f8ec0ff */
[----:B-1----:R-:W-:-:S07]  /*00a0*/  LEA R7, R9, UR4, 0x3 ;  /* 0x0000000409077c11 */ /* 0x002fce000f8e18ff */
.L_x_65:
[--C-:B------:R-:W-:Y:S01]  /*00b0*/  IMAD.MOV.U32 R6, RZ, RZ, R0.reuse ;  /* 0x000000ffff067224 */ /* 0x100fe200078e0000 */
[----:B------:R-:W-:Y:S01]  /*00c0*/  SHF.R.U32.HI R0, RZ, 0x1, R0 ;  /* 0x00000001ff007819 */ /* 0x000fe20000011600 */
[----:B------:R-:W-:Y:S03]  /*00d0*/  BSSY.RECONVERGENT B0, `(.L_x_63) ;  /* 0x0000008000007945 */ /* 0x000fe60003800200 */
[----:B------:R-:W-:-:S13]  /*00e0*/  ISETP.GE.U32.AND P0, PT, R9, R0, PT ;  /* 0x000000000900720c */ /* 0x000fda0003f06070 */
[----:B0-----:R-:W-:Y:S05]  /*00f0*/  @P0 BRA `(.L_x_64) ;  /* 0x0000000000140947 */ /* 0x001fea0003800000 */
[----:B------:R-:W-:Y:S01]  /*0100*/  IMAD R4, R0, 0x8, R7 ;  /* 0x0000000800047824 */ /* 0x000fe200078e0207 */
[----:B------:R-:W-:Y:S05]  /*0110*/  LDS.64 R2, [R7] ;  /* 0x0000000007027984 */ /* 0x000fea0000000a00 */
[----:B------:R-:W0:Y:S02]  /*0120*/  LDS.64 R4, [R4] ;  /* 0x0000000004047984 */ /* 0x000e240000000a00 */
[----:B0-----:R-:W-:-:S14]  /*0130*/  DSETP.GEU.AND P0, PT, R2, R4, PT ;  /* 0x000000040200722a */ /* 0x001fdc0003f0e000 */
[----:B------:R0:W-:Y:S02]  /*0140*/  @!P0 STS.64 [R7], R4 ;  /* 0x0000000407008388 */ /* 0x0001e40000000a00 */
.L_x_64:
[----:B------:R-:W-:Y:S05]  /*0150*/  BSYNC.RECONVERGENT B0 ;  /* 0x0000000000007941 */ /* 0x000fea0003800200 */
.L_x_63:
[----:B------:R-:W-:Y:S01]  /*0160*/  BAR.SYNC.DEFER_BLOCKING 0x0 ;  /* 0x0000000000007b1d */ /* 0x000fe20000010000 */
[----:B------:R-:W-:-:S13]  /*0170*/  ISETP.GT.U32.AND P0, PT, R6, 0x3, PT ;  /* 0x000000030600780c */ /* 0x000fda0003f04070 */
[----:B------:R-:W-:Y:S05]  /*0180*/  @P0 BRA `(.L_x_65) ;  /* 0xfffffffc00c80947 */ /* 0x000fea000383ffff */
.L_x_62:
[----:B-1----:R-:W-:-:S13]  /*0190*/  ISETP.NE.AND P0, PT, R9, RZ, PT ;  /* 0x000000ff0900720c */ /* 0x002fda0003f05270 */
[----:B------:R-:W-:Y:S05]  /*01a0*/  @P0 EXIT ;  /* 0x000000000000094d */ /* 0x000fea0003800000 */
[----:B------:R-:W1:Y:S01]  /*01b0*/  S2UR UR5, SR_CgaCtaId ;  /* 0x00000000000579c3 */ /* 0x000e620000008800 */
[----:B------:R-:W-:Y:S01]  /*01c0*/  UMOV UR4, 0x400 ;  /* 0x0000040000047882 */ /* 0x000fe20000000000 */
[----:B0-----:R-:W0:Y:S06]  /*01d0*/  S2R R7, SR_CTAID.X ;  /* 0x0000000000077919 */ /* 0x001e2c0000002500 */
[----:B------:R-:W0:Y:S01]  /*01e0*/  LDC.64 R4, c[0x0][0x558] ;  /* 0x00015600ff047b82 */ /* 0x000e220000000a00 */
[----:B-1----:R-:W-:-:S09]  /*01f0*/  ULEA UR4, UR5, UR4, 0x18 ;  /* 0x0000000405047291 */ /* 0x002fd2000f8ec0ff */
[----:B------:R-:W1:Y:S01]  /*0200*/  LDS.64 R2, [UR4] ;  /* 0x00000004ff027984 */ /* 0x000e620008000a00 */
[----:B0-----:R-:W-:Y:S01]  /*0210*/  IMAD.WIDE.U32 R4, R7, 0x8, R4 ;  /* 0x0000000807047825 */ /* 0x001fe200078e0004 */
[----:B------:R-:W1:Y:S04]  /*0220*/  LDCU.64 UR4, c[0x0][0x358] ;  /* 0x00006b00ff0477ac */ /* 0x000e680008000a00 */
[----:B-1----:R-:W-:Y:S01]  /*0230*/  STG.E.64 desc[UR4][R4.64], R2 ;  /* 0x0000000204007986 */ /* 0x002fe2000c101b04 */
[----:B------:R-:W-:Y:S05]  /*0240*/  EXIT ;  /* 0x000000000000794d */ /* 0x000fea0003800000 */
.L_x_66:
        /* <DEDUP_REMOVED lines=11> */
.L_x_157:


//--------------------- .text._Z9getStream6Fields7Poissonii --------------------------
	.section	.text._Z9getStream6Fields7Poissonii,"ax",@progbits
	.align	128
        .global         _Z9getStream6Fields7Poissonii
        .type           _Z9getStream6Fields7Poissonii,@function
        .size           _Z9getStream6Fields7Poissonii,(.L_x_145 - _Z9getStream6Fields7Poissonii)
        .other          _Z9getStream6Fields7Poissonii,@"STO_CUDA_ENTRY STV_DEFAULT"
_Z9getStream6Fields7Poissonii:
.text._Z9getStream6Fields7Poissonii:
[----:B------:R-:W-:Y:S01]  /*0000*/  LDC R1, c[0x0][0x37c] ;  /* 0x0000df00ff017b82 */ /* 0x000fe20000000800 */
[----:B------:R-:W0:Y:S07]  /*0010*/  S2R R13, SR_TID.X ;  /* 0x00000000000d7919 */ /* 0x000e2e0000002100 */
[----:B------:R-:W1:Y:S01]  /*0020*/  LDC R10, c[0x3][0x74] ;  /* 0x00c01d00ff0a7b82 */ /* 0x000e620000000800 */
[----:B------:R-:W1:Y:S01]  /*0030*/  LDCU UR7, c[0x0][0x360] ;  /* 0x00006c00ff0777ac */ /* 0x000e620008000800 */
[----:B------:R-:W2:Y:S01]  /*0040*/  S2R R11, SR_CTAID.Y ;  /* 0x00000000000b7919 */ /* 0x000ea20000002600 */
[----:B------:R-:W3:Y:S05]  /*0050*/  LDCU UR8, c[0x0][0x560] ;  /* 0x0000ac00ff0877ac */ /* 0x000eea0008000800 */
[----:B------:R-:W4:Y:S01]  /*0060*/  S2UR UR6, SR_CTAID.X ;  /* 0x00000000000679c3 */ /* 0x000f220000002500 */
[----:B------:R-:W0:Y:S07]  /*0070*/  LDCU.64 UR4, c[0x0][0x358] ;  /* 0x00006b00ff0477ac */ /* 0x000e2e0008000a00 */
[----:B------:R-:W5:Y:S01]  /*0080*/  LDC R7, c[0x0][0x370] ;  /* 0x0000dc00ff077b82 */ /* 0x000f620000000800 */
[----:B---3--:R-:W-:-:S07]  /*0090*/  UISETP.NE.AND UP0, UPT, UR8, 0x2, UPT ;  /* 0x000000020800788c */ /* 0x008fce000bf05270 */
[----:B------:R-:W3:Y:S01]  /*00a0*/  LDC.64 R2, c[0x3][0x68] ;  /* 0x00c01a00ff027b82 */ /* 0x000ee20000000a00 */
[C---:B-1----:R-:W-:Y:S02]  /*00b0*/  LEA R4, R10.reuse, UR7, 0x1 ;  /* 0x000000070a047c11 */ /* 0x042fe4000f8e08ff */
[----:B0-----:R-:W-:Y:S01]  /*00c0*/  IADD3 R5, PT, PT, R13, R10, RZ ;  /* 0x0000000a0d057210 */ /* 0x001fe20007ffe0ff */
[----:B----4-:R-:W-:Y:S02]  /*00d0*/  VIADD R8, R10, UR6 ;  /* 0x000000060a087c36 */ /* 0x010fe40008000000 */
[----:B--2---:R-:W-:Y:S02]  /*00e0*/  IMAD.IADD R9, R11, 0x1, R10 ;  /* 0x000000010b097824 */ /* 0x004fe400078e020a */
[----:B------:R-:W-:Y:S02]  /*00f0*/  IMAD R6, R4, R8, R5 ;  /* 0x0000000804067224 */ /* 0x000fe400078e0205 */
[----:B-----5:R-:W-:-:S04]  /*0100*/  IMAD R0, R10, 0x2, R7 ;  /* 0x000000020a007824 */ /* 0x020fc800078e0207 */
[----:B------:R-:W-:Y:S02]  /*0110*/  IMAD R7, R0, R9, RZ ;  /* 0x0000000900077224 */ /* 0x000fe400078e02ff */
[----:B---3--:R-:W-:Y:S02]  /*0120*/  IMAD R11, R11, R3, UR6 ;  /* 0x000000060b0b7e24 */ /* 0x008fe4000f8e0203 */
[----:B------:R-:W-:Y:S02]  /*0130*/  IMAD R4, R4, R7, R6 ;  /* 0x0000000704047224 */ /* 0x000fe400078e0206 */
[----:B------:R-:W-:Y:S01]  /*0140*/  IMAD R0, R11, R2, R13 ;  /* 0x000000020b007224 */ /* 0x000fe200078e020d */
[----:B------:R-:W-:Y:S06]  /*0150*/  BRA.U !UP0, `(.L_x_67) ;  /* 0x0000001d08c07547 */ /* 0x000fec000b800000 */
[----:B------:R-:W-:-:S09]  /*0160*/  UISETP.NE.AND UP0, UPT, UR8, 0x1, UPT ;  /* 0x000000010800788c */ /* 0x000fd2000bf05270 */
[----:B------:R-:W-:Y:S05]  /*0170*/  BRA.U !UP0, `(.L_x_68) ;  /* 0x0000001908d87547 */ /* 0x000fea000b800000 */
[----:B------:R-:W-:-:S13]  /*0180*/  ISETP.NE.AND P0, PT, RZ, UR8, PT ;  /* 0x00000008ff007c0c */ /* 0x000fda000bf05270 */
[----:B------:R-:W-:Y:S05]  /*0190*/  @P0 EXIT ;  /* 0x000000000000094d */ /* 0x000fea0003800000 */
[----:B------:R-:W0:Y:S02]  /*01a0*/  LDCU UR6, c[0x0][0x564] ;  /* 0x0000ac80ff0677ac */ /* 0x000e240008000800 */
[----:B0-----:R-:W-:-:S09]  /*01b0*/  UISETP.NE.AND UP0, UPT, UR6, 0x1, UPT ;  /* 0x000000010600788c */ /* 0x001fd2000bf05270 */
[----:B------:R-:W-:Y:S05]  /*01c0*/  BRA.U !UP0, `(.L_x_69) ;  /* 0x0000000d08607547 */ /* 0x000fea000b800000 */
[----:B------:R-:W-:-:S09]  /*01d0*/  UISETP.NE.AND UP0, UPT, UR6, URZ, UPT ;  /* 0x000000ff0600728c */ /* 0x000fd2000bf05270 */
[----:B------:R-:W-:Y:S05]  /*01e0*/  BRA.U UP0, `(.L_x_70) ;  /* 0x0000001900ac7547 */ /* 0x000fea000b800000 */
[----:B------:R-:W0:Y:S01]  /*01f0*/  LDC.64 R6, c[0x3][0x78] ;  /* 0x00c01e00ff067b82 */ /* 0x000e220000000a00 */
[C---:B------:R-:W-:Y:S01]  /*0200*/  LEA R2, R10.reuse, R2, 0x1 ;  /* 0x000000020a027211 */ /* 0x040fe200078e08ff */
[----:B------:R-:W-:-:S04]  /*0210*/  IMAD R3, R10, 0x2, R3 ;  /* 0x000000020a037824 */ /* 0x000fc800078e0203 */
[----:B------:R-:W-:Y:S02]  /*0220*/  IMAD R8, R8, R2, R5 ;  /* 0x0000000208087224 */ /* 0x000fe400078e0205 */
[----:B------:R-:W-:-:S04]  /*0230*/  IMAD R28, R2, R3, RZ ;  /* 0x00000003021c7224 */ /* 0x000fc800078e02ff */
[----:B------:R-:W-:Y:S01]  /*0240*/  IMAD R3, R9, R28, R8 ;  /* 0x0000001c09037224 */ /* 0x000fe200078e0208 */
[----:B0-----:R-:W-:-:S06]  /*0250*/  DADD R6, R6, R6 ;  /* 0x0000000006067229 */ /* 0x001fcc0000000006 */
[----:B------:R-:W0:Y:S04]  /*0260*/  MUFU.RCP64H R13, R7 ;  /* 0x00000007000d7308 */ /* 0x000e280000001800 */
[----:B------:R-:W-:-:S05]  /*0270*/  VIADD R12, R7, 0x300402 ;  /* 0x00300402070c7836 */ /* 0x000fca0000000000 */
[----:B------:R-:W-:Y:S01]  /*0280*/  FSETP.GEU.AND P0, PT, |R12|, 5.8789094863358348022e-39, PT ;  /* 0x004004020c00780b */ /* 0x000fe20003f0e200 */
[----:B0-----:R-:W-:-:S08]  /*0290*/  DFMA R14, -R6, R12, 1 ;  /* 0x3ff00000060e742b */ /* 0x001fd0000000010c */
[----:B------:R-:W-:-:S08]  /*02a0*/  DFMA R14, R14, R14, R14 ;  /* 0x0000000e0e0e722b */ /* 0x000fd0000000000e */
[----:B------:R-:W-:-:S08]  /*02b0*/  DFMA R14, R12, R14, R12 ;  /* 0x0000000e0c0e722b */ /* 0x000fd0000000000c */
[----:B------:R-:W-:-:S08]  /*02c0*/  DFMA R16, -R6, R14, 1 ;  /* 0x3ff000000610742b */ /* 0x000fd0000000010e */
[----:B------:R-:W-:Y:S01]  /*02d0*/  DFMA R4, R14, R16, R14 ;  /* 0x000000100e04722b */ /* 0x000fe2000000000e */
[----:B------:R-:W-:Y:S10]  /*02e0*/  @P0 BRA `(.L_x_71) ;  /* 0x0000000000140947 */ /* 0x000ff40003800000 */
[----:B------:R-:W-:Y:S01]  /*02f0*/  LOP3.LUT R4, R7, 0x7fffffff, RZ, 0xc0, !PT ;  /* 0x7fffffff07047812 */ /* 0x000fe200078ec0ff */
[----:B------:R-:W-:Y:S01]  /*0300*/  IMAD.MOV.U32 R8, RZ, RZ, R6 ;  /* 0x000000ffff087224 */ /* 0x000fe200078e0006 */
[----:B------:R-:W-:Y:S02]  /*0310*/  MOV R6, 0x340 ;  /* 0x0000034000067802 */ /* 0x000fe40000000f00 */
[----:B------:R-:W-:-:S07]  /*0320*/  IADD3 R10, PT, PT, R4, -0x100000, RZ ;  /* 0xfff00000040a7810 */ /* 0x000fce0007ffe0ff */
[----:B------:R-:W-:Y:S05]  /*0330*/  CALL.REL.NOINC `($__internal_1_$__cuda_sm20_dblrcp_rn_slowpath_v3) ;  /* 0x0000002000547944 */ /* 0x000fea0003c00000 */
.L_x_71:
[----:B------:R-:W0:Y:S01]  /*0340*/  LDC.64 R6, c[0x0][0x398] ;  /* 0x0000e600ff067b82 */ /* 0x000e220000000a00 */
[----:B------:R-:W-:Y:S01]  /*0350*/  VIADD R29, R3, 0x1 ;  /* 0x00000001031d7836 */ /* 0x000fe20000000000 */
[----:B------:R-:W1:Y:S03]  /*0360*/  LDCU.64 UR6, c[0x0][0x398] ;  /* 0x00007300ff0677ac */ /* 0x000e660008000a00 */
[----:B------:R-:W-:Y:S01]  /*0370*/  IMAD.IADD R25, R29, 0x1, -R28 ;  /* 0x000000011d197824 */ /* 0x000fe200078e0a1c */
[-C--:B------:R-:W-:Y:S01]  /*0380*/  IADD3 R15, PT, PT, R28, R29.reuse, RZ ;  /* 0x0000001d1c0f7210 */ /* 0x080fe20007ffe0ff */
[----:B------:R-:W-:Y:S01]  /*0390*/  UMOV UR8, 0x1c71c71c ;  /* 0x1c71c71c00087882 */ /* 0x000fe20000000000 */
[----:B------:R-:W-:Y:S01]  /*03a0*/  IADD3 R9, PT, PT, R2, R29, RZ ;  /* 0x0000001d02097210 */ /* 0x000fe20007ffe0ff */
[----:B------:R-:W-:Y:S01]  /*03b0*/  UMOV UR9, 0x3fdc71c7 ;  /* 0x3fdc71c700097882 */ /* 0x000fe20000000000 */
[----:B------:R-:W-:Y:S01]  /*03c0*/  UMOV UR10, 0x1c71c71c ;  /* 0x1c71c71c000a7882 */ /* 0x000fe20000000000 */
[----:B------:R-:W-:Y:S01]  /*03d0*/  UMOV UR11, 0x3f9c71c7 ;  /* 0x3f9c71c7000b7882 */ /* 0x000fe20000000000 */
[----:B------:R-:W2:Y:S01]  /*03e0*/  LDCU UR12, c[0x3][0x84] ;  /* 0x00c01080ff0c77ac */ /* 0x000ea20008000800 */
[----:B0-----:R-:W-:-:S04]  /*03f0*/  IMAD.WIDE R14, R15, 0x8, R6 ;  /* 0x000000080f0e7825 */ /* 0x001fc800078e0206 */
[--C-:B------:R-:W-:Y:S02]  /*0400*/  IMAD.WIDE R24, R25, 0x8, R6.reuse ;  /* 0x0000000819187825 */ /* 0x100fe400078e0206 */
[----:B------:R-:W3:Y:S04]  /*0410*/  LDG.E.64 R14, desc[UR4][R14.64] ;  /* 0x000000040e0e7981 */ /* 0x000ee8000c1e1b00 */
[----:B------:R-:W3:Y:S01]  /*0420*/  LDG.E.64 R18, desc[UR4][R24.64] ;  /* 0x0000000418127981 */ /* 0x000ee2000c1e1b00 */
[----:B------:R-:W-:-:S05]  /*0430*/  IMAD.WIDE R8, R9, 0x8, R6 ;  /* 0x0000000809087825 */ /* 0x000fca00078e0206 */
[----:B------:R-:W4:Y:S01]  /*0440*/  LDG.E.64 R16, desc[UR4][R8.64] ;  /* 0x0000000408107981 */ /* 0x000f22000c1e1b00 */
[----:B------:R-:W-:Y:S02]  /*0450*/  IMAD.IADD R11, R29, 0x1, -R2 ;  /* 0x000000011d0b7824 */ /* 0x000fe400078e0a02 */
[----:B------:R-:W-:-:S04]  /*0460*/  IMAD.WIDE R26, R3, 0x8, R6 ;  /* 0x00000008031a7825 */ /* 0x000fc800078e0206 */
[----:B------:R-:W-:-:S05]  /*0470*/  IMAD.WIDE R10, R11, 0x8, R6 ;  /* 0x000000080b0a7825 */ /* 0x000fca00078e0206 */
[----:B------:R-:W5:Y:S01]  /*0480*/  LDG.E.64 R12, desc[UR4][R10.64] ;  /* 0x000000040a0c7981 */ /* 0x000f62000c1e1b00 */
[----:B------:R-:W-:-:S04]  /*0490*/  IMAD.WIDE R30, R28, 0x8, R26 ;  /* 0x000000081c1e7825 */ /* 0x000fc800078e021a */
[----:B------:R-:W-:-:S05]  /*04a0*/  IMAD.WIDE R20, R2, 0x8, R26 ;  /* 0x0000000802147825 */ /* 0x000fca00078e021a */
[----:B------:R-:W2:Y:S01]  /*04b0*/  LDG.E.64 R22, desc[UR4][R20.64+-0x8] ;  /* 0xfffff80414167981 */ /* 0x000ea2000c1e1b00 */
[----:B---3--:R-:W-:-:S03]  /*04c0*/  DADD R18, R14, R18 ;  /* 0x000000000e127229 */ /* 0x008fc60000000012 */
[----:B------:R-:W3:Y:S05]  /*04d0*/  LDG.E.64 R14, desc[UR4][R30.64+-0x8] ;  /* 0xfffff8041e0e7981 */ /* 0x000eea000c1e1b00 */
[----:B----4-:R-:W-:Y:S02]  /*04e0*/  DADD R16, R18, R16 ;  /* 0x0000000012107229 */ /* 0x010fe40000000010 */
[----:B------:R0:W4:Y:S06]  /*04f0*/  LDG.E.64 R18, desc[UR4][R24.64+-0x10] ;  /* 0xfffff00418127981 */ /* 0x00012c000c1e1b00 */
[----:B-----5:R-:W-:Y:S01]  /*0500*/  DADD R12, R16, R12 ;  /* 0x00000000100c7229 */ /* 0x020fe2000000000c */
[----:B0-----:R-:W-:-:S06]  /*0510*/  IMAD.WIDE R24, R2, 0x8, R24 ;  /* 0x0000000802187825 */ /* 0x001fcc00078e0218 */
[----:B------:R-:W5:Y:S01]  /*0520*/  LDG.E.64 R24, desc[UR4][R24.64] ;  /* 0x0000000418187981 */ /* 0x000f62000c1e1b00 */
[----:B---3--:R-:W-:Y:S01]  /*0530*/  DADD R12, R12, -R14 ;  /* 0x000000000c0c7229 */ /* 0x008fe2000000080e */
[----:B------:R-:W-:-:S04]  /*0540*/  IMAD.WIDE R14, R28, 0x8, R8 ;  /* 0x000000081c0e7825 */ /* 0x000fc800078e0208 */
[----:B------:R-:W-:-:S03]  /*0550*/  IMAD.WIDE R8, R28, 0x8, R10 ;  /* 0x000000081c087825 */ /* 0x000fc600078e020a */
[----:B----4-:R-:W-:Y:S01]  /*0560*/  DADD R18, R12, -R18 ;  /* 0x000000000c127229 */ /* 0x010fe20000000812 */
[----:B------:R-:W3:Y:S04]  /*0570*/  LDG.E.64 R14, desc[UR4][R14.64] ;  /* 0x000000040e0e7981 */ /* 0x000ee8000c1e1b00 */
[----:B------:R-:W3:Y:S03]  /*0580*/  LDG.E.64 R12, desc[UR4][R8.64] ;  /* 0x00000004080c7981 */ /* 0x000ee6000c1e1b00 */
[----:B--2---:R-:W-:Y:S01]  /*0590*/  DADD R22, R18, -R22 ;  /* 0x0000000012167229 */ /* 0x004fe20000000816 */
[----:B------:R-:W2:Y:S01]  /*05a0*/  LDG.E.64 R10, desc[UR4][R10.64+-0x10] ;  /* 0xfffff0040a0a7981 */ /* 0x000ea2000c1e1b00 */
[----:B------:R-:W-:-:S05]  /*05b0*/  IADD3 R18, PT, PT, R2, R28, RZ ;  /* 0x0000001c02127210 */ /* 0x000fca0007ffe0ff */
[----:B------:R-:W-:Y:S01]  /*05c0*/  IMAD.IADD R17, R29, 0x1, -R18 ;  /* 0x000000011d117824 */ /* 0x000fe200078e0a12 */
[----:B------:R-:W4:Y:S03]  /*05d0*/  LDG.E.64 R8, desc[UR4][R8.64+-0x10] ;  /* 0xfffff00408087981 */ /* 0x000f26000c1e1b00 */
[----:B------:R-:W-:-:S05]  /*05e0*/  IMAD.WIDE R16, R17, 0x8, R6 ;  /* 0x0000000811107825 */ /* 0x000fca00078e0206 */
[----:B------:R-:W2:Y:S01]  /*05f0*/  LDG.E.64 R6, desc[UR4][R16.64] ;  /* 0x0000000410067981 */ /* 0x000ea2000c1e1b00 */
[----:B------:R-:W-:Y:S01]  /*0600*/  IMAD.WIDE R20, R28, 0x8, R20 ;  /* 0x000000081c147825 */ /* 0x000fe200078e0214 */
[----:B------:R-:W-:-:S05]  /*0610*/  SHF.R.S32.HI R19, RZ, 0x1f, R3 ;  /* 0x0000001fff137819 */ /* 0x000fca0000011403 */
[----:B------:R-:W4:Y:S04]  /*0620*/  LDG.E.64 R20, desc[UR4][R20.64+-0x8] ;  /* 0xfffff80414147981 */ /* 0x000f28000c1e1b00 */
[----:B------:R-:W4:Y:S01]  /*0630*/  LDG.E.64 R16, desc[UR4][R16.64+-0x10] ;  /* 0xfffff00410107981 */ /* 0x000f22000c1e1b00 */
[----:B---3--:R-:W-:-:S03]  /*0640*/  DADD R12, R14, R12 ;  /* 0x000000000e0c7229 */ /* 0x008fc6000000000c */
[----:B------:R-:W3:Y:S05]  /*0650*/  LDG.E.64 R14, desc[UR4][R26.64+0x8] ;  /* 0x000008041a0e7981 */ /* 0x000eea000c1e1b00 */
[----:B-----5:R-:W-:Y:S01]  /*0660*/  DADD R12, R12, R24 ;  /* 0x000000000c0c7229 */ /* 0x020fe20000000018 */
[----:B------:R-:W3:Y:S07]  /*0670*/  LDG.E.64 R24, desc[UR4][R26.64+-0x8] ;  /* 0xfffff8041a187981 */ /* 0x000eee000c1e1b00 */
[----:B--2---:R-:W-:-:S02]  /*0680*/  DADD R6, R12, R6 ;  /* 0x000000000c067229 */ /* 0x004fc40000000006 */
[----:B------:R-:W-:Y:S01]  /*0690*/  DADD R12, R22, -R10 ;  /* 0x00000000160c7229 */ /* 0x000fe2000000080a */
[----:B------:R-:W-:Y:S02]  /*06a0*/  SHF.R.S32.HI R22, RZ, 0x1f, R28 ;  /* 0x0000001fff167819 */ /* 0x000fe4000001141c */
[--C-:B------:R-:W-:Y:S02]  /*06b0*/  SHF.R.S32.HI R10, RZ, 0x1f, R2.reuse ;  /* 0x0000001fff0a7819 */ /* 0x100fe40000011402 */
[----:B------:R-:W-:-:S04]  /*06c0*/  IADD3 R11, P0, P1, -R28, R3, R2 ;  /* 0x000000031c0b7210 */ /* 0x000fc8000791e102 */
[----:B------:R-:W-:Y:S02]  /*06d0*/  IADD3.X R22, PT, PT, ~R22, R19, R10, P0, P1 ;  /* 0x0000001316167210 */ /* 0x000fe400007e250a */
[----:B-1----:R-:W-:-:S04]  /*06e0*/  LEA R10, P0, R11, UR6, 0x3 ;  /* 0x000000060b0a7c11 */ /* 0x002fc8000f8018ff */
[----:B------:R-:W-:Y:S02]  /*06f0*/  LEA.HI.X R11, R11, UR7, R22, 0x3, P0 ;  /* 0x000000070b0b7c11 */ /* 0x000fe400080f1c16 */
[----:B------:R-:W0:Y:S04]  /*0700*/  LDC.64 R22, c[0x0][0x3a0] ;  /* 0x0000e800ff167b82 */ /* 0x000e280000000a00 */
[----:B------:R-:W2:Y:S01]  /*0710*/  LDG.E.64 R10, desc[UR4][R10.64+-0x8] ;  /* 0xfffff8040a0a7981 */ /* 0x000ea2000c1e1b00 */
[----:B----4-:R-:W-:Y:S01]  /*0720*/  DADD R6, R6, -R20 ;  /* 0x0000000006067229 */ /* 0x010fe20000000814 */
[----:B------:R-:W-:Y:S01]  /*0730*/  IADD3 R19, PT, PT, R2, R3, RZ ;  /* 0x0000000302137210 */ /* 0x000fe20007ffe0ff */
[----:B------:R-:W-:Y:S01]  /*0740*/  UMOV UR6, 0x1c71c71c ;  /* 0x1c71c71c00067882 */ /* 0x000fe20000000000 */
[----:B------:R-:W-:-:S02]  /*0750*/  UMOV UR7, 0x3fbc71c7 ;  /* 0x3fbc71c700077882 */ /* 0x000fc40000000000 */
[----:B------:R-:W-:-:S03]  /*0760*/  DMUL R20, R12, UR6 ;  /* 0x000000060c147c28 */ /* 0x000fc60008000000 */
[----:B------:R-:W-:Y:S01]  /*0770*/  DADD R12, R6, -R8 ;  /* 0x00000000060c7229 */ /* 0x000fe20000000808 */
[C---:B------:R-:W-:Y:S02]  /*0780*/  IMAD.IADD R9, R19.reuse, 0x1, -R28 ;  /* 0x0000000113097824 */ /* 0x040fe400078e0a1c */
[----:B0-----:R-:W-:-:S04]  /*0790*/  IMAD.WIDE R30, R19, 0x8, R22 ;  /* 0x00000008131e7825 */ /* 0x001fc800078e0216 */
[----:B------:R-:W-:-:S04]  /*07a0*/  IMAD.WIDE R8, R9, 0x8, R22 ;  /* 0x0000000809087825 */ /* 0x000fc800078e0216 */
[----:B------:R-:W-:-:S05]  /*07b0*/  IMAD.WIDE R6, R28, 0x8, R30 ;  /* 0x000000081c067825 */ /* 0x000fca00078e021e */
[----:B------:R-:W4:Y:S01]  /*07c0*/  LDG.E.64 R26, desc[UR4][R6.64] ;  /* 0x00000004061a7981 */ /* 0x000f22000c1e1b00 */
[----:B--2---:R-:W-:-:S03]  /*07d0*/  DADD R10, R12, -R10 ;  /* 0x000000000c0a7229 */ /* 0x004fc6000000080a */
[----:B------:R-:W4:Y:S01]  /*07e0*/  LDG.E.64 R12, desc[UR4][R8.64] ;  /* 0x00000004080c7981 */ /* 0x000f22000c1e1b00 */
[----:B---3--:R-:W-:-:S03]  /*07f0*/  DADD R14, R14, -R24 ;  /* 0x000000000e0e7229 */ /* 0x008fc60000000818 */
[----:B------:R-:W2:Y:S01]  /*0800*/  LDG.E.64 R24, desc[UR4][R30.64] ;  /* 0x000000041e187981 */ /* 0x000ea2000c1e1b00 */
[----:B------:R-:W-:-:S03]  /*0810*/  DADD R10, R10, -R16 ;  /* 0x000000000a0a7229 */ /* 0x000fc60000000810 */
[----:B------:R-:W3:Y:S01]  /*0820*/  LDG.E.64 R16, desc[UR4][R30.64+0x8] ;  /* 0x000008041e107981 */ /* 0x000ee2000c1e1b00 */
[----:B------:R-:W-:-:S08]  /*0830*/  DFMA R14, R14, UR8, R20 ;  /* 0x000000080e0e7c2b */ /* 0x000fd00008000014 */
[----:B------:R-:W-:Y:S01]  /*0840*/  DFMA R10, R10, UR10, R14 ;  /* 0x0000000a0a0a7c2b */ /* 0x000fe2000800000e */
[----:B------:R-:W-:Y:S01]  /*0850*/  IADD3 R15, PT, PT, -R2, R3, RZ ;  /* 0x00000003020f7210 */ /* 0x000fe20007ffe1ff */
[----:B----4-:R-:W-:-:S04]  /*0860*/  DADD R26, R26, R12 ;  /* 0x000000001a1a7229 */ /* 0x010fc8000000000c */
[----:B------:R-:W-:Y:S02]  /*0870*/  IMAD.WIDE R12, R15, 0x8, R22 ;  /* 0x000000080f0c7825 */ /* 0x000fe400078e0216 */
[----:B------:R-:W4:Y:S04]  /*0880*/  LDG.E.64 R14, desc[UR4][R30.64+-0x8] ;  /* 0xfffff8041e0e7981 */ /* 0x000f28000c1e1b00 */
[----:B------:R-:W2:Y:S01]  /*0890*/  LDG.E.64 R20, desc[UR4][R12.64] ;  /* 0x000000040c147981 */ /* 0x000ea2000c1e1b00 */
[----:B---3--:R-:W-:Y:S01]  /*08a0*/  DADD R16, R26, R16 ;  /* 0x000000001a107229 */ /* 0x008fe20000000010 */
[----:B------:R-:W-:Y:S02]  /*08b0*/  IMAD.IADD R29, R3, 0x1, -R18 ;  /* 0x00000001031d7824 */ /* 0x000fe400078e0a12 */
[----:B------:R-:W3:Y:S02]  /*08c0*/  LDG.E.64 R26, desc[UR4][R12.64+0x8] ;  /* 0x000008040c1a7981 */ /* 0x000ee4000c1e1b00 */
[----:B------:R-:W-:-:S02]  /*08d0*/  IMAD.WIDE R22, R29, 0x8, R22 ;  /* 0x000000081d167825 */ /* 0x000fc400078e0216 */
[----:B------:R-:W5:Y:S01]  /*08e0*/  LDG.E.64 R30, desc[UR4][R8.64+-0x8] ;  /* 0xfffff804081e7981 */ /* 0x000f62000c1e1b00 */
[----:B----4-:R-:W-:Y:S01]  /*08f0*/  DADD R14, R16, R14 ;  /* 0x00000000100e7229 */ /* 0x010fe2000000000e */
[----:B------:R-:W-:Y:S01]  /*0900*/  IMAD.WIDE R16, R28, 0x8, R12 ;  /* 0x000000081c107825 */ /* 0x000fe200078e020c */
[----:B--2---:R-:W-:Y:S01]  /*0910*/  DADD R18, R24, -R20 ;  /* 0x0000000018127229 */ /* 0x004fe20000000814 */
[----:B------:R-:W2:Y:S04]  /*0920*/  LDG.E.64 R12, desc[UR4][R12.64+-0x8] ;  /* 0xfffff8040c0c7981 */ /* 0x000ea8000c1e1b00 */
[----:B------:R-:W4:Y:S04]  /*0930*/  LDG.E.64 R20, desc[UR4][R16.64] ;  /* 0x0000000410147981 */ /* 0x000f28000c1e1b00 */
[----:B------:R-:W3:Y:S01]  /*0940*/  LDG.E.64 R24, desc[UR4][R22.64] ;  /* 0x0000000416187981 */ /* 0x000ee2000c1e1b00 */
[----:B----4-:R-:W-:-:S03]  /*0950*/  DADD R14, R14, -R20 ;  /* 0x000000000e0e7229 */ /* 0x010fc60000000814 */
[----:B------:R-:W4:Y:S05]  /*0960*/  LDG.E.64 R20, desc[UR4][R8.64+0x8] ;  /* 0x0000080408147981 */ /* 0x000f2a000c1e1b00 */
[----:B---3--:R-:W-:Y:S01]  /*0970*/  DADD R14, R14, -R24 ;  /* 0x000000000e0e7229 */ /* 0x008fe20000000818 */
[----:B------:R-:W3:Y:S07]  /*0980*/  LDG.E.64 R24, desc[UR4][R6.64+-0x8] ;  /* 0xfffff80406187981 */ /* 0x000eee000c1e1b00 */
[----:B------:R-:W-:-:S02]  /*0990*/  DADD R26, R14, -R26 ;  /* 0x000000000e1a7229 */ /* 0x000fc4000000081a */
[----:B------:R0:W3:Y:S02]  /*09a0*/  LDG.E.64 R14, desc[UR4][R6.64+0x8] ;  /* 0x00000804060e7981 */ /* 0x0000e4000c1e1b00 */
[----:B0-----:R-:W0:Y:S01]  /*09b0*/  LDC.64 R6, c[0x0][0x3a8] ;  /* 0x0000ea00ff067b82 */ /* 0x001e220000000a00 */
[----:B---3--:R-:W-:Y:S01]  /*09c0*/  DADD R14, R14, R24 ;  /* 0x000000000e0e7229 */ /* 0x008fe20000000018 */
[----:B------:R-:W3:Y:S07]  /*09d0*/  LDG.E.64 R24, desc[UR4][R16.64+-0x8] ;  /* 0xfffff80410187981 */ /* 0x000eee000c1e1b00 */
[----:B----4-:R-:W-:-:S02]  /*09e0*/  DADD R20, R14, R20 ;  /* 0x000000000e147229 */ /* 0x010fc40000000014 */
[----:B------:R-:W4:Y:S06]  /*09f0*/  LDG.E.64 R14, desc[UR4][R16.64+0x8] ;  /* 0x00000804100e7981 */ /* 0x000f2c000c1e1b00 */
[----:B-----5:R-:W-:Y:S01]  /*0a00*/  DADD R30, R20, R30 ;  /* 0x00000000141e7229 */ /* 0x020fe2000000001e */
[----:B------:R-:W-:Y:S01]  /*0a10*/  IADD3 R9, PT, PT, R28, R3, RZ ;  /* 0x000000031c097210 */ /* 0x000fe20007ffe0ff */
[----:B------:R-:W5:Y:S04]  /*0a20*/  LDG.E.64 R20, desc[UR4][R22.64+0x8] ;  /* 0x0000080416147981 */ /* 0x000f68000c1e1b00 */
[----:B------:R-:W5:Y:S02]  /*0a30*/  LDG.E.64 R22, desc[UR4][R22.64+-0x8] ;  /* 0xfffff80416167981 */ /* 0x000f64000c1e1b00 */
[----:B----4-:R-:W-:-:S02]  /*0a40*/  DADD R14, R30, -R14 ;  /* 0x000000001e0e7229 */ /* 0x010fc4000000080e */
[----:B--2---:R-:W-:-:S06]  /*0a50*/  DADD R30, R26, -R12 ;  /* 0x000000001a1e7229 */ /* 0x004fcc000000080c */
[----:B---3--:R-:W-:Y:S01]  /*0a60*/  DADD R24, R14, -R24 ;  /* 0x000000000e187229 */ /* 0x008fe20000000818 */
[----:B------:R-:W-:Y:S02]  /*0a70*/  IMAD.IADD R15, R3, 0x1, -R28 ;  /* 0x00000001030f7824 */ /* 0x000fe400078e0a1c */
[----:B0-----:R-:W-:-:S04]  /*0a80*/  IMAD.WIDE R26, R9, 0x8, R6 ;  /* 0x00000008091a7825 */ /* 0x001fc800078e0206 */
[----:B------:R-:W-:Y:S01]  /*0a90*/  IMAD.WIDE R14, R15, 0x8, R6 ;  /* 0x000000080f0e7825 */ /* 0x000fe200078e0206 */
[----:B------:R-:W2:Y:S04]  /*0aa0*/  LDG.E.64 R16, desc[UR4][R26.64] ;  /* 0x000000041a107981 */ /* 0x000ea8000c1e1b00 */
[----:B------:R-:W2:Y:S01]  /*0ab0*/  LDG.E.64 R12, desc[UR4][R14.64] ;  /* 0x000000040e0c7981 */ /* 0x000ea2000c1e1b00 */
[----:B------:R-:W-:Y:S02]  /*0ac0*/  DMUL R30, R30, UR6 ;  /* 0x000000061e1e7c28 */ /* 0x000fe40008000000 */
[----:B-----5:R-:W-:Y:S01]  /*0ad0*/  DADD R20, R24, -R20 ;  /* 0x0000000018147229 */ /* 0x020fe20000000814 */
[----:B------:R-:W3:Y:S05]  /*0ae0*/  LDG.E.64 R24, desc[UR4][R26.64+-0x8] ;  /* 0xfffff8041a187981 */ /* 0x000eea000c1e1b00 */
[----:B------:R-:W-:Y:S01]  /*0af0*/  DFMA R18, R18, UR8, R30 ;  /* 0x0000000812127c2b */ /* 0x000fe2000800001e */
[C---:B------:R-:W-:Y:S01]  /*0b00*/  IMAD.WIDE R30, R2.reuse, 0x8, R26 ;  /* 0x00000008021e7825 */ /* 0x040fe200078e021a */
[----:B------:R-:W-:Y:S01]  /*0b10*/  IADD3 R9, PT, PT, -R2, R9, RZ ;  /* 0x0000000902097210 */ /* 0x000fe20007ffe1ff */
[----:B------:R-:W-:-:S03]  /*0b20*/  DADD R20, R20, -R22 ;  /* 0x0000000014147229 */ /* 0x000fc60000000816 */
[----:B------:R-:W4:Y:S01]  /*0b30*/  LDG.E.64 R32, desc[UR4][R30.64] ;  /* 0x000000041e207981 */ /* 0x000f22000c1e1b00 */
[----:B------:R-:W-:-:S05]  /*0b40*/  IMAD.WIDE R22, R9, 0x8, R6 ;  /* 0x0000000809167825 */ /* 0x000fca00078e0206 */
[----:B------:R-:W5:Y:S01]  /*0b50*/  LDG.E.64 R8, desc[UR4][R22.64] ;  /* 0x0000000416087981 */ /* 0x000f62000c1e1b00 */
[----:B--2---:R-:W-:-:S03]  /*0b60*/  DADD R16, R16, -R12 ;  /* 0x0000000010107229 */ /* 0x004fc6000000080c */
[----:B------:R0:W3:Y:S02]  /*0b70*/  LDG.E.64 R12, desc[UR4][R26.64+0x8] ;  /* 0x000008041a0c7981 */ /* 0x0000e4000c1e1b00 */
[----:B0-----:R-:W-:-:S05]  /*0b80*/  IMAD.WIDE R26, R2, 0x8, R14 ;  /* 0x00000008021a7825 */ /* 0x001fca00078e020e */
[----:B------:R-:W2:Y:S01]  /*0b90*/  LDG.E.64 R2, desc[UR4][R26.64] ;  /* 0x000000041a027981 */ /* 0x000ea2000c1e1b00 */
[----:B---3--:R-:W-:-:S08]  /*0ba0*/  DADD R12, R12, R24 ;  /* 0x000000000c0c7229 */ /* 0x008fd00000000018 */
[----:B----4-:R-:W-:-:S08]  /*0bb0*/  DADD R12, R12, R32 ;  /* 0x000000000c0c7229 */ /* 0x010fd00000000020 */
[----:B-----5:R-:W-:Y:S01]  /*0bc0*/  DADD R24, R12, R8 ;  /* 0x000000000c187229 */ /* 0x020fe20000000008 */
[----:B------:R-:W3:Y:S04]  /*0bd0*/  LDG.E.64 R8, desc[UR4][R14.64+0x8] ;  /* 0x000008040e087981 */ /* 0x000ee8000c1e1b00 */
[----:B------:R-:W4:Y:S01]  /*0be0*/  LDG.E.64 R12, desc[UR4][R14.64+-0x8] ;  /* 0xfffff8040e0c7981 */ /* 0x000f22000c1e1b00 */
[----:B------:R-:W-:-:S03]  /*0bf0*/  IMAD.WIDE R6, R29, 0x8, R6 ;  /* 0x000000081d067825 */ /* 0x000fc600078e0206 */
[----:B------:R-:W5:Y:S04]  /*0c00*/  LDG.E.64 R28, desc[UR4][R30.64+-0x8] ;  /* 0xfffff8041e1c7981 */ /* 0x000f68000c1e1b00 */
[----:B------:R-:W5:Y:S04]  /*0c10*/  LDG.E.64 R32, desc[UR4][R6.64+-0x8] ;  /* 0xfffff80406207981 */ /* 0x000f68000c1e1b00 */
[----:B------:R-:W5:Y:S01]  /*0c20*/  LDG.E.64 R14, desc[UR4][R22.64+-0x8] ;  /* 0xfffff804160e7981 */ /* 0x000f62000c1e1b00 */
[----:B---3--:R-:W-:-:S08]  /*0c30*/  DADD R8, R24, -R8 ;  /* 0x0000000018087229 */ /* 0x008fd00000000808 */
[----:B----4-:R-:W-:Y:S02]  /*0c40*/  DADD R12, R8, -R12 ;  /* 0x00000000080c7229 */ /* 0x010fe4000000080c */
[----:B------:R-:W3:Y:S06]  /*0c50*/  LDG.E.64 R8, desc[UR4][R6.64] ;  /* 0x0000000406087981 */ /* 0x000eec000c1e1b00 */
[----:B--2---:R-:W-:Y:S02]  /*0c60*/  DADD R24, R12, -R2 ;  /* 0x000000000c187229 */ /* 0x004fe40000000802 */
[----:B------:R-:W2:Y:S04]  /*0c70*/  LDG.E.64 R12, desc[UR4][R30.64+0x8] ;  /* 0x000008041e0c7981 */ /* 0x000ea8000c1e1b00 */
[----:B------:R-:W2:Y:S02]  /*0c80*/  LDG.E.64 R2, desc[UR4][R22.64+0x8] ;  /* 0x0000080416027981 */ /* 0x000ea4000c1e1b00 */
[----:B--2---:R-:W-:-:S02]  /*0c90*/  DADD R12, R12, R2 ;  /* 0x000000000c0c7229 */ /* 0x004fc40000000002 */
[----:B------:R-:W2:Y:S06]  /*0ca0*/  LDG.E.64 R2, desc[UR4][R26.64+0x8] ;  /* 0x000008041a027981 */ /* 0x000eac000c1e1b00 */
[----:B-----5:R-:W-:Y:S02]  /*0cb0*/  DADD R28, R12, R28 ;  /* 0x000000000c1c7229 */ /* 0x020fe4000000001c */
[----:B------:R-:W4:Y:S01]  /*0cc0*/  LDG.E.64 R12, desc[UR4][R6.64+0x8] ;  /* 0x00000804060c7981 */ /* 0x000f22000c1e1b00 */
[----:B---3--:R-:W-:-:S03]  /*0cd0*/  DADD R8, R24, -R8 ;  /* 0x0000000018087229 */ /* 0x008fc60000000808 */
[----:B------:R-:W3:Y:S02]  /*0ce0*/  LDG.E.64 R24, desc[UR4][R26.64+-0x8] ;  /* 0xfffff8041a187981 */ /* 0x000ee4000c1e1b00 */
[----:B------:R-:W-:Y:S01]  /*0cf0*/  DADD R34, R28, R14 ;  /* 0x000000001c227229 */ /* 0x000fe2000000000e */
[----:B------:R-:W0:Y:S01]  /*0d00*/  LDC.64 R14, c[0x3][0x80] ;  /* 0x00c02000ff0e7b82 */ /* 0x000e220000000a00 */
[----:B------:R-:W0:Y:S01]  /*0d10*/  MUFU.RCP64H R29, UR12 ;  /* 0x0000000c001d7d08 */ /* 0x000e220008001800 */
[----:B------:R-:W-:Y:S01]  /*0d20*/  IMAD.MOV.U32 R28, RZ, RZ, 0x1 ;  /* 0x00000001ff1c7424 */ /* 0x000fe200078e00ff */
[----:B------:R-:W-:Y:S02]  /*0d30*/  DMUL R8, R8, UR6 ;  /* 0x0000000608087c28 */ /* 0x000fe40008000000 */
[----:B------:R-:W-:-:S06]  /*0d40*/  DFMA R18, R20, UR10, R18 ;  /* 0x0000000a14127c2b */ /* 0x000fcc0008000012 */
[----:B------:R-:W-:Y:S02]  /*0d50*/  DFMA R8, R16, UR8, R8 ;  /* 0x0000000810087c2b */ /* 0x000fe40008000008 */
[----:B------:R-:W-:-:S08]  /*0d60*/  DMUL R18, R18, R4 ;  /* 0x0000000412127228 */ /* 0x000fd00000000000 */
[----:B------:R-:W-:Y:S01]  /*0d70*/  DFMA R10, R10, R4, R18 ;  /* 0x000000040a0a722b */ /* 0x000fe20000000012 */
[----:B------:R-:W-:Y:S01]  /*0d80*/  BSSY.RECONVERGENT B0, `(.L_x_72) ;  /* 0x0000018000007945 */ /* 0x000fe20003800200 */
[----:B--2---:R-:W-:-:S08]  /*0d90*/  DADD R2, R34, -R2 ;  /* 0x0000000022027229 */ /* 0x004fd00000000802 */
[----:B----4-:R-:W-:Y:S02]  /*0da0*/  DADD R12, R2, -R12 ;  /* 0x00000000020c7229 */ /* 0x010fe4000000080c */
[----:B0-----:R-:W-:-:S06]  /*0db0*/  DFMA R2, R28, -R14, 1 ;  /* 0x3ff000001c02742b */ /* 0x001fcc000000080e */
[----:B---3--:R-:W-:Y:S02]  /*0dc0*/  DADD R24, R12, -R24 ;  /* 0x000000000c187229 */ /* 0x008fe40000000818 */
[----:B------:R-:W-:-:S06]  /*0dd0*/  DFMA R2, R2, R2, R2 ;  /* 0x000000020202722b */ /* 0x000fcc0000000002 */
[----:B------:R-:W-:Y:S02]  /*0de0*/  DADD R24, R24, -R32 ;  /* 0x0000000018187229 */ /* 0x000fe40000000820 */
[----:B------:R-:W-:-:S06]  /*0df0*/  DFMA R2, R28, R2, R28 ;  /* 0x000000021c02722b */ /* 0x000fcc000000001c */
[----:B------:R-:W-:Y:S02]  /*0e00*/  DFMA R8, R24, UR10, R8 ;  /* 0x0000000a18087c2b */ /* 0x000fe40008000008 */
[----:B------:R-:W-:-:S06]  /*0e10*/  DFMA R6, R2, -R14, 1 ;  /* 0x3ff000000206742b */ /* 0x000fcc000000080e */
[----:B------:R-:W-:Y:S02]  /*0e20*/  DFMA R10, R8, R4, R10 ;  /* 0x00000004080a722b */ /* 0x000fe4000000000a */
[----:B------:R-:W-:-:S08]  /*0e30*/  DFMA R2, R2, R6, R2 ;  /* 0x000000060202722b */ /* 0x000fd00000000002 */
[----:B------:R-:W-:-:S08]  /*0e40*/  DMUL R4, R10, R2 ;  /* 0x000000020a047228 */ /* 0x000fd00000000000 */
[----:B------:R-:W-:-:S08]  /*0e50*/  DFMA R14, R4, -R14, R10 ;  /* 0x8000000e040e722b */ /* 0x000fd0000000000a */
[----:B------:R-:W-:Y:S01]  /*0e60*/  DFMA R2, R2, R14, R4 ;  /* 0x0000000e0202722b */ /* 0x000fe20000000004 */
[----:B------:R-:W-:-:S09]  /*0e70*/  FSETP.GEU.AND P1, PT, |R11|, 6.5827683646048100446e-37, PT ;  /* 0x036000000b00780b */ /* 0x000fd20003f2e200 */
[----:B------:R-:W-:-:S05]  /*0e80*/  FFMA R4, RZ, UR12, R3 ;  /* 0x0000000cff047c23 */ /* 0x000fca0008000003 */
[----:B------:R-:W-:-:S13]  /*0e90*/  FSETP.GT.AND P0, PT, |R4|, 1.469367938527859385e-39, PT ;  /* 0x001000000400780b */ /* 0x000fda0003f04200 */
[----:B------:R-:W-:Y:S05]  /*0ea0*/  @P0 BRA P1, `(.L_x_73) ;  /* 0x0000000000140947 */ /* 0x000fea0000800000 */
[----:B------:R-:W0:Y:S01]  /*0eb0*/  LDCU.64 UR6, c[0x3][0x80] ;  /* 0x00c01000ff0677ac */ /* 0x000e220008000a00 */
[----:B------:R-:W-:Y:S02]  /*0ec0*/  MOV R16, 0xf00 ;  /* 0x00000f0000107802 */ /* 0x000fe40000000f00 */
[----:B0-----:R-:W-:Y:S01]  /*0ed0*/  MOV R8, UR6 ;  /* 0x0000000600087c02 */ /* 0x001fe20008000f00 */
[----:B------:R-:W-:-:S07]  /*0ee0*/  IMAD.U32 R9, RZ, RZ, UR7 ;  /* 0x00000007ff097e24 */ /* 0x000fce000f8e00ff */
[----:B------:R-:W-:Y:S05]  /*0ef0*/  CALL.REL.NOINC `($__internal_2_$__cuda_sm20_div_rn_f64_full) ;  /* 0x0000001800087944 */ /* 0x000fea0003c00000 */
.L_x_73:
[----:B------:R-:W-:Y:S05]  /*0f00*/  BSYNC.RECONVERGENT B0 ;  /* 0x0000000000007941 */ /* 0x000fea0003800200 */
.L_x_72:
[----:B------:R-:W0:Y:S02]  /*0f10*/  LDC.64 R4, c[0x0][0x550] ;  /* 0x00015400ff047b82 */ /* 0x000e240000000a00 */
[----:B0-----:R-:W-:-:S05]  /*0f20*/  IMAD.WIDE R4, R0, 0x10, R4 ;  /* 0x0000001000047825 */ /* 0x001fca00078e0204 */
[----:B------:R0:W-:Y:S01]  /*0f30*/  STG.E.64 desc[UR4][R4.64], R2 ;  /* 0x0000000204007986 */ /* 0x0001e2000c101b04 */
[----:B------:R-:W-:Y:S05]  /*0f40*/  BRA `(.L_x_70) ;  /* 0x0000000c00547947 */ /* 0x000fea0003800000 */
.L_x_69:
        /* <DEDUP_REMOVED lines=8> */
[----:B------:R-:W-:-:S04]  /*0fd0*/  IADD3 R12, PT, PT, R7, 0x300402, RZ ;  /* 0x00300402070c7810 */ /* 0x000fc80007ffe0ff */
[----:B------:R-:W-:Y:S02]  /*0fe0*/  FSETP.GEU.AND P0, PT, |R12|, 5.8789094863358348022e-39, PT ;  /* 0x004004020c00780b */ /* 0x000fe40003f0e200 */
        /* <DEDUP_REMOVED lines=11> */
.L_x_74:
        /* <DEDUP_REMOVED lines=89> */
[----:B------:R-:W-:-:S03]  /*1630*/  IMAD.WIDE R22, R29, 0x8, R22 ;  /* 0x000000081d167825 */ /* 0x000fc600078e0216 */
[----:B----4-:R-:W-:Y:S01]  /*1640*/  DADD R14, R16, R14 ;  /* 0x00000000100e7229 */ /* 0x010fe2000000000e */
[----:B------:R-:W-:Y:S01]  /*1650*/  IMAD.WIDE R16, R28, 0x8, R12 ;  /* 0x000000081c107825 */ /* 0x000fe200078e020c */
[----:B--2---:R-:W-:Y:S01]  /*1660*/  DADD R18, R24, -R20 ;  /* 0x0000000018127229 */ /* 0x004fe20000000814 */
[----:B------:R-:W2:Y:S04]  /*1670*/  LDG.E.64 R12, desc[UR4][R12.64+-0x8] ;  /* 0xfffff8040c0c7981 */ /* 0x000ea8000c1e1b00 */
[----:B------:R-:W4:Y:S04]  /*1680*/  LDG.E.64 R20, desc[UR4][R16.64] ;  /* 0x0000000410147981 */ /* 0x000f28000c1e1b00 */
[----:B------:R-:W5:Y:S01]  /*1690*/  LDG.E.64 R24, desc[UR4][R22.64] ;  /* 0x0000000416187981 */ /* 0x000f62000c1e1b00 */
[----:B----4-:R-:W-:-:S03]  /*16a0*/  DADD R14, R14, -R20 ;  /* 0x000000000e0e7229 */ /* 0x010fc60000000814 */
[----:B------:R-:W4:Y:S05]  /*16b0*/  LDG.E.64 R20, desc[UR4][R8.64+0x8] ;  /* 0x0000080408147981 */ /* 0x000f2a000c1e1b00 */
[----:B-----5:R-:W-:Y:S01]  /*16c0*/  DADD R14, R14, -R24 ;  /* 0x000000000e0e7229 */ /* 0x020fe20000000818 */
[----:B------:R-:W5:Y:S04]  /*16d0*/  LDG.E.64 R24, desc[UR4][R6.64+-0x8] ;  /* 0xfffff80406187981 */ /* 0x000f68000c1e1b00 */
[----:B------:R-:W2:Y:S03]  /*16e0*/  LDG.E.64 R8, desc[UR4][R8.64+-0x8] ;  /* 0xfffff80408087981 */ /* 0x000ea6000c1e1b00 */
[----:B---3--:R-:W-:-:S02]  /*16f0*/  DADD R26, R14, -R26 ;  /* 0x000000000e1a7229 */ /* 0x008fc4000000081a */
[----:B------:R0:W5:Y:S02]  /*1700*/  LDG.E.64 R14, desc[UR4][R6.64+0x8] ;  /* 0x00000804060e7981 */ /* 0x000164000c1e1b00 */
[----:B0-----:R-:W0:Y:S01]  /*1710*/  LDC.64 R6, c[0x0][0x400] ;  /* 0x00010000ff067b82 */ /* 0x001e220000000a00 */
[----:B-----5:R-:W-:Y:S01]  /*1720*/  DADD R14, R14, R24 ;  /* 0x000000000e0e7229 */ /* 0x020fe20000000018 */
[----:B------:R-:W3:Y:S07]  /*1730*/  LDG.E.64 R24, desc[UR4][R16.64+-0x8] ;  /* 0xfffff80410187981 */ /* 0x000eee000c1e1b00 */
[----:B----4-:R-:W-:-:S02]  /*1740*/  DADD R20, R14, R20 ;  /* 0x000000000e147229 */ /* 0x010fc40000000014 */
[----:B------:R-:W4:Y:S06]  /*1750*/  LDG.E.64 R14, desc[UR4][R16.64+0x8] ;  /* 0x00000804100e7981 */ /* 0x000f2c000c1e1b00 */
[----:B--2---:R-:W-:Y:S01]  /*1760*/  DADD R30, R20, R8 ;  /* 0x00000000141e7229 */ /* 0x004fe20000000008 */
[----:B------:R-:W-:Y:S01]  /*1770*/  IADD3 R9, PT, PT, R28, R3, RZ ;  /* 0x000000031c097210 */ /* 0x000fe20007ffe0ff */
[----:B------:R-:W2:Y:S04]  /*1780*/  LDG.E.64 R20, desc[UR4][R22.64+0x8] ;  /* 0x0000080416147981 */ /* 0x000ea8000c1e1b00 */
[----:B------:R-:W5:Y:S02]  /*1790*/  LDG.E.64 R22, desc[UR4][R22.64+-0x8] ;  /* 0xfffff80416167981 */ /* 0x000f64000c1e1b00 */
[----:B----4-:R-:W-:-:S02]  /*17a0*/  DADD R14, R30, -R14 ;  /* 0x000000001e0e7229 */ /* 0x010fc4000000080e */
[----:B------:R-:W-:-:S06]  /*17b0*/  DADD R30, R26, -R12 ;  /* 0x000000001a1e7229 */ /* 0x000fcc000000080c */
[----:B---3--:R-:W-:Y:S01]  /*17c0*/  DADD R24, R14, -R24 ;  /* 0x000000000e187229 */ /* 0x008fe20000000818 */
[----:B------:R-:W-:Y:S02]  /*17d0*/  IMAD.IADD R15, R3, 0x1, -R28 ;  /* 0x00000001030f7824 */ /* 0x000fe400078e0a1c */
[----:B0-----:R-:W-:-:S04]  /*17e0*/  IMAD.WIDE R26, R9, 0x8, R6 ;  /* 0x00000008091a7825 */ /* 0x001fc800078e0206 */
[----:B------:R-:W-:Y:S01]  /*17f0*/  IMAD.WIDE R14, R15, 0x8, R6 ;  /* 0x000000080f0e7825 */ /* 0x000fe200078e0206 */
[----:B------:R-:W3:Y:S04]  /*1800*/  LDG.E.64 R16, desc[UR4][R26.64] ;  /* 0x000000041a107981 */ /* 0x000ee8000c1e1b00 */
[----:B------:R-:W3:Y:S01]  /*1810*/  LDG.E.64 R12, desc[UR4][R14.64] ;  /* 0x000000040e0c7981 */ /* 0x000ee2000c1e1b00 */
[----:B--2---:R-:W-:Y:S02]  /*1820*/  DADD R20, R24, -R20 ;  /* 0x0000000018147229 */ /* 0x004fe40000000814 */
[----:B------:R-:W-:Y:S01]  /*1830*/  DMUL R30, R30, UR6 ;  /* 0x000000061e1e7c28 */ /* 0x000fe20008000000 */
[----:B------:R-:W2:Y:S01]  /*1840*/  LDG.E.64 R24, desc[UR4][R26.64+-0x8] ;  /* 0xfffff8041a187981 */ /* 0x000ea2000c1e1b00 */
[----:B------:R-:W-:-:S04]  /*1850*/  IADD3 R9, PT, PT, -R2, R9, RZ ;  /* 0x0000000902097210 */ /* 0x000fc80007ffe1ff */
[----:B-----5:R-:W-:Y:S01]  /*1860*/  DADD R20, R20, -R22 ;  /* 0x0000000014147229 */ /* 0x020fe20000000816 */
[----:B------:R-:W-:Y:S01]  /*1870*/  IMAD.WIDE R22, R2, 0x8, R26 ;  /* 0x0000000802167825 */ /* 0x000fe200078e021a */
[----:B------:R-:W-:-:S04]  /*1880*/  DFMA R18, R18, UR8, R30 ;  /* 0x0000000812127c2b */ /* 0x000fc8000800001e */
[----:B------:R-:W4:Y:S01]  /*1890*/  LDG.E.64 R30, desc[UR4][R22.64] ;  /* 0x00000004161e7981 */ /* 0x000f22000c1e1b00 */
[----:B---3--:R-:W-:-:S03]  /*18a0*/  DADD R16, R16, -R12 ;  /* 0x0000000010107229 */ /* 0x008fc6000000080c */
[----:B------:R0:W2:Y:S02]  /*18b0*/  LDG.E.64 R12, desc[UR4][R26.64+0x8] ;  /* 0x000008041a0c7981 */ /* 0x0000a4000c1e1b00 */
[----:B0-----:R-:W-:-:S05]  /*18c0*/  IMAD.WIDE R26, R9, 0x8, R6 ;  /* 0x00000008091a7825 */ /* 0x001fca00078e0206 */
[----:B------:R-:W3:Y:S01]  /*18d0*/  LDG.E.64 R8, desc[UR4][R26.64] ;  /* 0x000000041a087981 */ /* 0x000ee2000c1e1b00 */
[----:B--2---:R-:W-:-:S08]  /*18e0*/  DADD R12, R12, R24 ;  /* 0x000000000c0c7229 */ /* 0x004fd00000000018 */
[----:B----4-:R-:W-:-:S08]  /*18f0*/  DADD R12, R12, R30 ;  /* 0x000000000c0c7229 */ /* 0x010fd0000000001e */
[----:B---3--:R-:W-:Y:S01]  /*1900*/  DADD R24, R12, R8 ;  /* 0x000000000c187229 */ /* 0x008fe20000000008 */
[----:B------:R-:W2:Y:S04]  /*1910*/  LDG.E.64 R8, desc[UR4][R14.64+0x8] ;  /* 0x000008040e087981 */ /* 0x000ea8000c1e1b00 */
[----:B------:R-:W3:Y:S01]  /*1920*/  LDG.E.64 R12, desc[UR4][R14.64+-0x8] ;  /* 0xfffff8040e0c7981 */ /* 0x000ee2000c1e1b00 */
[----:B------:R-:W-:-:S05]  /*1930*/  IMAD.WIDE R30, R2, 0x8, R14 ;  /* 0x00000008021e7825 */ /* 0x000fca00078e020e */
[----:B------:R-:W4:Y:S01]  /*1940*/  LDG.E.64 R2, desc[UR4][R30.64] ;  /* 0x000000041e027981 */ /* 0x000f22000c1e1b00 */
[----:B------:R-:W-:-:S03]  /*1950*/  IMAD.WIDE R6, R29, 0x8, R6 ;  /* 0x000000081d067825 */ /* 0x000fc600078e0206 */
[----:B------:R-:W5:Y:S04]  /*1960*/  LDG.E.64 R28, desc[UR4][R22.64+-0x8] ;  /* 0xfffff804161c7981 */ /* 0x000f68000c1e1b00 */
[----:B------:R-:W5:Y:S04]  /*1970*/  LDG.E.64 R14, desc[UR4][R26.64+-0x8] ;  /* 0xfffff8041a0e7981 */ /* 0x000f68000c1e1b00 */
[----:B------:R-:W5:Y:S01]  /*1980*/  LDG.E.64 R32, desc[UR4][R6.64+-0x8] ;  /* 0xfffff80406207981 */ /* 0x000f62000c1e1b00 */
[----:B--2---:R-:W-:-:S08]  /*1990*/  DADD R8, R24, -R8 ;  /* 0x0000000018087229 */ /* 0x004fd00000000808 */
[----:B---3--:R-:W-:Y:S02]  /*19a0*/  DADD R12, R8, -R12 ;  /* 0x00000000080c7229 */ /* 0x008fe4000000080c */
[----:B------:R-:W2:Y:S06]  /*19b0*/  LDG.E.64 R8, desc[UR4][R6.64] ;  /* 0x0000000406087981 */ /* 0x000eac000c1e1b00 */
[----:B----4-:R-:W-:Y:S02]  /*19c0*/  DADD R24, R12, -R2 ;  /* 0x000000000c187229 */ /* 0x010fe40000000802 */
[----:B------:R0:W3:Y:S04]  /*19d0*/  LDG.E.64 R12, desc[UR4][R22.64+0x8] ;  /* 0x00000804160c7981 */ /* 0x0000e8000c1e1b00 */
[----:B------:R-:W3:Y:S01]  /*19e0*/  LDG.E.64 R2, desc[UR4][R26.64+0x8] ;  /* 0x000008041a027981 */ /* 0x000ee2000c1e1b00 */
[----:B0-----:R-:W0:Y:S01]  /*19f0*/  MUFU.RCP64H R23, UR12 ;  /* 0x0000000c00177d08 */ /* 0x001e220008001800 */
[----:B---3--:R-:W-:-:S02]  /*1a00*/  DADD R12, R12, R2 ;  /* 0x000000000c0c7229 */ /* 0x008fc40000000002 */
[----:B------:R-:W3:Y:S06]  /*1a10*/  LDG.E.64 R2, desc[UR4][R30.64+0x8] ;  /* 0x000008041e027981 */ /* 0x000eec000c1e1b00 */
[----:B-----5:R-:W-:Y:S02]  /*1a20*/  DADD R28, R12, R28 ;  /* 0x000000000c1c7229 */ /* 0x020fe4000000001c */
[----:B------:R-:W4:Y:S01]  /*1a30*/  LDG.E.64 R12, desc[UR4][R6.64+0x8] ;  /* 0x00000804060c7981 */ /* 0x000f22000c1e1b00 */
[----:B--2---:R-:W-:-:S03]  /*1a40*/  DADD R8, R24, -R8 ;  /* 0x0000000018087229 */ /* 0x004fc60000000808 */
[----:B------:R-:W2:Y:S02]  /*1a50*/  LDG.E.64 R24, desc[UR4][R30.64+-0x8] ;  /* 0xfffff8041e187981 */ /* 0x000ea4000c1e1b00 */
[----:B------:R-:W-:Y:S01]  /*1a60*/  DADD R28, R28, R14 ;  /* 0x000000001c1c7229 */ /* 0x000fe2000000000e */
[----:B------:R-:W0:Y:S01]  /*1a70*/  LDC.64 R14, c[0x3][0x80] ;  /* 0x00c02000ff0e7b82 */ /* 0x000e220000000a00 */
[----:B------:R-:W-:Y:S01]  /*1a80*/  IMAD.MOV.U32 R22, RZ, RZ, 0x1 ;  /* 0x00000001ff167424 */ /* 0x000fe200078e00ff */
[----:B------:R-:W-:Y:S02]  /*1a90*/  DMUL R8, R8, UR6 ;  /* 0x0000000608087c28 */ /* 0x000fe40008000000 */
[----:B------:R-:W-:-:S06]  /*1aa0*/  DFMA R18, R20, UR10, R18 ;  /* 0x0000000a14127c2b */ /* 0x000fcc0008000012 */
[----:B------:R-:W-:Y:S02]  /*1ab0*/  DFMA R8, R16, UR8, R8 ;  /* 0x0000000810087c2b */ /* 0x000fe40008000008 */
[----:B------:R-:W-:-:S08]  /*1ac0*/  DMUL R18, R18, R4 ;  /* 0x0000000412127228 */ /* 0x000fd00000000000 */
[----:B------:R-:W-:Y:S01]  /*1ad0*/  DFMA R10, R10, R4, R18 ;  /* 0x000000040a0a722b */ /* 0x000fe20000000012 */
[----:B------:R-:W-:Y:S01]  /*1ae0*/  BSSY.RECONVERGENT B0, `(.L_x_75) ;  /* 0x0000018000007945 */ /* 0x000fe20003800200 */
[----:B---3--:R-:W-:-:S08]  /*1af0*/  DADD R2, R28, -R2 ;  /* 0x000000001c027229 */ /* 0x008fd00000000802 */
[----:B----4-:R-:W-:Y:S02]  /*1b00*/  DADD R12, R2, -R12 ;  /* 0x00000000020c7229 */ /* 0x010fe4000000080c */
[----:B0-----:R-:W-:-:S06]  /*1b10*/  DFMA R2, R22, -R14, 1 ;  /* 0x3ff000001602742b */ /* 0x001fcc000000080e */
[----:B--2---:R-:W-:Y:S02]  /*1b20*/  DADD R24, R12, -R24 ;  /* 0x000000000c187229 */ /* 0x004fe40000000818 */
        /* <DEDUP_REMOVED lines=19> */
.L_x_76:
[----:B------:R-:W-:Y:S05]  /*1c60*/  BSYNC.RECONVERGENT B0 ;  /* 0x0000000000007941 */ /* 0x000fea0003800200 */
.L_x_75:
[----:B------:R-:W0:Y:S02]  /*1c70*/  LDC.64 R4, c[0x0][0x550] ;  /* 0x00015400ff047b82 */ /* 0x000e240000000a00 */
[----:B0-----:R-:W-:-:S05]  /*1c80*/  IMAD.WIDE R4, R0, 0x10, R4 ;  /* 0x0000001000047825 */ /* 0x001fca00078e0204 */
[----:B------:R1:W-:Y:S02]  /*1c90*/  STG.E.64 desc[UR4][R4.64], R2 ;  /* 0x0000000204007986 */ /* 0x0003e4000c101b04 */
.L_x_70:
[----:B01----:R-:W0:Y:S02]  /*1ca0*/  LDC.64 R2, c[0x0][0x550] ;  /* 0x00015400ff027b82 */ /* 0x003e240000000a00 */
[----:B0-----:R-:W-:-:S05]  /*1cb0*/  IMAD.WIDE R2, R0, 0x10, R2 ;  /* 0x0000001000027825 */ /* 0x001fca00078e0202 */
[----:B------:R-:W-:Y:S01]  /*1cc0*/  STG.E.64 desc[UR4][R2.64+0x8], RZ ;  /* 0x000008ff02007986 */ /* 0x000fe2000c101b04 */
[----:B------:R-:W-:Y:S05]  /*1cd0*/  EXIT ;  /* 0x000000000000794d */ /* 0x000fea0003800000 */
.L_x_68:
[----:B------:R-:W0:Y:S02]  /*1ce0*/  LDC.64 R4, c[0x0][0x558] ;  /* 0x00015600ff047b82 */ /* 0x000e240000000a00 */
[----:B0-----:R-:W-:-:S05]  /*1cf0*/  IMAD.WIDE R4, R0, 0x8, R4 ;  /* 0x0000000800047825 */ /* 0x001fca00078e0204 */
[----:B------:R-:W2:Y:S02]  /*1d00*/  LDG.E.64 R8, desc[UR4][R4.64] ;  /* 0x0000000404087981 */ /* 0x000ea4000c1e1b00 */
[----:B--2---:R-:W-:-:S14]  /*1d10*/  DSETP.NEU.AND P0, PT, R8, RZ, PT ;  /* 0x000000ff0800722a */ /* 0x004fdc0003f0d000 */
[----:B------:R-:W0:Y:S02]  /*1d20*/  @!P0 LDC.64 R2, c[0x0][0x550] ;  /* 0x00015400ff028b82 */ /* 0x000e240000000a00 */
[----:B0-----:R-:W-:-:S05]  /*1d30*/  @!P0 IMAD.WIDE R2, R0, 0x10, R2 ;  /* 0x0000001000028825 */ /* 0x001fca00078e0202 */
[----:B------:R0:W-:Y:S01]  /*1d40*/  @!P0 STG.E.128 desc[UR4][R2.64], RZ ;  /* 0x000000ff02008986 */ /* 0x0001e2000c101d04 */
[----:B------:R-:W-:Y:S05]  /*1d50*/  @!P0 EXIT ;  /* 0x000000000000894d */ /* 0x000fea0003800000 */
[----:B------:R-:W1:Y:S02]  /*1d60*/  LDC.64 R6, c[0x0][0x550] ;  /* 0x00015400ff067b82 */ /* 0x000e640000000a00 */
[----:B-1----:R-:W-:-:S05]  /*1d70*/  IMAD.WIDE R6, R0, 0x10, R6 ;  /* 0x0000001000067825 */ /* 0x002fca00078e0206 */
[----:B------:R-:W2:Y:S01]  /*1d80*/  LDG.E.64 R10, desc[UR4][R6.64] ;  /* 0x00000004060a7981 */ /* 0x000ea2000c1e1b00 */
[----:B0-----:R-:W0:Y:S01]  /*1d90*/  MUFU.RCP64H R3, R9 ;  /* 0x0000000900037308 */ /* 0x001e220000001800 */
[----:B------:R-:W-:Y:S01]  /*1da0*/  MOV R2, 0x1 ;  /* 0x0000000100027802 */ /* 0x000fe20000000f00 */
[----:B------:R-:W-:Y:S05]  /*1db0*/  BSSY.RECONVERGENT B0, `(.L_x_77) ;  /* 0x0000010000007945 */ /* 0x000fea0003800200 */
[----:B0-----:R-:W-:-:S08]  /*1dc0*/  DFMA R12, -R8, R2, 1 ;  /* 0x3ff00000080c742b */ /* 0x001fd00000000102 */
[----:B------:R-:W-:-:S08]  /*1dd0*/  DFMA R12, R12, R12, R12 ;  /* 0x0000000c0c0c722b */ /* 0x000fd0000000000c */
[----:B------:R-:W-:-:S08]  /*1de0*/  DFMA R12, R2, R12, R2 ;  /* 0x0000000c020c722b */ /* 0x000fd00000000002 */
[----:B------:R-:W-:-:S08]  /*1df0*/  DFMA R2, -R8, R12, 1 ;  /* 0x3ff000000802742b */ /* 0x000fd0000000010c */
[----:B------:R-:W-:-:S08]  /*1e00*/  DFMA R2, R12, R2, R12 ;  /* 0x000000020c02722b */ /* 0x000fd0000000000c */
[----:B--2---:R-:W-:-:S08]  /*1e10*/  DMUL R12, R10, -R2 ;  /* 0x800000020a0c7228 */ /* 0x004fd00000000000 */
[--C-:B------:R-:W-:Y:S02]  /*1e20*/  DFMA R14, -R8, R12, -R10.reuse ;  /* 0x0000000c080e722b */ /* 0x100fe4000000090a */
[----:B------:R-:W-:-:S06]  /*1e30*/  DADD R10, -RZ, -R10 ;  /* 0x00000000ff0a7229 */ /* 0x000fcc000000090a */
[----:B------:R-:W-:-:S04]  /*1e40*/  DFMA R2, R2, R14, R12 ;  /* 0x0000000e0202722b */ /* 0x000fc8000000000c */
[----:B------:R-:W-:-:S06]  /*1e50*/  FSETP.GEU.AND P1, PT, |R11|, 6.5827683646048100446e-37, PT ;  /* 0x036000000b00780b */ /* 0x000fcc0003f2e200 */
[----:B------:R-:W-:-:S05]  /*1e60*/  FFMA R0, RZ, R9, R3 ;  /* 0x00000009ff007223 */ /* 0x000fca0000000003 */
[----:B------:R-:W-:-:S13]  /*1e70*/  FSETP.GT.AND P0, PT, |R0|, 1.469367938527859385e-39, PT ;  /* 0x001000000000780b */ /* 0x000fda0003f04200 */
[----:B------:R-:W-:Y:S05]  /*1e80*/  @P0 BRA P1, `(.L_x_78) ;  /* 0x0000000000080947 */ /* 0x000fea0000800000 */
[----:B------:R-:W-:-:S07]  /*1e90*/  MOV R16, 0x1eb0 ;  /* 0x00001eb000107802 */ /* 0x000fce0000000f00 */
[----:B------:R-:W-:Y:S05]  /*1ea0*/  CALL.REL.NOINC `($__internal_2_$__cuda_sm20_div_rn_f64_full) ;  /* 0x00000008001c7944 */ /* 0x000fea0003c00000 */
.L_x_78:
[----:B------:R-:W-:Y:S05]  /*1eb0*/  BSYNC.RECONVERGENT B0 ;  /* 0x0000000000007941 */ /* 0x000fea0003800200 */
.L_x_77:
[----:B------:R0:W-:Y:S04]  /*1ec0*/  STG.E.64 desc[UR4][R6.64], R2 ;  /* 0x0000000206007986 */ /* 0x0001e8000c101b04 */
[----:B------:R-:W2:Y:S04]  /*1ed0*/  LDG.E.64 R4, desc[UR4][R4.64] ;  /* 0x0000000404047981 */ /* 0x000ea8000c1e1b00 */
[----:B------:R-:W3:Y:S01]  /*1ee0*/  LDG.E.64 R8, desc[UR4][R6.64+0x8] ;  /* 0x0000080406087981 */ /* 0x000ee2000c1e1b00 */
[----:B------:R-:W-:Y:S01]  /*1ef0*/  IMAD.MOV.U32 R10, RZ, RZ, 0x1 ;  /* 0x00000001ff0a7424 */ /* 0x000fe200078e00ff */
[----:B------:R-:W-:Y:S01]  /*1f00*/  BSSY.RECONVERGENT B0, `(.L_x_79) ;  /* 0x0000013000007945 */ /* 0x000fe20003800200 */
[----:B--2---:R-:W1:Y:S04]  /*1f10*/  MUFU.RCP64H R11, R5 ;  /* 0x00000005000b7308 */ /* 0x004e680000001800 */
[----:B-1----:R-:W-:-:S08]  /*1f20*/  DFMA R12, -R4, R10, 1 ;  /* 0x3ff00000040c742b */ /* 0x002fd0000000010a */
[----:B------:R-:W-:-:S08]  /*1f30*/  DFMA R12, R12, R12, R12 ;  /* 0x0000000c0c0c722b */ /* 0x000fd0000000000c */
[----:B------:R-:W-:-:S08]  /*1f40*/  DFMA R12, R10, R12, R10 ;  /* 0x0000000c0a0c722b */ /* 0x000fd0000000000a */
[----:B------:R-:W-:-:S08]  /*1f50*/  DFMA R10, -R4, R12, 1 ;  /* 0x3ff00000040a742b */ /* 0x000fd0000000010c */
[----:B------:R-:W-:-:S08]  /*1f60*/  DFMA R10, R12, R10, R12 ;  /* 0x0000000a0c0a722b */ /* 0x000fd0000000000c */
[----:B---3--:R-:W-:-:S08]  /*1f70*/  DMUL R12, R8, -R10 ;  /* 0x8000000a080c7228 */ /* 0x008fd00000000000 */
[----:B0-----:R-:W-:-:S08]  /*1f80*/  DFMA R2, -R4, R12, -R8 ;  /* 0x0000000c0402722b */ /* 0x001fd00000000908 */
[----:B------:R-:W-:Y:S02]  /*1f90*/  DFMA R2, R10, R2, R12 ;  /* 0x000000020a02722b */ /* 0x000fe4000000000c */
[----:B------:R-:W-:-:S08]  /*1fa0*/  DADD R10, -RZ, -R8 ;  /* 0x00000000ff0a7229 */ /* 0x000fd00000000908 */
[----:B------:R-:W-:Y:S02]  /*1fb0*/  FFMA R0, RZ, R5, R3 ;  /* 0x00000005ff007223 */ /* 0x000fe40000000003 */
[----:B------:R-:W-:-:S03]  /*1fc0*/  FSETP.GEU.AND P1, PT, |R11|, 6.5827683646048100446e-37, PT ;  /* 0x036000000b00780b */ /* 0x000fc60003f2e200 */
[----:B------:R-:W-:-:S13]  /*1fd0*/  FSETP.GT.AND P0, PT, |R0|, 1.469367938527859385e-39, PT ;  /* 0x001000000000780b */ /* 0x000fda0003f04200 */
[----:B------:R-:W-:Y:S05]  /*1fe0*/  @P0 BRA P1, `(.L_x_80) ;  /* 0x0000000000100947 */ /* 0x000fea0000800000 */
[----:B------:R-:W-:Y:S01]  /*1ff0*/  MOV R8, R4 ;  /* 0x0000000400087202 */ /* 0x000fe20000000f00 */
[----:B------:R-:W-:Y:S01]  /*2000*/  IMAD.MOV.U32 R9, RZ, RZ, R5 ;  /* 0x000000ffff097224 */ /* 0x000fe200078e0005 */
[----:B------:R-:W-:-:S07]  /*2010*/  MOV R16, 0x2030 ;  /* 0x0000203000107802 */ /* 0x000fce0000000f00 */
[----:B------:R-:W-:Y:S05]  /*2020*/  CALL.REL.NOINC `($__internal_2_$__cuda_sm20_div_rn_f64_full) ;  /* 0x0000000400bc7944 */ /* 0x000fea0003c00000 */
.L_x_80:
[----:B------:R-:W-:Y:S05]  /*2030*/  BSYNC.RECONVERGENT B0 ;  /* 0x0000000000007941 */ /* 0x000fea0003800200 */
.L_x_79:
[----:B------:R-:W-:Y:S01]  /*2040*/  STG.E.64 desc[UR4][R6.64+0x8], R2 ;  /* 0x0000080206007986 */ /* 0x000fe2000c101b04 */
[----:B------:R-:W-:Y:S05]  /*2050*/  EXIT ;  /* 0x000000000000794d */ /* 0x000fea0003800000 */
.L_x_67:
[----:B------:R-:W0:Y:S02]  /*2060*/  LDCU UR6, c[0x0][0x564] ;  /* 0x0000ac80ff0677ac */ /* 0x000e240008000800 */
[----:B0-----:R-:W-:-:S09]  /*2070*/  UISETP.NE.AND UP0, UPT, UR6, 0x1, UPT ;  /* 0x000000010600788c */ /* 0x001fd2000bf05270 */
[----:B------:R-:W-:Y:S05]  /*2080*/  BRA.U !UP0, `(.L_x_81) ;  /* 0x0000000108847547 */ /* 0x000fea000b800000 */
[----:B------:R-:W-:-:S13]  /*2090*/  ISETP.NE.AND P0, PT, RZ, UR6, PT ;  /* 0x00000006ff007c0c */ /* 0x000fda000bf05270 */
[----:B------:R-:W-:Y:S05]  /*20a0*/  @P0 EXIT ;  /* 0x000000000000094d */ /* 0x000fea0003800000 */
[----:B------:R-:W0:Y:S01]  /*20b0*/  LDC.64 R6, c[0x0][0x550] ;  /* 0x00015400ff067b82 */ /* 0x000e220000000a00 */
[----:B------:R-:W1:Y:S01]  /*20c0*/  LDCU UR6, c[0x3][0x70] ;  /* 0x00c00e00ff0677ac */ /* 0x000e620008000800 */
[----:B0-----:R-:W-:-:S06]  /*20d0*/  IMAD.WIDE R10, R0, 0x10, R6 ;  /* 0x00000010000a7825 */ /* 0x001fcc00078e0206 */
[----:B------:R-:W2:Y:S01]  /*20e0*/  LDG.E.64 R10, desc[UR4][R10.64] ;  /* 0x000000040a0a7981 */ /* 0x000ea2000c1e1b00 */
[----:B------:R-:W-:Y:S01]  /*20f0*/  IMAD R2, R3, R2, RZ ;  /* 0x0000000203027224 */ /* 0x000fe200078e02ff */
[----:B------:R-:W-:Y:S03]  /*2100*/  BSSY.RECONVERGENT B0, `(.L_x_82) ;  /* 0x0000015000007945 */ /* 0x000fe60003800200 */
[----:B-1----:R-:W-:Y:S01]  /*2110*/  IMAD R6, R2, UR6, RZ ;  /* 0x0000000602067c24 */ /* 0x002fe2000f8e02ff */
[----:B------:R-:W-:-:S05]  /*2120*/  MOV R2, 0x1 ;  /* 0x0000000100027802 */ /* 0x000fca0000000f00 */
[----:B------:R-:W0:Y:S08]  /*2130*/  I2F.F64 R6, R6 ;  /* 0x0000000600067312 */ /* 0x000e300000201c00 */
[----:B0-----:R-:W0:Y:S02]  /*2140*/  MUFU.RCP64H R3, R7 ;  /* 0x0000000700037308 */ /* 0x001e240000001800 */
[----:B0-----:R-:W-:-:S08]  /*2150*/  DFMA R8, -R6, R2, 1 ;  /* 0x3ff000000608742b */ /* 0x001fd00000000102 */
[----:B------:R-:W-:-:S08]  /*2160*/  DFMA R8, R8, R8, R8 ;  /* 0x000000080808722b */ /* 0x000fd00000000008 */
[----:B------:R-:W-:-:S08]  /*2170*/  DFMA R8, R2, R8, R2 ;  /* 0x000000080208722b */ /* 0x000fd00000000002 */
[----:B------:R-:W-:-:S08]  /*2180*/  DFMA R2, -R6, R8, 1 ;  /* 0x3ff000000602742b */ /* 0x000fd00000000108 */
[----:B------:R-:W-:-:S08]  /*2190*/  DFMA R2, R8, R2, R8 ;  /* 0x000000020802722b */ /* 0x000fd00000000008 */
[----:B--2---:R-:W-:Y:S01]  /*21a0*/  DMUL R8, R10, R2 ;  /* 0x000000020a087228 */ /* 0x004fe20000000000 */
[----:B------:R-:W-:-:S07]  /*21b0*/  FSETP.GEU.AND P1, PT, |R11|, 6.5827683646048100446e-37, PT ;  /* 0x036000000b00780b */ /* 0x000fce0003f2e200 */
[----:B------:R-:W-:-:S08]  /*21c0*/  DFMA R12, -R6, R8, R10 ;  /* 0x00000008060c722b */ /* 0x000fd0000000010a */
[----:B------:R-:W-:-:S10]  /*21d0*/  DFMA R2, R2, R12, R8 ;  /* 0x0000000c0202722b */ /* 0x000fd40000000008 */
[----:B------:R-:W-:-:S05]  /*21e0*/  FFMA R0, RZ, R7, R3 ;  /* 0x00000007ff007223 */ /* 0x000fca0000000003 */
[----:B------:R-:W-:-:S13]  /*21f0*/  FSETP.GT.AND P0, PT, |R0|, 1.469367938527859385e-39, PT ;  /* 0x001000000000780b */ /* 0x000fda0003f04200 */
[----:B------:R-:W-:Y:S05]  /*2200*/  @P0 BRA P1, `(.L_x_83) ;  /* 0x0000000000100947 */ /* 0x000fea0000800000 */
[----:B------:R-:W-:Y:S01]  /*2210*/  IMAD.MOV.U32 R8, RZ, RZ, R6 ;  /* 0x000000ffff087224 */ /* 0x000fe200078e0006 */
[----:B------:R-:W-:Y:S02]  /*2220*/  MOV R9, R7 ;  /* 0x0000000700097202 */ /* 0x000fe40000000f00 */
[----:B------:R-:W-:-:S07]  /*2230*/  MOV R16, 0x2250 ;  /* 0x0000225000107802 */ /* 0x000fce0000000f00 */
[----:B------:R-:W-:Y:S05]  /*2240*/  CALL.REL.NOINC `($__internal_2_$__cuda_sm20_div_rn_f64_full) ;  /* 0x0000000400347944 */ /* 0x000fea0003c00000 */
.L_x_83:
[----:B------:R-:W-:Y:S05]  /*2250*/  BSYNC.RECONVERGENT B0 ;  /* 0x0000000000007941 */ /* 0x000fea0003800200 */
.L_x_82:
[----:B------:R-:W0:Y:S02]  /*2260*/  LDC.64 R6, c[0x0][0x3c8] ;  /* 0x0000f200ff067b82 */ /* 0x000e240000000a00 */
[----:B0-----:R-:W-:-:S05]  /*2270*/  IMAD.WIDE R4, R4, 0x8, R6 ;  /* 0x0000000804047825 */ /* 0x001fca00078e0206 */
[----:B------:R-:W-:Y:S01]  /*2280*/  STG.E.64 desc[UR4][R4.64], R2 ;  /* 0x0000000204007986 */ /* 0x000fe2000c101b04 */
[----:B------:R-:W-:Y:S05]  /*2290*/  EXIT ;  /* 0x000000000000794d */ /* 0x000fea0003800000 */
.L_x_81:
[----:B------:R-:W0:Y:S01]  /*22a0*/  LDC.64 R6, c[0x0][0x550] ;  /* 0x00015400ff067b82 */ /* 0x000e220000000a00 */
[----:B------:R-:W1:Y:S01]  /*22b0*/  LDCU UR6, c[0x3][0x70] ;  /* 0x00c00e00ff0677ac */ /* 0x000e620008000800 */
[----:B0-----:R-:W-:-:S06]  /*22c0*/  IMAD.WIDE R10, R0, 0x10, R6 ;  /* 0x00000010000a7825 */ /* 0x001fcc00078e0206 */
[----:B------:R-:W2:Y:S01]  /*22d0*/  LDG.E.64 R10, desc[UR4][R10.64] ;  /* 0x000000040a0a7981 */ /* 0x000ea2000c1e1b00 */
[----:B------:R-:W-:Y:S01]  /*22e0*/  IMAD R2, R3, R2, RZ ;  /* 0x0000000203027224 */ /* 0x000fe200078e02ff */
[----:B------:R-:W-:Y:S03]  /*22f0*/  BSSY.RECONVERGENT B0, `(.L_x_84) ;  /* 0x0000015000007945 */ /* 0x000fe60003800200 */
[----:B-1----:R-:W-:Y:S02]  /*2300*/  IMAD R6, R2, UR6, RZ ;  /* 0x0000000602067c24 */ /* 0x002fe4000f8e02ff */
[----:B------:R-:W-:-:S04]  /*2310*/  IMAD.MOV.U32 R2, RZ, RZ, 0x1 ;  /* 0x00000001ff027424 */ /* 0x000fc800078e00ff */
        /* <DEDUP_REMOVED lines=14> */
[----:B------:R-:W-:Y:S01]  /*2400*/  MOV R8, R6 ;  /* 0x0000000600087202 */ /* 0x000fe20000000f00 */
[----:B------:R-:W-:Y:S01]  /*2410*/  IMAD.MOV.U32 R9, RZ, RZ, R7 ;  /* 0x000000ffff097224 */ /* 0x000fe200078e0007 */
[----:B------:R-:W-:-:S07]  /*2420*/  MOV R16, 0x2440 ;  /* 0x0000244000107802 */ /* 0x000fce0000000f00 */
[----:B------:R-:W-:Y:S05]  /*2430*/  CALL.REL.NOINC `($__internal_2_$__cuda_sm20_div_rn_f64_full) ;  /* 0x0000000000b87944 */ /* 0x000fea0003c00000 */
.L_x_85:
[----:B------:R-:W-:Y:S05]  /*2440*/  BSYNC.RECONVERGENT B0 ;  /* 0x0000000000007941 */ /* 0x000fea0003800200 */
.L_x_84:
[----:B------:R-:W0:Y:S02]  /*2450*/  LDC.64 R6, c[0x0][0x4f8] ;  /* 0x00013e00ff067b82 */ /* 0x000e240000000a00 */
[----:B0-----:R-:W-:-:S05]  /*2460*/  IMAD.WIDE R4, R4, 0x8, R6 ;  /* 0x0000000804047825 */ /* 0x001fca00078e0206 */
[----:B------:R-:W-:Y:S01]  /*2470*/  STG.E.64 desc[UR4][R4.64], R2 ;  /* 0x0000000204007986 */ /* 0x000fe2000c101b04 */
[----:B------:R-:W-:Y:S05]  /*2480*/  EXIT ;  /* 0x000000000000794d */ /* 0x000fea0003800000 */
        .weak           $__internal_1_$__cuda_sm20_dblrcp_rn_slowpath_v3
        .type           $__internal_1_$__cuda_sm20_dblrcp_rn_slowpath_v3,@function
        .size           $__internal_1_$__cuda_sm20_dblrcp_rn_slowpath_v3,($__internal_2_$__cuda_sm20_div_rn_f64_full - $__internal_1_$__cuda_sm20_dblrcp_rn_slowpath_v3)
$__internal_1_$__cuda_sm20_dblrcp_rn_slowpath_v3:
[----:B------:R-:W-:Y:S01]  /*2490*/  MOV R4, R8 ;  /* 0x0000000800047202 */ /* 0x000fe20000000f00 */
[----:B------:R-:W-:-:S06]  /*24a0*/  IMAD.MOV.U32 R5, RZ, RZ, R7 ;  /* 0x000000ffff057224 */ /* 0x000fcc00078e0007 */
[----:B------:R-:W-:-:S14]  /*24b0*/  DSETP.GTU.AND P0, PT, |R4|, +INF , PT ;  /* 0x7ff000000400742a */ /* 0x000fdc0003f0c200 */
[----:B------:R-:W-:Y:S05]  /*24c0*/  @P0 BRA `(.L_x_86) ;  /* 0x00000000007c0947 */ /* 0x000fea0003800000 */
[----:B------:R-:W-:-:S04]  /*24d0*/  LOP3.LUT R11, R7, 0x7fffffff, RZ, 0xc0, !PT ;  /* 0x7fffffff070b7812 */ /* 0x000fc800078ec0ff */
[----:B------:R-:W-:-:S04]  /*24e0*/  IADD3 R7, PT, PT, R11, -0x1, RZ ;  /* 0xffffffff0b077810 */ /* 0x000fc80007ffe0ff */
[----:B------:R-:W-:-:S13]  /*24f0*/  ISETP.GE.U32.AND P0, PT, R7, 0x7fefffff, PT ;  /* 0x7fefffff0700780c */ /* 0x000fda0003f06070 */
[----:B------:R-:W-:Y:S01]  /*2500*/  @P0 LOP3.LUT R9, R5, 0x7ff00000, RZ, 0x3c, !PT ;  /* 0x7ff0000005090812 */ /* 0x000fe200078e3cff */
[----:B------:R-:W-:Y:S01]  /*2510*/  @P0 IMAD.MOV.U32 R8, RZ, RZ, RZ ;  /* 0x000000ffff080224 */ /* 0x000fe200078e00ff */
[----:B------:R-:W-:Y:S06]  /*2520*/  @P0 BRA `(.L_x_87) ;  /* 0x00000000006c0947 */ /* 0x000fec0003800000 */
[----:B------:R-:W-:-:S13]  /*2530*/  ISETP.GE.U32.AND P0, PT, R11, 0x1000001, PT ;  /* 0x010000010b00780c */ /* 0x000fda0003f06070 */
[----:B------:R-:W-:Y:S05]  /*2540*/  @!P0 BRA `(.L_x_88) ;  /* 0x0000000000348947 */ /* 0x000fea0003800000 */
[----:B------:R-:W-:Y:S01]  /*2550*/  IADD3 R9, PT, PT, R5, -0x3fe00000, RZ ;  /* 0xc020000005097810 */ /* 0x000fe20007ffe0ff */
[----:B------:R-:W-:-:S03]  /*2560*/  IMAD.MOV.U32 R8, RZ, RZ, R4 ;  /* 0x000000ffff087224 */ /* 0x000fc600078e0004 */
[----:B------:R-:W0:Y:S03]  /*2570*/  MUFU.RCP64H R11, R9 ;  /* 0x00000009000b7308 */ /* 0x000e260000001800 */
[----:B0-----:R-:W-:-:S08]  /*2580*/  DFMA R12, -R8, R10, 1 ;  /* 0x3ff00000080c742b */ /* 0x001fd0000000010a */
[----:B------:R-:W-:-:S08]  /*2590*/  DFMA R12, R12, R12, R12 ;  /* 0x0000000c0c0c722b */ /* 0x000fd0000000000c */
[----:B------:R-:W-:-:S08]  /*25a0*/  DFMA R12, R10, R12, R10 ;  /* 0x0000000c0a0c722b */ /* 0x000fd0000000000a */
[----:B------:R-:W-:-:S08]  /*25b0*/  DFMA R10, -R8, R12, 1 ;  /* 0x3ff00000080a742b */ /* 0x000fd0000000010c */
[----:B------:R-:W-:-:S08]  /*25c0*/  DFMA R10, R12, R10, R12 ;  /* 0x0000000a0c0a722b */ /* 0x000fd0000000000c */
[----:B------:R-:W-:-:S08]  /*25d0*/  DMUL R10, R10, 2.2250738585072013831e-308 ;  /* 0x001000000a0a7828 */ /* 0x000fd00000000000 */
[----:B------:R-:W-:-:S08]  /*25e0*/  DFMA R4, -R4, R10, 1 ;  /* 0x3ff000000404742b */ /* 0x000fd0000000010a */
[----:B------:R-:W-:-:S08]  /*25f0*/  DFMA R4, R4, R4, R4 ;  /* 0x000000040404722b */ /* 0x000fd00000000004 */
[----:B------:R-:W-:Y:S01]  /*2600*/  DFMA R8, R10, R4, R10 ;  /* 0x000000040a08722b */ /* 0x000fe2000000000a */
[----:B------:R-:W-:Y:S10]  /*2610*/  BRA `(.L_x_87) ;  /* 0x0000000000307947 */ /* 0x000ff40003800000 */
.L_x_88:
[----:B------:R-:W-:Y:S01]  /*2620*/  DMUL R4, R4, 8.11296384146066816958e+31 ;  /* 0x4690000004047828 */ /* 0x000fe20000000000 */
[----:B------:R-:W-:-:S05]  /*2630*/  MOV R8, R10 ;  /* 0x0000000a00087202 */ /* 0x000fca0000000f00 */
[----:B------:R-:W0:Y:S02]  /*2640*/  MUFU.RCP64H R9, R5 ;  /* 0x0000000500097308 */ /* 0x000e240000001800 */
[----:B0-----:R-:W-:-:S08]  /*2650*/  DFMA R10, -R4, R8, 1 ;  /* 0x3ff00000040a742b */ /* 0x001fd00000000108 */
[----:B------:R-:W-:-:S08]  /*2660*/  DFMA R10, R10, R10, R10 ;  /* 0x0000000a0a0a722b */ /* 0x000fd0000000000a */
[----:B------:R-:W-:-:S08]  /*2670*/  DFMA R10, R8, R10, R8 ;  /* 0x0000000a080a722b */ /* 0x000fd00000000008 */
[----:B------:R-:W-:-:S08]  /*2680*/  DFMA R8, -R4, R10, 1 ;  /* 0x3ff000000408742b */ /* 0x000fd0000000010a */
[----:B------:R-:W-:-:S08]  /*2690*/  DFMA R8, R10, R8, R10 ;  /* 0x000000080a08722b */ /* 0x000fd0000000000a */
[----:B------:R-:W-:Y:S01]  /*26a0*/  DMUL R8, R8, 8.11296384146066816958e+31 ;  /* 0x4690000008087828 */ /* 0x000fe20000000000 */
[----:B------:R-:W-:Y:S10]  /*26b0*/  BRA `(.L_x_87) ;  /* 0x0000000000087947 */ /* 0x000ff40003800000 */
.L_x_86:
[----:B------:R-:W-:Y:S01]  /*26c0*/  LOP3.LUT R9, R5, 0x80000, RZ, 0xfc, !PT ;  /* 0x0008000005097812 */ /* 0x000fe200078efcff */
[----:B------:R-:W-:-:S07]  /*26d0*/  IMAD.MOV.U32 R8, RZ, RZ, R4 ;  /* 0x000000ffff087224 */ /* 0x000fce00078e0004 */
.L_x_87:
[----:B------:R-:W-:Y:S01]  /*26e0*/  MOV R7, 0x0 ;  /* 0x0000000000077802 */ /* 0x000fe20000000f00 */
[----:B------:R-:W-:Y:S01]  /*26f0*/  IMAD.MOV.U32 R5, RZ, RZ, R9 ;  /* 0x000000ffff057224 */ /* 0x000fe200078e0009 */
[----:B------:R-:W-:Y:S02]  /*2700*/  MOV R4, R8 ;  /* 0x0000000800047202 */ /* 0x000fe40000000f00 */
[----:B------:R-:W-:Y:S05]  /*2710*/  RET.REL.NODEC R6 `(_Z9getStream6Fields7Poissonii) ;  /* 0xffffffd806387950 */ /* 0x000fea0003c3ffff */
        .weak           $__internal_2_$__cuda_sm20_div_rn_f64_full
        .type           $__internal_2_$__cuda_sm20_div_rn_f64_full,@function
        .size           $__internal_2_$__cuda_sm20_div_rn_f64_full,(.L_x_145 - $__internal_2_$__cuda_sm20_div_rn_f64_full)
$__internal_2_$__cuda_sm20_div_rn_f64_full:
[C---:B------:R-:W-:Y:S01]  /*2720*/  FSETP.GEU.AND P0, PT, |R9|.reuse, 1.469367938527859385e-39, PT ;  /* 0x001000000900780b */ /* 0x040fe20003f0e200 */
[----:B------:R-:W-:Y:S01]  /*2730*/  BSSY.RECONVERGENT B1, `(.L_x_89) ;  /* 0x0000056000017945 */ /* 0x000fe20003800200 */
[----:B------:R-:W-:Y:S02]  /*2740*/  LOP3.LUT R2, R9, 0x800fffff, RZ, 0xc0, !PT ;  /* 0x800fffff09027812 */ /* 0x000fe400078ec0ff */
[C---:B------:R-:W-:Y:S02]  /*2750*/  FSETP.GEU.AND P2, PT, |R11|.reuse, 1.469367938527859385e-39, PT ;  /* 0x001000000b00780b */ /* 0x040fe40003f4e200 */
[----:B------:R-:W-:Y:S01]  /*2760*/  LOP3.LUT R3, R2, 0x3ff00000, RZ, 0xfc, !PT ;  /* 0x3ff0000002037812 */ /* 0x000fe200078efcff */
[----:B------:R-:W-:Y:S01]  /*2770*/  IMAD.MOV.U32 R2, RZ, RZ, R8 ;  /* 0x000000ffff027224 */ /* 0x000fe200078e0008 */
[----:B------:R-:W-:Y:S02]  /*2780*/  MOV R18, 0x1 ;  /* 0x0000000100127802 */ /* 0x000fe40000000f00 */
[----:B------:R-:W-:-:S02]  /*2790*/  LOP3.LUT R15, R11, 0x7ff00000, RZ, 0xc0, !PT ;  /* 0x7ff000000b0f7812 */ /* 0x000fc400078ec0ff */
[----:B------:R-:W-:Y:S01]  /*27a0*/  LOP3.LUT R24, R9, 0x7ff00000, RZ, 0xc0, !PT ;  /* 0x7ff0000009187812 */ /* 0x000fe200078ec0ff */
[----:B------:R-:W-:-:S03]  /*27b0*/  @!P0 DMUL R2, R8, 8.98846567431157953865e+307 ;  /* 0x7fe0000008028828 */ /* 0x000fc60000000000 */
[----:B------:R-:W-:Y:S01]  /*27c0*/  ISETP.GE.U32.AND P1, PT, R15, R24, PT ;  /* 0x000000180f00720c */ /* 0x000fe20003f26070 */
[----:B------:R-:W-:Y:S01]  /*27d0*/  @!P2 IMAD.MOV.U32 R22, RZ, RZ, RZ ;  /* 0x000000ffff16a224 */ /* 0x000fe200078e00ff */
[----:B------:R-:W-:Y:S01]  /*27e0*/  @!P2 LOP3.LUT R14, R9, 0x7ff00000, RZ, 0xc0, !PT ;  /* 0x7ff00000090ea812 */ /* 0x000fe200078ec0ff */
[----:B------:R-:W0:Y:S03]  /*27f0*/  MUFU.RCP64H R19, R3 ;  /* 0x0000000300137308 */ /* 0x000e260000001800 */
[----:B------:R-:W-:Y:S01]  /*2800*/  @!P2 ISETP.GE.U32.AND P3, PT, R15, R14, PT ;  /* 0x0000000e0f00a20c */ /* 0x000fe20003f66070 */
[----:B------:R-:W-:Y:S01]  /*2810*/  IMAD.MOV.U32 R14, RZ, RZ, 0x1ca00000 ;  /* 0x1ca00000ff0e7424 */ /* 0x000fe200078e00ff */
[----:B------:R-:W-:-:S04]  /*2820*/  @!P0 LOP3.LUT R24, R3, 0x7ff00000, RZ, 0xc0, !PT ;  /* 0x7ff0000003188812 */ /* 0x000fc800078ec0ff */
[----:B------:R-:W-:Y:S02]  /*2830*/  @!P2 SEL R17, R14, 0x63400000, !P3 ;  /* 0x634000000e11a807 */ /* 0x000fe40005800000 */
[----:B------:R-:W-:Y:S02]  /*2840*/  IADD3 R26, PT, PT, R24, -0x1, RZ ;  /* 0xffffffff181a7810 */ /* 0x000fe40007ffe0ff */
[----:B------:R-:W-:Y:S01]  /*2850*/  @!P2 LOP3.LUT R17, R17, 0x80000000, R11, 0xf8, !PT ;  /* 0x800000001111a812 */ /* 0x000fe200078ef80b */
[----:B0-----:R-:W-:-:S03]  /*2860*/  DFMA R12, R18, -R2, 1 ;  /* 0x3ff00000120c742b */ /* 0x001fc60000000802 */
[----:B------:R-:W-:Y:S02]  /*2870*/  @!P2 LOP3.LUT R23, R17, 0x100000, RZ, 0xfc, !PT ;  /* 0x001000001117a812 */ /* 0x000fe400078efcff */
[----:B------:R-:W-:-:S03]  /*2880*/  MOV R17, R15 ;  /* 0x0000000f00117202 */ /* 0x000fc60000000f00 */
[----:B------:R-:W-:-:S08]  /*2890*/  DFMA R12, R12, R12, R12 ;  /* 0x0000000c0c0c722b */ /* 0x000fd0000000000c */
[----:B------:R-:W-:Y:S01]  /*28a0*/  DFMA R18, R18, R12, R18 ;  /* 0x0000000c1212722b */ /* 0x000fe20000000012 */
[----:B------:R-:W-:Y:S02]  /*28b0*/  SEL R13, R14, 0x63400000, !P1 ;  /* 0x634000000e0d7807 */ /* 0x000fe40004800000 */
[----:B------:R-:W-:Y:S02]  /*28c0*/  MOV R12, R10 ;  /* 0x0000000a000c7202 */ /* 0x000fe40000000f00 */
[----:B------:R-:W-:-:S03]  /*28d0*/  LOP3.LUT R13, R13, 0x800fffff, R11, 0xf8, !PT ;  /* 0x800fffff0d0d7812 */ /* 0x000fc600078ef80b */
[----:B------:R-:W-:-:S03]  /*28e0*/  DFMA R20, R18, -R2, 1 ;  /* 0x3ff000001214742b */ /* 0x000fc60000000802 */
[----:B------:R-:W-:-:S05]  /*28f0*/  @!P2 DFMA R12, R12, 2, -R22 ;  /* 0x400000000c0ca82b */ /* 0x000fca0000000816 */
[----:B------:R-:W-:-:S05]  /*2900*/  DFMA R20, R18, R20, R18 ;  /* 0x000000141214722b */ /* 0x000fca0000000012 */
[----:B------:R-:W-:-:S03]  /*2910*/  @!P2 LOP3.LUT R17, R13, 0x7ff00000, RZ, 0xc0, !PT ;  /* 0x7ff000000d11a812 */ /* 0x000fc600078ec0ff */
[----:B------:R-:W-:Y:S02]  /*2920*/  DMUL R18, R20, R12 ;  /* 0x0000000c14127228 */ /* 0x000fe40000000000 */
[----:B------:R-:W-:-:S05]  /*2930*/  VIADD R25, R17, 0xffffffff ;  /* 0xffffffff11197836 */ /* 0x000fca0000000000 */
[----:B------:R-:W-:Y:S01]  /*2940*/  ISETP.GT.U32.AND P0, PT, R25, 0x7feffffe, PT ;  /* 0x7feffffe1900780c */ /* 0x000fe20003f04070 */
[----:B------:R-:W-:-:S03]  /*2950*/  DFMA R22, R18, -R2, R12 ;  /* 0x800000021216722b */ /* 0x000fc6000000000c */
[----:B------:R-:W-:-:S05]  /*2960*/  ISETP.GT.U32.OR P0, PT, R26, 0x7feffffe, P0 ;  /* 0x7feffffe1a00780c */ /* 0x000fca0000704470 */
[----:B------:R-:W-:-:S08]  /*2970*/  DFMA R22, R20, R22, R18 ;  /* 0x000000161416722b */ /* 0x000fd00000000012 */
[----:B------:R-:W-:Y:S05]  /*2980*/  @P0 BRA `(.L_x_90) ;  /* 0x00000000006c0947 */ /* 0x000fea0003800000 */
[----:B------:R-:W-:-:S04]  /*2990*/  LOP3.LUT R18, R9, 0x7ff00000, RZ, 0xc0, !PT ;  /* 0x7ff0000009127812 */ /* 0x000fc800078ec0ff */
[CC--:B------:R-:W-:Y:S02]  /*29a0*/  VIADDMNMX R10, R15.reuse, -R18.reuse, 0xb9600000, !PT ;  /* 0xb96000000f0a7446 */ /* 0x0c0fe40007800912 */
[----:B------:R-:W-:Y:S01]  /*29b0*/  ISETP.GE.U32.AND P0, PT, R15, R18, PT ;  /* 0x000000120f00720c */ /* 0x000fe20003f06070 */
[----:B------:R-:W-:Y:S01]  /*29c0*/  IMAD.MOV.U32 R18, RZ, RZ, RZ ;  /* 0x000000ffff127224 */ /* 0x000fe200078e00ff */
[----:B------:R-:W-:Y:S02]  /*29d0*/  VIMNMX R10, PT, PT, R10, 0x46a00000, PT ;  /* 0x46a000000a0a7848 */ /* 0x000fe40003fe0100 */
[----:B------:R-:W-:-:S05]  /*29e0*/  SEL R11, R14, 0x63400000, !P0 ;  /* 0x634000000e0b7807 */ /* 0x000fca0004000000 */
[----:B------:R-:W-:-:S05]  /*29f0*/  IMAD.IADD R10, R10, 0x1, -R11 ;  /* 0x000000010a0a7824 */ /* 0x000fca00078e0a0b */
[----:B------:R-:W-:-:S06]  /*2a00*/  IADD3 R19, PT, PT, R10, 0x7fe00000, RZ ;  /* 0x7fe000000a137810 */ /* 0x000fcc0007ffe0ff */
[----:B------:R-:W-:-:S10]  /*2a10*/  DMUL R14, R22, R18 ;  /* 0x00000012160e7228 */ /* 0x000fd40000000000 */
[----:B------:R-:W-:-:S13]  /*2a20*/  FSETP.GTU.AND P0, PT, |R15|, 1.469367938527859385e-39, PT ;  /* 0x001000000f00780b */ /* 0x000fda0003f0c200 */
[----:B------:R-:W-:Y:S05]  /*2a30*/  @P0 BRA `(.L_x_91) ;  /* 0x0000000000940947 */ /* 0x000fea0003800000 */
[----:B------:R-:W-:Y:S01]  /*2a40*/  DFMA R2, R22, -R2, R12 ;  /* 0x800000021602722b */ /* 0x000fe2000000000c */
[----:B------:R-:W-:-:S09]  /*2a50*/  MOV R18, RZ ;  /* 0x000000ff00127202 */ /* 0x000fd20000000f00 */
[C---:B------:R-:W-:Y:S02]  /*2a60*/  FSETP.NEU.AND P0, PT, R3.reuse, RZ, PT ;  /* 0x000000ff0300720b */ /* 0x040fe40003f0d000 */
[----:B------:R-:W-:-:S04]  /*2a70*/  LOP3.LUT R9, R3, 0x80000000, R9, 0x48, !PT ;  /* 0x8000000003097812 */ /* 0x000fc800078e4809 */
[----:B------:R-:W-:-:S07]  /*2a80*/  LOP3.LUT R19, R9, R19, RZ, 0xfc, !PT ;  /* 0x0000001309137212 */ /* 0x000fce00078efcff */
[----:B------:R-:W-:Y:S05]  /*2a90*/  @!P0 BRA `(.L_x_91) ;  /* 0x00000000007c8947 */ /* 0x000fea0003800000 */
[----:B------:R-:W-:Y:S01]  /*2aa0*/  IMAD.MOV R3, RZ, RZ, -R10 ;  /* 0x000000ffff037224 */ /* 0x000fe200078e0a0a */
[----:B------:R-:W-:Y:S01]  /*2ab0*/  MOV R2, RZ ;  /* 0x000000ff00027202 */ /* 0x000fe20000000f00 */
[----:B------:R-:W-:-:S05]  /*2ac0*/  DMUL.RP R18, R22, R18 ;  /* 0x0000001216127228 */ /* 0x000fca0000008000 */
[----:B------:R-:W-:-:S05]  /*2ad0*/  DFMA R2, R14, -R2, R22 ;  /* 0x800000020e02722b */ /* 0x000fca0000000016 */
[----:B------:R-:W-:Y:S02]  /*2ae0*/  LOP3.LUT R9, R19, R9, RZ, 0x3c, !PT ;  /* 0x0000000913097212 */ /* 0x000fe400078e3cff */
[----:B------:R-:W-:-:S04]  /*2af0*/  IADD3 R2, PT, PT, -R10, -0x43300000, RZ ;  /* 0xbcd000000a027810 */ /* 0x000fc80007ffe1ff */
[----:B------:R-:W-:-:S04]  /*2b00*/  FSETP.NEU.AND P0, PT, |R3|, R2, PT ;  /* 0x000000020300720b */ /* 0x000fc80003f0d200 */
[----:B------:R-:W-:Y:S02]  /*2b10*/  FSEL R14, R18, R14, !P0 ;  /* 0x0000000e120e7208 */ /* 0x000fe40004000000 */
[----:B------:R-:W-:Y:S01]  /*2b20*/  FSEL R15, R9, R15, !P0 ;  /* 0x0000000f090f7208 */ /* 0x000fe20004000000 */
[----:B------:R-:W-:Y:S06]  /*2b30*/  BRA `(.L_x_91) ;  /* 0x0000000000547947 */ /* 0x000fec0003800000 */
.L_x_90:
[----:B------:R-:W-:-:S14]  /*2b40*/  DSETP.NAN.AND P0, PT, R10, R10, PT ;  /* 0x0000000a0a00722a */ /* 0x000fdc0003f08000 */
[----:B------:R-:W-:Y:S05]  /*2b50*/  @P0 BRA `(.L_x_92) ;  /* 0x0000000000440947 */ /* 0x000fea0003800000 */
[----:B------:R-:W-:-:S14]  /*2b60*/  DSETP.NAN.AND P0, PT, R8, R8, PT ;  /* 0x000000080800722a */ /* 0x000fdc0003f08000 */
[----:B------:R-:W-:Y:S05]  /*2b70*/  @P0 BRA `(.L_x_93) ;  /* 0x0000000000300947 */ /* 0x000fea0003800000 */
[----:B------:R-:W-:Y:S01]  /*2b80*/  ISETP.NE.AND P0, PT, R17, R24, PT ;  /* 0x000000181100720c */ /* 0x000fe20003f05270 */
[----:B------:R-:W-:Y:S01]  /*2b90*/  IMAD.MOV.U32 R14, RZ, RZ, 0x0 ;  /* 0x00000000ff0e7424 */ /* 0x000fe200078e00ff */
[----:B------:R-:W-:-:S11]  /*2ba0*/  MOV R15, 0xfff80000 ;  /* 0xfff80000000f7802 */ /* 0x000fd60000000f00 */
[----:B------:R-:W-:Y:S05]  /*2bb0*/  @!P0 BRA `(.L_x_91) ;  /* 0x0000000000348947 */ /* 0x000fea0003800000 */
[----:B------:R-:W-:Y:S02]  /*2bc0*/  ISETP.NE.AND P0, PT, R17, 0x7ff00000, PT ;  /* 0x7ff000001100780c */ /* 0x000fe40003f05270 */
[----:B------:R-:W-:Y:S02]  /*2bd0*/  LOP3.LUT R15, R11, 0x80000000, R9, 0x48, !PT ;  /* 0x800000000b0f7812 */ /* 0x000fe400078e4809 */
[----:B------:R-:W-:-:S13]  /*2be0*/  ISETP.EQ.OR P0, PT, R24, RZ, !P0 ;  /* 0x000000ff1800720c */ /* 0x000fda0004702670 */
[----:B------:R-:W-:Y:S01]  /*2bf0*/  @P0 LOP3.LUT R2, R15, 0x7ff00000, RZ, 0xfc, !PT ;  /* 0x7ff000000f020812 */ /* 0x000fe200078efcff */
[----:B------:R-:W-:Y:S01]  /*2c00*/  @!P0 IMAD.MOV.U32 R14, RZ, RZ, RZ ;  /* 0x000000ffff0e8224 */ /* 0x000fe200078e00ff */
[----:B------:R-:W-:-:S03]  /*2c10*/  @P0 MOV R14, RZ ;  /* 0x000000ff000e0202 */ /* 0x000fc60000000f00 */
[----:B------:R-:W-:Y:S01]  /*2c20*/  @P0 IMAD.MOV.U32 R15, RZ, RZ, R2 ;  /* 0x000000ffff0f0224 */ /* 0x000fe200078e0002 */
[----:B------:R-:W-:Y:S06]  /*2c30*/  BRA `(.L_x_91) ;  /* 0x0000000000147947 */ /* 0x000fec0003800000 */
.L_x_93:
[----:B------:R-:W-:Y:S02]  /*2c40*/  LOP3.LUT R15, R9, 0x80000, RZ, 0xfc, !PT ;  /* 0x00080000090f7812 */ /* 0x000fe400078efcff */
[----:B------:R-:W-:Y:S01]  /*2c50*/  MOV R14, R8 ;  /* 0x00000008000e7202 */ /* 0x000fe20000000f00 */
[----:B------:R-:W-:Y:S06]  /*2c60*/  BRA `(.L_x_91) ;  /* 0x0000000000087947 */ /* 0x000fec0003800000 */
.L_x_92:
[----:B------:R-:W-:Y:S01]  /*2c70*/  LOP3.LUT R15, R11, 0x80000, RZ, 0xfc, !PT ;  /* 0x000800000b0f7812 */ /* 0x000fe200078efcff */
[----:B------:R-:W-:-:S07]  /*2c80*/  IMAD.MOV.U32 R14, RZ, RZ, R10 ;  /* 0x000000ffff0e7224 */ /* 0x000fce00078e000a */
.L_x_91:
[----:B------:R-:W-:Y:S05]  /*2c90*/  BSYNC.RECONVERGENT B1 ;  /* 0x0000000000017941 */ /* 0x000fea0003800200 */
.L_x_89:
[----:B------:R-:W-:Y:S01]  /*2ca0*/  HFMA2 R17, -RZ, RZ, 0, 0 ;  /* 0x00000000ff117431 */ /* 0x000fe200000001ff */
[----:B------:R-:W-:Y:S01]  /*2cb0*/  MOV R2, R14 ;  /* 0x0000000e00027202 */ /* 0x000fe20000000f00 */
[----:B------:R-:W-:Y:S02]  /*2cc0*/  IMAD.MOV.U32 R3, RZ, RZ, R15 ;  /* 0x000000ffff037224 */ /* 0x000fe400078e000f */
[----:B------:R-:W-:Y:S05]  /*2cd0*/  RET.REL.NODEC R16 `(_Z9getStream6Fields7Poissonii) ;  /* 0xffffffd010c87950 */ /* 0x000fea0003c3ffff */
.L_x_94:
        /* <DEDUP_REMOVED lines=10> */
.L_x_145:


//--------------------- .text._Z6getDtF6Fields    --------------------------
	.section	.text._Z6getDtF6Fields,"ax",@progbits
	.align	128
        .global         _Z6getDtF6Fields
        .type           _Z6getDtF6Fields,@function
        .size           _Z6getDtF6Fields,(.L_x_148 - _Z6getDtF6Fields)
        .other          _Z6getDtF6Fields,@"STO_CUDA_ENTRY STV_DEFAULT"
_Z6getDtF6Fields:
.text._Z6getDtF6Fields:
[----:B------:R-:W-:Y:S01]  /*0000*/  LDC R1, c[0x0][0x37c] ;  /* 0x0000df00ff017b82 */ /* 0x000fe20000000800 */
[----:B------:R-:W0:Y:S07]  /*0010*/  S2R R63, SR_TID.X ;  /* 0x00000000003f7919 */ /* 0x000e2e0000002100 */
[----:B------:R-:W0:Y:S08]  /*0020*/  LDC.64 R14, c[0x3][0x68] ;  /* 0x00c01a00ff0e7b82 */ /* 0x000e300000000a00 */
[----:B------:R-:W1:Y:S08]  /*0030*/  S2UR UR14, SR_CTAID.X ;  /* 0x00000000000e79c3 */ /* 0x000e700000002500 */
[----:B------:R-:W2:Y:S08]  /*0040*/  S2UR UR15, SR_CTAID.Y ;  /* 0x00000000000f79c3 */ /* 0x000eb00000002600 */
[----:B------:R-:W2:Y:S01]  /*0050*/  LDC R0, c[0x3][0x70] ;  /* 0x00c01c00ff007b82 */ /* 0x000ea20000000800 */
[----:B0-----:R-:W-:-:S04]  /*0060*/  ISETP.GE.AND P0, PT, R63, R14, PT ;  /* 0x0000000e3f00720c */ /* 0x001fc80003f06270 */
[----:B-1----:R-:W-:-:S04]  /*0070*/  ISETP.LE.OR P0, PT, R15, UR14, P0 ;  /* 0x0000000e0f007c0c */ /* 0x002fc80008703670 */
[----:B--2---:R-:W-:-:S13]  /*0080*/  ISETP.LE.OR P0, PT, R0, UR15, P0 ;  /* 0x0000000f00007c0c */ /* 0x004fda0008703670 */
[----:B------:R-:W-:Y:S05]  /*0090*/  @P0 EXIT ;  /* 0x000000000000094d */ /* 0x000fea0003800000 */
[----:B------:R-:W0:Y:S01]  /*00a0*/  LDC R61, c[0x0][0x360] ;  /* 0x0000d800ff3d7b82 */ /* 0x000e220000000800 */
[----:B------:R-:W1:Y:S07]  /*00b0*/  LDCU.64 UR12, c[0x0][0x358] ;  /* 0x00006b00ff0c77ac */ /* 0x000e6e0008000a00 */
[----:B------:R-:W0:Y:S08]  /*00c0*/  LDC R12, c[0x3][0x74] ;  /* 0x00c01d00ff0c7b82 */ /* 0x000e300000000800 */
[----:B------:R-:W2:Y:S08]  /*00d0*/  LDC R3, c[0x0][0x370] ;  /* 0x0000dc00ff037b82 */ /* 0x000eb00000000800 */
[----:B------:R-:W3:Y:S01]  /*00e0*/  LDC.64 R46, c[0x0][0x380] ;  /* 0x0000e000ff2e7b82 */ /* 0x000ee20000000a00 */
[----:B0-----:R-:W-:-:S07]  /*00f0*/  LEA R61, R12, R61, 0x1 ;  /* 0x0000003d0c3d7211 */ /* 0x001fce00078e08ff */
[----:B------:R-:W0:Y:S01]  /*0100*/  LDC.64 R4, c[0x3][0x78] ;  /* 0x00c01e00ff047b82 */ /* 0x000e220000000a00 */
[C---:B------:R-:W-:Y:S02]  /*0110*/  IADD3 R13, PT, PT, R12.reuse, UR14, RZ ;  /* 0x0000000e0c0d7c10 */ /* 0x040fe4000fffe0ff */
[----:B------:R-:W-:Y:S02]  /*0120*/  IADD3 R0, PT, PT, R63, R12, RZ ;  /* 0x0000000c3f007210 */ /* 0x000fe40007ffe0ff */
[C---:B------:R-:W-:Y:S02]  /*0130*/  IADD3 R58, PT, PT, R12.reuse, UR15, RZ ;  /* 0x0000000f0c3a7c10 */ /* 0x040fe4000fffe0ff */
[----:B--2---:R-:W-:Y:S01]  /*0140*/  LEA R3, R12, R3, 0x1 ;  /* 0x000000030c037211 */ /* 0x004fe200078e08ff */
[----:B------:R-:W-:-:S04]  /*0150*/  IMAD R2, R13, R61, R0 ;  /* 0x0000003d0d027224 */ /* 0x000fc800078e0200 */
[----:B------:R-:W-:-:S04]  /*0160*/  IMAD R3, R58, R3, RZ ;  /* 0x000000033a037224 */ /* 0x000fc800078e02ff */
[----:B------:R-:W-:-:S04]  /*0170*/  IMAD R61, R61, R3, R2 ;  /* 0x000000033d3d7224 */ /* 0x000fc800078e0202 */
[----:B---3--:R-:W-:-:S05]  /*0180*/  IMAD.WIDE R46, R61, 0x8, R46 ;  /* 0x000000083d2e7825 */ /* 0x008fca00078e022e */
[----:B-1----:R1:W5:Y:S01]  /*0190*/  LDG.E.64 R2, desc[UR12][R46.64] ;  /* 0x0000000c2e027981 */ /* 0x002362000c1e1b00 */
[----:B0-----:R-:W-:Y:S01]  /*01a0*/  DADD R4, R4, R4 ;  /* 0x0000000004047229 */ /* 0x001fe20000000004 */
[C---:B------:R-:W-:Y:S02]  /*01b0*/  LEA R60, R12.reuse, R14, 0x1 ;  /* 0x0000000e0c3c7211 */ /* 0x040fe400078e08ff */
[----:B------:R-:W-:-:S03]  /*01c0*/  LEA R59, R12, R15, 0x1 ;  /* 0x0000000f0c3b7211 */ /* 0x000fc600078e08ff */
[----:B------:R-:W0:Y:S01]  /*01d0*/  MUFU.RCP64H R7, R5 ;  /* 0x0000000500077308 */ /* 0x000e220000001800 */
[----:B------:R-:W-:Y:S02]  /*01e0*/  IMAD R0, R13, R60, R0 ;  /* 0x0000003c0d007224 */ /* 0x000fe400078e0200 */
[----:B------:R-:W-:Y:S01]  /*01f0*/  IMAD R59, R60, R59, RZ ;  /* 0x0000003b3c3b7224 */ /* 0x000fe200078e02ff */
[----:B------:R-:W-:-:S03]  /*0200*/  IADD3 R6, PT, PT, R5, 0x300402, RZ ;  /* 0x0030040205067810 */ /* 0x000fc60007ffe0ff */
[----:B------:R-:W-:Y:S01]  /*0210*/  IMAD R58, R58, R59, R0 ;  /* 0x0000003b3a3a7224 */ /* 0x000fe200078e0200 */
[----:B------:R-:W-:Y:S02]  /*0220*/  FSETP.GEU.AND P0, PT, |R6|, 5.8789094863358348022e-39, PT ;  /* 0x004004020600780b */ /* 0x000fe40003f0e200 */
[----:B0-----:R-:W-:-:S08]  /*0230*/  DFMA R8, -R4, R6, 1 ;  /* 0x3ff000000408742b */ /* 0x001fd00000000106 */
[----:B------:R-:W-:-:S08]  /*0240*/  DFMA R8, R8, R8, R8 ;  /* 0x000000080808722b */ /* 0x000fd00000000008 */
[----:B------:R-:W-:-:S08]  /*0250*/  DFMA R8, R6, R8, R6 ;  /* 0x000000080608722b */ /* 0x000fd00000000006 */
[----:B------:R-:W-:-:S08]  /*0260*/  DFMA R10, -R4, R8, 1 ;  /* 0x3ff00000040a742b */ /* 0x000fd00000000108 */
[----:B------:R-:W-:-:S10]  /*0270*/  DFMA R10, R8, R10, R8 ;  /* 0x0000000a080a722b */ /* 0x000fd40000000008 */
[----:B------:R-:W-:Y:S02]  /*0280*/  R2UR UR4, R10 ;  /* 0x000000000a0472ca */ /* 0x000fe400000e0000 */
[----:B------:R-:W-:Y:S01]  /*0290*/  R2UR UR5, R11 ;  /* 0x000000000b0572ca */ /* 0x000fe200000e0000 */
[----:B-1----:R-:W-:-:S14]  /*02a0*/  @P0 BRA `(.L_x_95) ;  /* 0x0000000000200947 */ /* 0x002fdc0003800000 */
[----:B------:R-:W-:Y:S02]  /*02b0*/  LOP3.LUT R65, R5, 0x7fffffff, RZ, 0xc0, !PT ;  /* 0x7fffffff05417812 */ /* 0x000fe400078ec0ff */
[----:B------:R-:W-:Y:S02]  /*02c0*/  MOV R34, R4 ;  /* 0x0000000400227202 */ /* 0x000fe40000000f00 */
[----:B------:R-:W-:Y:S02]  /*02d0*/  MOV R35, R5 ;  /* 0x0000000500237202 */ /* 0x000fe40000000f00 */
[----:B------:R-:W-:Y:S02]  /*02e0*/  IADD3 R65, PT, PT, R65, -0x100000, RZ ;  /* 0xfff0000041417810 */ /* 0x000fe40007ffe0ff */
[----:B------:R-:W-:-:S07]  /*02f0*/  MOV R0, 0x310 ;  /* 0x0000031000007802 */ /* 0x000fce0000000f00 */
[----:B-----5:R-:W-:Y:S05]  /*0300*/  CALL.REL.NOINC `($__internal_3_$__cuda_sm20_dblrcp_rn_slowpath_v3) ;  /* 0x0000008800987944 */ /* 0x020fea0003c00000 */
[----:B------:R-:W-:Y:S01]  /*0310*/  UMOV UR4, UR6 ;  /* 0x0000000600047c82 */ /* 0x000fe20008000000 */
[----:B------:R-:W-:-:S05]  /*0320*/  UMOV UR5, UR7 ;  /* 0x0000000700057c82 */ /* 0x000fca0008000000 */
.L_x_95:
[----:B------:R-:W0:Y:S01]  /*0330*/  LDC.64 R40, c[0x0][0x380] ;  /* 0x0000e000ff287b82 */ /* 0x000e220000000a00 */
[----:B------:R-:W-:Y:S01]  /*0340*/  IADD3 R0, PT, PT, R58, 0x1, RZ ;  /* 0x000000013a007810 */ /* 0x000fe20007ffe0ff */
[----:B------:R-:W1:Y:S03]  /*0350*/  LDCU.64 UR6, c[0x0][0x380] ;  /* 0x00007000ff0677ac */ /* 0x000e660008000a00 */
[CC--:B------:R-:W-:Y:S02]  /*0360*/  IADD3 R69, PT, PT, R59.reuse, R0.reuse, RZ ;  /* 0x000000003b457210 */ /* 0x0c0fe40007ffe0ff */
[-C--:B------:R-:W-:Y:S02]  /*0370*/  IADD3 R57, PT, PT, -R59, R0.reuse, RZ ;  /* 0x000000003b397210 */ /* 0x080fe40007ffe1ff */
[CC--:B------:R-:W-:Y:S02]  /*0380*/  IADD3 R56, PT, PT, R60.reuse, R0.reuse, RZ ;  /* 0x000000003c387210 */ /* 0x0c0fe40007ffe0ff */
[----:B------:R-:W-:Y:S01]  /*0390*/  IADD3 R15, PT, PT, -R60, R0, RZ ;  /* 0x000000003c0f7210 */ /* 0x000fe20007ffe1ff */
[----:B0-----:R-:W-:-:S04]  /*03a0*/  IMAD.WIDE R38, R69, 0x8, R40 ;  /* 0x0000000845267825 */ /* 0x001fc800078e0228 */
[--C-:B------:R-:W-:Y:S02]  /*03b0*/  IMAD.WIDE R8, R57, 0x8, R40.reuse ;  /* 0x0000000839087825 */ /* 0x100fe400078e0228 */
[----:B------:R-:W2:Y:S04]  /*03c0*/  LDG.E.64 R38, desc[UR12][R38.64] ;  /* 0x0000000c26267981 */ /* 0x000ea8000c1e1b00 */
[----:B------:R-:W2:Y:S01]  /*03d0*/  LDG.E.64 R30, desc[UR12][R8.64] ;  /* 0x0000000c081e7981 */ /* 0x000ea2000c1e1b00 */
[----:B------:R-:W-:-:S03]  /*03e0*/  IMAD.WIDE R6, R56, 0x8, R40 ;  /* 0x0000000838067825 */ /* 0x000fc600078e0228 */
[----:B------:R0:W3:Y:S01]  /*03f0*/  LDG.E.64 R16, desc[UR12][R8.64+-0x10] ;  /* 0xfffff00c08107981 */ /* 0x0000e2000c1e1b00 */
[----:B------:R-:W-:-:S03]  /*0400*/  IMAD.WIDE R18, R15, 0x8, R40 ;  /* 0x000000080f127825 */ /* 0x000fc600078e0228 */
[----:B------:R-:W4:Y:S01]  /*0410*/  LDG.E.64 R4, desc[UR12][R6.64] ;  /* 0x0000000c06047981 */ /* 0x000f22000c1e1b00 */
[----:B------:R-:W-:-:S03]  /*0420*/  IMAD.WIDE R42, R58, 0x8, R40 ;  /* 0x000000083a2a7825 */ /* 0x000fc600078e0228 */
[----:B------:R-:W3:Y:S01]  /*0430*/  LDG.E.64 R10, desc[UR12][R18.64] ;  /* 0x0000000c120a7981 */ /* 0x000ee2000c1e1b00 */
[C---:B------:R-:W-:Y:S01]  /*0440*/  IMAD.WIDE R26, R59.reuse, 0x8, R42 ;  /* 0x000000083b1a7825 */ /* 0x040fe200078e022a */
[----:B------:R-:W-:Y:S02]  /*0450*/  IADD3 R14, PT, PT, R60, R58, RZ ;  /* 0x0000003a3c0e7210 */ /* 0x000fe40007ffe0ff */
[----:B------:R-:W3:Y:S04]  /*0460*/  LDG.E.64 R66, desc[UR12][R42.64+0x8] ;  /* 0x0000080c2a427981 */ /* 0x000ee8000c1e1b00 */
[----:B------:R-:W3:Y:S01]  /*0470*/  LDG.E.64 R26, desc[UR12][R26.64+-0x8] ;  /* 0xfffff80c1a1a7981 */ /* 0x000ee2000c1e1b00 */
[----:B------:R-:W-:-:S03]  /*0480*/  IMAD.WIDE R20, R59, 0x8, R6 ;  /* 0x000000083b147825 */ /* 0x000fc600078e0206 */
[----:B------:R-:W3:Y:S01]  /*0490*/  LDG.E.64 R54, desc[UR12][R42.64+-0x8] ;  /* 0xfffff80c2a367981 */ /* 0x000ee2000c1e1b00 */
[----:B------:R-:W-:-:S03]  /*04a0*/  IMAD.WIDE R36, R59, 0x8, R18 ;  /* 0x000000083b247825 */ /* 0x000fc600078e0212 */
[----:B------:R-:W3:Y:S04]  /*04b0*/  LDG.E.64 R6, desc[UR12][R20.64] ;  /* 0x0000000c14067981 */ /* 0x000ee8000c1e1b00 */
[----:B------:R-:W3:Y:S01]  /*04c0*/  LDG.E.64 R34, desc[UR12][R36.64] ;  /* 0x0000000c24227981 */ /* 0x000ee2000c1e1b00 */
[----:B------:R-:W-:-:S03]  /*04d0*/  IMAD.WIDE R50, R60, 0x8, R42 ;  /* 0x000000083c327825 */ /* 0x000fc600078e022a */
[----:B------:R-:W3:Y:S04]  /*04e0*/  LDG.E.64 R18, desc[UR12][R18.64+-0x10] ;  /* 0xfffff00c12127981 */ /* 0x000ee8000c1e1b00 */
[----:B------:R1:W3:Y:S01]  /*04f0*/  LDG.E.64 R48, desc[UR12][R50.64+-0x8] ;  /* 0xfffff80c32307981 */ /* 0x0002e2000c1e1b00 */
[----:B------:R-:W-:Y:S01]  /*0500*/  IMAD.WIDE R28, R14, 0x8, R40 ;  /* 0x000000080e1c7825 */ /* 0x000fe200078e0228 */
[C---:B------:R-:W-:Y:S02]  /*0510*/  IADD3 R13, PT, PT, -R59.reuse, R14, RZ ;  /* 0x0000000e3b0d7210 */ /* 0x040fe40007ffe1ff */
[C---:B------:R-:W-:Y:S01]  /*0520*/  IADD3 R65, PT, PT, R60.reuse, R59, RZ ;  /* 0x0000003b3c417210 */ /* 0x040fe20007ffe0ff */
[C---:B0-----:R-:W-:Y:S01]  /*0530*/  IMAD.WIDE R8, R60.reuse, 0x8, R8 ;  /* 0x000000083c087825 */ /* 0x041fe200078e0208 */
[----:B------:R-:W3:Y:S03]  /*0540*/  LDG.E.64 R22, desc[UR12][R28.64+0x8] ;  /* 0x0000080c1c167981 */ /* 0x000ee6000c1e1b00 */
[----:B------:R-:W-:Y:S01]  /*0550*/  IMAD.WIDE R72, R59, 0x8, R28 ;  /* 0x000000083b487825 */ /* 0x000fe200078e021c */
[----:B------:R-:W3:Y:S03]  /*0560*/  LDG.E.64 R20, desc[UR12][R28.64+-0x8] ;  /* 0xfffff80c1c147981 */ /* 0x000ee6000c1e1b00 */
[----:B------:R-:W-:Y:S01]  /*0570*/  IMAD.WIDE R70, R13, 0x8, R40 ;  /* 0x000000080d467825 */ /* 0x000fe200078e0228 */
[----:B------:R-:W3:Y:S04]  /*0580*/  LDG.E.64 R8, desc[UR12][R8.64] ;  /* 0x0000000c08087981 */ /* 0x000ee8000c1e1b00 */
[----:B------:R-:W3:Y:S04]  /*0590*/  LDG.E.64 R32, desc[UR12][R72.64] ;  /* 0x0000000c48207981 */ /* 0x000ee8000c1e1b00 */
[----:B------:R-:W3:Y:S01]  /*05a0*/  LDG.E.64 R24, desc[UR12][R70.64] ;  /* 0x0000000c46187981 */ /* 0x000ee2000c1e1b00 */
[----:B------:R-:W-:Y:S01]  /*05b0*/  IADD3 R12, PT, PT, -R60, R58, RZ ;  /* 0x0000003a3c0c7210 */ /* 0x000fe20007ffe1ff */
[----:B-1----:R-:W-:-:S02]  /*05c0*/  IMAD.WIDE R50, R59, 0x8, R50 ;  /* 0x000000083b327825 */ /* 0x002fc400078e0232 */
[----:B------:R-:W3:Y:S02]  /*05d0*/  LDG.E.64 R28, desc[UR12][R28.64] ;  /* 0x0000000c1c1c7981 */ /* 0x000ee4000c1e1b00 */
[----:B------:R-:W-:Y:S02]  /*05e0*/  IMAD.WIDE R52, R12, 0x8, R40 ;  /* 0x000000080c347825 */ /* 0x000fe400078e0228 */
[----:B------:R-:W3:Y:S02]  /*05f0*/  LDG.E.64 R50, desc[UR12][R50.64+-0x8] ;  /* 0xfffff80c32327981 */ /* 0x000ee4000c1e1b00 */
[----:B------:R-:W-:Y:S02]  /*0600*/  IMAD.WIDE R44, R59, 0x8, R52 ;  /* 0x000000083b2c7825 */ /* 0x000fe400078e0234 */
[----:B------:R-:W3:Y:S01]  /*0610*/  LDG.E.64 R36, desc[UR12][R36.64+-0x10] ;  /* 0xfffff00c24247981 */ /* 0x000ee2000c1e1b00 */
[----:B--2---:R-:W-:-:S03]  /*0620*/  DADD R30, R38, R30 ;  /* 0x00000000261e7229 */ /* 0x004fc6000000001e */
[----:B------:R-:W2:Y:S05]  /*0630*/  LDG.E.64 R38, desc[UR12][R70.64+-0x8] ;  /* 0xfffff80c46267981 */ /* 0x000eaa000c1e1b00 */
[----:B----4-:R-:W-:Y:S02]  /*0640*/  DADD R4, R30, R4 ;  /* 0x000000001e047229 */ /* 0x010fe40000000004 */
[----:B------:R-:W4:Y:S06]  /*0650*/  LDG.E.64 R30, desc[UR12][R72.64+-0x8] ;  /* 0xfffff80c481e7981 */ /* 0x000f2c000c1e1b00 */
[----:B---3--:R-:W-:Y:S01]  /*0660*/  DADD R4, R4, R10 ;  /* 0x0000000004047229 */ /* 0x008fe2000000000a */
[----:B------:R-:W-:-:S07]  /*0670*/  IADD3 R11, PT, PT, R0, -R65, RZ ;  /* 0x80000041000b7210 */ /* 0x000fce0007ffe0ff */
[----:B------:R-:W-:Y:S01]  /*0680*/  DADD R26, R4, -R26 ;  /* 0x00000000041a7229 */ /* 0x000fe2000000081a */
[----:B------:R-:W-:-:S05]  /*0690*/  IMAD.WIDE R4, R11, 0x8, R40 ;  /* 0x000000080b047825 */ /* 0x000fca00078e0228 */
[----:B------:R-:W3:Y:S02]  /*06a0*/  LDG.E.64 R42, desc[UR12][R4.64] ;  /* 0x0000000c042a7981 */ /* 0x000ee4000c1e1b00 */
[----:B------:R-:W-:Y:S02]  /*06b0*/  DADD R16, R26, -R16 ;  /* 0x000000001a107229 */ /* 0x000fe40000000810 */
[----:B------:R-:W-:Y:S01]  /*06c0*/  DADD R34, R6, R34 ;  /* 0x0000000006227229 */ /* 0x000fe20000000022 */
[----:B------:R-:W4:Y:S04]  /*06d0*/  LDG.E.64 R26, desc[UR12][R72.64+0x8] ;  /* 0x0000080c481a7981 */ /* 0x000f28000c1e1b00 */
[----:B------:R-:W2:Y:S01]  /*06e0*/  LDG.E.64 R6, desc[UR12][R44.64] ;  /* 0x0000000c2c067981 */ /* 0x000ea2000c1e1b00 */
[----:B------:R-:W-:-:S03]  /*06f0*/  DADD R48, R16, -R48 ;  /* 0x0000000010307229 */ /* 0x000fc60000000830 */
[----:B------:R-:W2:Y:S01]  /*0700*/  LDG.E.64 R16, desc[UR12][R70.64+0x8] ;  /* 0x0000080c46107981 */ /* 0x000ea2000c1e1b00 */
[----:B------:R-:W-:Y:S01]  /*0710*/  IADD3 R10, PT, PT, R58, -R65, RZ ;  /* 0x800000413a0a7210 */ /* 0x000fe20007ffe0ff */
[----:B------:R-:W-:Y:S01]  /*0720*/  DADD R54, R66, -R54 ;  /* 0x0000000042367229 */ /* 0x000fe20000000836 */
[----:B------:R-:W-:Y:S01]  /*0730*/  IADD3 R0, P0, P1, -R59, R58, R60 ;  /* 0x0000003a3b007210 */ /* 0x000fe2000791e13c */
[----:B------:R-:W2:Y:S01]  /*0740*/  LDG.E.64 R66, desc[UR12][R52.64+0x8] ;  /* 0x0000080c34427981 */ /* 0x000ea2000c1e1b00 */
[----:B------:R-:W-:Y:S01]  /*0750*/  DADD R18, R48, -R18 ;  /* 0x0000000030127229 */ /* 0x000fe20000000812 */
[----:B------:R-:W-:Y:S02]  /*0760*/  IMAD.WIDE R48, R10, 0x8, R40 ;  /* 0x000000080a307825 */ /* 0x000fe400078e0228 */
[----:B------:R-:W2:Y:S04]  /*0770*/  LDG.E.64 R4, desc[UR12][R4.64+-0x10] ;  /* 0xfffff00c04047981 */ /* 0x000ea8000c1e1b00 */
[----:B------:R-:W2:Y:S01]  /*0780*/  LDG.E.64 R64, desc[UR12][R48.64] ;  /* 0x0000000c30407981 */ /* 0x000ea2000c1e1b00 */
[----:B------:R-:W-:Y:S01]  /*0790*/  DADD R8, R34, R8 ;  /* 0x0000000022087229 */ /* 0x000fe20000000008 */
[----:B------:R-:W-:Y:S01]  /*07a0*/  SHF.R.S32.HI R34, RZ, 0x1f, R60 ;  /* 0x0000001fff227819 */ /* 0x000fe2000001143c */
[----:B------:R-:W-:Y:S01]  /*07b0*/  DADD R24, R32, R24 ;  /* 0x0000000020187229 */ /* 0x000fe20000000018 */
[----:B------:R-:W-:-:S02]  /*07c0*/  SHF.R.S32.HI R33, RZ, 0x1f, R58 ;  /* 0x0000001fff217819 */ /* 0x000fc4000001143a */
[----:B------:R-:W-:-:S04]  /*07d0*/  SHF.R.S32.HI R32, RZ, 0x1f, R59 ;  /* 0x0000001fff207819 */ /* 0x000fc8000001143b */
[----:B------:R-:W-:Y:S02]  /*07e0*/  IADD3.X R33, PT, PT, ~R32, R33, R34, P0, P1 ;  /* 0x0000002120217210 */ /* 0x000fe400007e2522 */
[----:B------:R-:W2:Y:S01]  /*07f0*/  LDG.E.64 R34, desc[UR12][R44.64+0x8] ;  /* 0x0000080c2c227981 */ /* 0x000ea2000c1e1b00 */
[----:B------:R-:W-:-:S03]  /*0800*/  DADD R22, R24, R22 ;  /* 0x0000000018167229 */ /* 0x000fc60000000016 */
[----:B------:R-:W2:Y:S05]  /*0810*/  LDG.E.64 R24, desc[UR12][R52.64+-0x8] ;  /* 0xfffff80c34187981 */ /* 0x000eaa000c1e1b00 */
[----:B------:R-:W-:Y:S02]  /*0820*/  DADD R20, R22, R20 ;  /* 0x0000000016147229 */ /* 0x000fe40000000014 */
[----:B------:R0:W2:Y:S02]  /*0830*/  LDG.E.64 R22, desc[UR12][R44.64+-0x8] ;  /* 0xfffff80c2c167981 */ /* 0x0000a4000c1e1b00 */
[----:B0-----:R-:W0:Y:S02]  /*0840*/  LDC.64 R44, c[0x0][0x388] ;  /* 0x0000e200ff2c7b82 */ /* 0x001e240000000a00 */
[----:B0-----:R-:W-:Y:S01]  /*0850*/  IMAD.WIDE R44, R61, 0x8, R44 ;  /* 0x000000083d2c7825 */ /* 0x001fe200078e022c */
[----:B---3--:R-:W-:Y:S01]  /*0860*/  DADD R42, R8, R42 ;  /* 0x00000000082a7229 */ /* 0x008fe2000000002a */
[C---:B------:R-:W-:Y:S01]  /*0870*/  SHF.L.U32 R8, R0.reuse, 0x3, RZ ;  /* 0x0000000300087819 */ /* 0x040fe200000006ff */
[----:B----4-:R-:W-:Y:S01]  /*0880*/  DADD R30, R26, R30 ;  /* 0x000000001a1e7229 */ /* 0x010fe2000000001e */
[----:B------:R-:W-:Y:S01]  /*0890*/  SHF.L.U64.HI R9, R0, 0x3, R33 ;  /* 0x0000000300097819 */ /* 0x000fe20000010221 */
[----:B------:R-:W3:Y:S01]  /*08a0*/  LDG.E.64 R26, desc[UR12][R52.64] ;  /* 0x0000000c341a7981 */ /* 0x000ee2000c1e1b00 */
[----:B--2---:R-:W-:Y:S01]  /*08b0*/  DADD R6, R20, -R6 ;  /* 0x0000000014067229 */ /* 0x004fe20000000806 */
[----:B------:R-:W-:-:S02]  /*08c0*/  IADD3 R20, P0, PT, R8, UR6, RZ ;  /* 0x0000000608147c10 */ /* 0x000fc4000ff1e0ff */
[----:B------:R-:W2:Y:S02]  /*08d0*/  LDG.E.64 R32, desc[UR12][R48.64+0x8] ;  /* 0x0000080c30207981 */ /* 0x000ea4000c1e1b00 */
[----:B------:R-:W-:Y:S01]  /*08e0*/  IADD3.X R21, PT, PT, R9, UR7, RZ, P0, !PT ;  /* 0x0000000709157c10 */ /* 0x000fe200087fe4ff */
[----:B------:R-:W-:Y:S01]  /*08f0*/  DADD R16, R30, R16 ;  /* 0x000000001e107229 */ /* 0x000fe20000000010 */
[----:B------:R-:W4:Y:S04]  /*0900*/  LDG.E.64 R30, desc[UR12][R48.64+-0x8] ;  /* 0xfffff80c301e7981 */ /* 0x000f28000c1e1b00 */
[----:B------:R-:W4:Y:S03]  /*0910*/  LDG.E.64 R20, desc[UR12][R20.64+-0x8] ;  /* 0xfffff80c14147981 */ /* 0x000f26000c1e1b00 */
[----:B------:R-:W-:-:S02]  /*0920*/  DADD R38, R16, R38 ;  /* 0x0000000010267229 */ /* 0x000fc40000000026 */
[----:B------:R-:W4:Y:S01]  /*0930*/  LDG.E.64 R16, desc[UR12][R44.64] ;  /* 0x0000000c2c107981 */ /* 0x000f22000c1e1b00 */
[----:B------:R-:W-:-:S08]  /*0940*/  DADD R6, R6, -R64 ;  /* 0x0000000006067229 */ /* 0x000fd00000000840 */
[----:B------:R-:W-:Y:S01]  /*0950*/  DADD R66, R6, -R66 ;  /* 0x0000000006427229 */ /* 0x000fe20000000842 */
[----:B------:R-:W-:Y:S01]  /*0960*/  IADD3 R7, PT, PT, R59, R58, RZ ;  /* 0x0000003a3b077210 */ /* 0x000fe20007ffe0ff */
[----:B------:R-:W-:Y:S02]  /*0970*/  DADD R50, R42, -R50 ;  /* 0x000000002a327229 */ /* 0x000fe40000000832 */
[----:B------:R-:W-:Y:S02]  /*0980*/  DADD R34, R38, -R34 ;  /* 0x0000000026227229 */ /* 0x000fe40000000822 */
[----:B------:R-:W-:-:S05]  /*0990*/  IMAD.WIDE R38, R7, 0x8, R40 ;  /* 0x0000000807267825 */ /* 0x000fca00078e0228 */
[----:B------:R-:W4:Y:S04]  /*09a0*/  LDG.E.64 R42, desc[UR12][R38.64+0x8] ;  /* 0x0000080c262a7981 */ /* 0x000f28000c1e1b00 */
[----:B------:R-:W4:Y:S01]  /*09b0*/  LDG.E.64 R52, desc[UR12][R38.64+-0x8] ;  /* 0xfffff80c26347981 */ /* 0x000f22000c1e1b00 */
[----:B------:R-:W-:Y:S01]  /*09c0*/  IMAD.WIDE R74, R60, 0x8, R38 ;  /* 0x000000083c4a7825 */ /* 0x000fe200078e0226 */
[----:B------:R-:W-:-:S04]  /*09d0*/  DADD R22, R34, -R22 ;  /* 0x0000000022167229 */ /* 0x000fc80000000816 */
[----:B------:R-:W4:Y:S01]  /*09e0*/  LDG.E.64 R34, desc[UR12][R74.64] ;  /* 0x0000000c4a227981 */ /* 0x000f22000c1e1b00 */
[----:B------:R-:W-:Y:S01]  /*09f0*/  DADD R24, R66, -R24 ;  /* 0x0000000042187229 */ /* 0x000fe20000000818 */
[----:B------:R-:W-:Y:S01]  /*0a00*/  UMOV UR6, 0x1c71c71c ;  /* 0x1c71c71c00067882 */ /* 0x000fe20000000000 */
[----:B------:R-:W-:Y:S01]  /*0a10*/  UMOV UR7, 0x3fbc71c7 ;  /* 0x3fbc71c700077882 */ /* 0x000fe20000000000 */
[----:B------:R-:W-:Y:S01]  /*0a20*/  DADD R36, R50, -R36 ;  /* 0x0000000032247229 */ /* 0x000fe20000000824 */
[----:B------:R-:W-:Y:S01]  /*0a30*/  UMOV UR8, 0x1c71c71c ;  /* 0x1c71c71c00087882 */ /* 0x000fe20000000000 */
[----:B------:R-:W-:Y:S01]  /*0a40*/  UMOV UR9, 0x3fdc71c7 ;  /* 0x3fdc71c700097882 */ /* 0x000fe20000000000 */
[----:B------:R-:W-:Y:S01]  /*0a50*/  IADD3 R6, PT, PT, -R60, R7, RZ ;  /* 0x000000073c067210 */ /* 0x000fe20007ffe1ff */
[----:B------:R-:W-:Y:S01]  /*0a60*/  UMOV UR10, 0x1c71c71c ;  /* 0x1c71c71c000a7882 */ /* 0x000fe20000000000 */
[----:B------:R-:W-:Y:S01]  /*0a70*/  DMUL R24, R24, UR6 ;  /* 0x0000000618187c28 */ /* 0x000fe20008000000 */
[----:B------:R-:W-:Y:S01]  /*0a80*/  UMOV UR11, 0x3f9c71c7 ;  /* 0x3f9c71c7000b7882 */ /* 0x000fe20000000000 */
[----:B------:R-:W-:Y:S01]  /*0a90*/  DMUL R18, R18, UR6 ;  /* 0x0000000612127c28 */ /* 0x000fe20008000000 */
[----:B------:R-:W-:Y:S01]  /*0aa0*/  IMAD.WIDE R72, R6, 0x8, R40 ;  /* 0x0000000806487825 */ /* 0x000fe200078e0228 */
[----:B------:R-:W4:Y:S04]  /*0ab0*/  LDG.E.64 R38, desc[UR12][R38.64] ;  /* 0x0000000c26267981 */ /* 0x000f28000c1e1b00 */
[----:B------:R-:W4:Y:S02]  /*0ac0*/  LDG.E.64 R66, desc[UR12][R72.64] ;  /* 0x0000000c48427981 */ /* 0x000f24000c1e1b00 */
[----:B------:R-:W-:-:S02]  /*0ad0*/  DFMA R18, R54, UR8, R18 ;  /* 0x0000000836127c2b */ /* 0x000fc40008000012 */
[----:B---3--:R-:W-:Y:S01]  /*0ae0*/  DADD R26, R28, -R26 ;  /* 0x000000001c1a7229 */ /* 0x008fe2000000081a */
[----:B------:R-:W3:Y:S01]  /*0af0*/  LDG.E.64 R28, desc[UR12][R74.64+0x8] ;  /* 0x0000080c4a1c7981 */ /* 0x000ee2000c1e1b00 */
[----:B--2---:R-:W-:-:S06]  /*0b00*/  DADD R22, R22, -R32 ;  /* 0x0000000016167229 */ /* 0x004fcc0000000820 */
[----:B------:R-:W-:Y:S02]  /*0b10*/  DFMA R24, R26, UR8, R24 ;  /* 0x000000081a187c2b */ /* 0x000fe40008000018 */
[----:B----4-:R-:W-:Y:S02]  /*0b20*/  DADD R22, R22, -R30 ;  /* 0x0000000016167229 */ /* 0x010fe4000000081e */
[----:B------:R-:W-:-:S06]  /*0b30*/  DADD R20, R36, -R20 ;  /* 0x0000000024147229 */ /* 0x000fcc0000000814 */
[----:B------:R-:W-:Y:S02]  /*0b40*/  DFMA R22, R22, UR10, R24 ;  /* 0x0000000a16167c2b */ /* 0x000fe40008000018 */
[----:B------:R-:W-:Y:S01]  /*0b50*/  DADD R20, R20, -R4 ;  /* 0x0000000014147229 */ /* 0x000fe20000000804 */
[----:B------:R-:W-:-:S05]  /*0b60*/  IADD3 R5, PT, PT, -R59, R58, RZ ;  /* 0x0000003a3b057210 */ /* 0x000fca0007ffe1ff */
[----:B------:R-:W-:Y:S02]  /*0b70*/  DMUL R22, R22, UR4 ;  /* 0x0000000416167c28 */ /* 0x000fe40008000000 */
[----:B------:R-:W-:Y:S01]  /*0b80*/  DFMA R18, R20, UR10, R18 ;  /* 0x0000000a14127c2b */ /* 0x000fe20008000012 */
[----:B------:R-:W-:Y:S01]  /*0b90*/  IMAD.WIDE R40, R5, 0x8, R40 ;  /* 0x0000000805287825 */ /* 0x000fe200078e0228 */
[----:B------:R-:W2:Y:S04]  /*0ba0*/  LDG.E.64 R20, desc[UR12][R74.64+-0x8] ;  /* 0xfffff80c4a147981 */ /* 0x000ea8000c1e1b00 */
[----:B------:R-:W-:Y:S01]  /*0bb0*/  DMUL R16, R16, R22 ;  /* 0x0000001610107228 */ /* 0x000fe20000000000 */
[----:B------:R-:W4:Y:S01]  /*0bc0*/  LDG.E.64 R50, desc[UR12][R40.64+0x8] ;  /* 0x0000080c28327981 */ /* 0x000f22000c1e1b00 */
[----:B------:R-:W-:Y:S01]  /*0bd0*/  DMUL R18, R18, UR4 ;  /* 0x0000000412127c28 */ /* 0x000fe20008000000 */
[----:B------:R-:W-:-:S02]  /*0be0*/  IMAD.WIDE R70, R60, 0x8, R40 ;  /* 0x000000083c467825 */ /* 0x000fc400078e0228 */
[----:B------:R-:W2:Y:S04]  /*0bf0*/  LDG.E.64 R22, desc[UR12][R72.64+-0x8] ;  /* 0xfffff80c48167981 */ /* 0x000ea8000c1e1b00 */
[----:B------:R-:W2:Y:S01]  /*0c00*/  LDG.E.64 R24, desc[UR12][R70.64+0x8] ;  /* 0x0000080c46187981 */ /* 0x000ea2000c1e1b00 */
[----:B-----5:R-:W-:-:S03]  /*0c10*/  DFMA R54, -R2, R18, -R16 ;  /* 0x000000120236722b */ /* 0x020fc60000000910 */
[----:B------:R-:W3:Y:S04]  /*0c20*/  LDG.E.64 R16, desc[UR12][R40.64+-0x8] ;  /* 0xfffff80c28107981 */ /* 0x000ee8000c1e1b00 */
[----:B------:R-:W2:Y:S04]  /*0c30*/  LDG.E.64 R18, desc[UR12][R72.64+0x8] ;  /* 0x0000080c48127981 */ /* 0x000ea8000c1e1b00 */
[----:B------:R-:W2:Y:S04]  /*0c40*/  LDG.E.64 R2, desc[UR12][R70.64] ;  /* 0x0000000c46027981 */ /* 0x000ea8000c1e1b00 */
[----:B------:R-:W2:Y:S04]  /*0c50*/  LDG.E.64 R26, desc[UR12][R70.64+-0x8] ;  /* 0xfffff80c461a7981 */ /* 0x000ea8000c1e1b00 */
[----:B------:R-:W2:Y:S01]  /*0c60*/  LDG.E.64 R36, desc[UR12][R40.64] ;  /* 0x0000000c28247981 */ /* 0x000ea2000c1e1b00 */
[----:B------:R-:W-:Y:S01]  /*0c70*/  DADD R52, R42, R52 ;  /* 0x000000002a347229 */ /* 0x000fe20000000034 */
[----:B------:R-:W0:Y:S07]  /*0c80*/  LDC.64 R42, c[0x0][0x390] ;  /* 0x0000e400ff2a7b82 */ /* 0x000e2e0000000a00 */
[----:B------:R-:W-:Y:S01]  /*0c90*/  DADD R34, R52, R34 ;  /* 0x0000000034227229 */ /* 0x000fe20000000022 */
[----:B0-----:R-:W-:-:S05]  /*0ca0*/  IMAD.WIDE R42, R61, 0x8, R42 ;  /* 0x000000083d2a7825 */ /* 0x001fca00078e022a */
[----:B------:R-:W2:Y:S02]  /*0cb0*/  LDG.E.64 R52, desc[UR12][R42.64] ;  /* 0x0000000c2a347981 */ /* 0x000ea4000c1e1b00 */
[----:B------:R-:W-:Y:S02]  /*0cc0*/  DADD R66, R34, R66 ;  /* 0x0000000022427229 */ /* 0x000fe40000000042 */
[----:B------:R-:W0:Y:S01]  /*0cd0*/  LDC.64 R34, c[0x3][0x78] ;  /* 0x00c01e00ff227b82 */ /* 0x000e220000000a00 */
[----:B------:R-:W-:-:S05]  /*0ce0*/  IADD3 R4, PT, PT, R69, -0x1, R60 ;  /* 0xffffffff45047810 */ /* 0x000fca0007ffe03c */
[----:B----4-:R-:W-:Y:S02]  /*0cf0*/  DADD R50, R66, -R50 ;  /* 0x0000000042327229 */ /* 0x010fe40000000832 */
[----:B0-----:R-:W-:-:S06]  /*0d00*/  DMUL R66, R34, 12 ;  /* 0x4028000022427828 */ /* 0x001fcc0000000000 */
[----:B---3--:R-:W-:Y:S02]  /*0d10*/  DADD R50, R50, -R16 ;  /* 0x0000000032327229 */ /* 0x008fe40000000810 */
[----:B--2---:R-:W-:Y:S02]  /*0d20*/  DADD R16, R28, R18 ;  /* 0x000000001c107229 */ /* 0x004fe40000000012 */
[----:B------:R-:W-:-:S06]  /*0d30*/  DMUL R34, R66, R34 ;  /* 0x0000002242227228 */ /* 0x000fcc0000000000 */
[----:B------:R-:W-:Y:S02]  /*0d40*/  DADD R16, R16, R20 ;  /* 0x0000000010107229 */ /* 0x000fe40000000014 */
[----:B------:R-:W-:Y:S01]  /*0d50*/  DADD R50, R50, -R2 ;  /* 0x0000000032327229 */ /* 0x000fe20000000802 */
[----:B------:R-:W0:Y:S05]  /*0d60*/  MUFU.RCP64H R3, R35 ;  /* 0x0000002300037308 */ /* 0x000e2a0000001800 */
[----:B------:R-:W-:Y:S02]  /*0d70*/  DADD R16, R16, R22 ;  /* 0x0000000010107229 */ /* 0x000fe40000000016 */
[----:B------:R-:W-:Y:S01]  /*0d80*/  DADD R64, -R64, R50 ;  /* 0x0000000040407229 */ /* 0x000fe20000000132 */
[----:B------:R-:W-:-:S05]  /*0d90*/  IADD3 R2, PT, PT, R35, 0x300402, RZ ;  /* 0x0030040223027810 */ /* 0x000fca0007ffe0ff */
[----:B------:R-:W-:Y:S02]  /*0da0*/  DADD R50, R16, -R24 ;  /* 0x0000000010327229 */ /* 0x000fe40000000818 */
[----:B0-----:R-:W-:-:S06]  /*0db0*/  DFMA R16, -R34, R2, 1 ;  /* 0x3ff000002210742b */ /* 0x001fcc0000000102 */
[----:B------:R-:W-:Y:S02]  /*0dc0*/  DADD R50, -R32, R50 ;  /* 0x0000000020327229 */ /* 0x000fe40000000132 */
[----:B------:R-:W-:Y:S02]  /*0dd0*/  DMUL R64, R64, UR6 ;  /* 0x0000000640407c28 */ /* 0x000fe40008000000 */
[----:B------:R-:W-:Y:S02]  /*0de0*/  DADD R66, R38, -R36 ;  /* 0x0000000026427229 */ /* 0x000fe40000000824 */
[----:B------:R-:W-:Y:S02]  /*0df0*/  DFMA R16, R16, R16, R16 ;  /* 0x000000101010722b */ /* 0x000fe40000000010 */
[----:B------:R-:W-:-:S04]  /*0e00*/  DADD R50, R50, -R26 ;  /* 0x0000000032327229 */ /* 0x000fc8000000081a */
[----:B------:R-:W-:Y:S02]  /*0e10*/  DFMA R64, R66, UR8, R64 ;  /* 0x0000000842407c2b */ /* 0x000fe40008000040 */
[----:B------:R-:W-:Y:S02]  /*0e20*/  DFMA R16, R2, R16, R2 ;  /* 0x000000100210722b */ /* 0x000fe40000000002 */
[----:B------:R-:W-:Y:S01]  /*0e30*/  DADD R50, -R30, R50 ;  /* 0x000000001e327229 */ /* 0x000fe20000000132 */
[----:B------:R-:W-:-:S07]  /*0e40*/  FSETP.GEU.AND P0, PT, |R2|, 5.8789094863358348022e-39, PT ;  /* 0x004004020200780b */ /* 0x000fce0003f0e200 */
[----:B------:R-:W-:Y:S02]  /*0e50*/  DFMA R64, R50, UR10, R64 ;  /* 0x0000000a32407c2b */ /* 0x000fe40008000040 */
[----:B------:R-:W-:-:S08]  /*0e60*/  DFMA R50, -R34, R16, 1 ;  /* 0x3ff000002232742b */ /* 0x000fd00000000110 */
[----:B------:R-:W-:Y:S02]  /*0e70*/  DFMA R50, R16, R50, R16 ;  /* 0x000000321032722b */ /* 0x000fe40000000010 */
[----:B------:R-:W-:Y:S01]  /*0e80*/  DMUL R16, R64, UR4 ;  /* 0x0000000440107c28 */ /* 0x000fe20008000000 */
[----:B------:R-:W-:-:S07]  /*0e90*/  IADD3 R3, PT, PT, R59, R15, RZ ;  /* 0x0000000f3b037210 */ /* 0x000fce0007ffe0ff */
[----:B------:R-:W-:Y:S01]  /*0ea0*/  R2UR UR6, R50 ;  /* 0x00000000320672ca */ /* 0x000fe200000e0000 */
[----:B------:R-:W-:Y:S01]  /*0eb0*/  DFMA R16, -R52, R16, R54 ;  /* 0x000000103410722b */ /* 0x000fe20000000136 */
[----:B------:R-:W-:Y:S01]  /*0ec0*/  R2UR UR7, R51 ;  /* 0x00000000330772ca */ /* 0x000fe200000e0000 */
[----:B------:R-:W-:-:S14]  /*0ed0*/  @P0 BRA `(.L_x_96) ;  /* 0x0000000000100947 */ /* 0x000fdc0003800000 */
[----:B------:R-:W-:Y:S02]  /*0ee0*/  LOP3.LUT R65, R35, 0x7fffffff, RZ, 0xc0, !PT ;  /* 0x7fffffff23417812 */ /* 0x000fe400078ec0ff */
[----:B------:R-:W-:Y:S02]  /*0ef0*/  MOV R0, 0xf20 ;  /* 0x00000f2000007802 */ /* 0x000fe40000000f00 */
[----:B------:R-:W-:-:S07]  /*0f00*/  IADD3 R65, PT, PT, R65, -0x100000, RZ ;  /* 0xfff0000041417810 */ /* 0x000fce0007ffe0ff */
[----:B------:R-:W-:Y:S05]  /*0f10*/  CALL.REL.NOINC `($__internal_3_$__cuda_sm20_dblrcp_rn_slowpath_v3) ;  /* 0x0000007c00947944 */ /* 0x000fea0003c00000 */
.L_x_96:
[----:B------:R-:W0:Y:S01]  /*0f20*/  LDC.64 R34, c[0x3][0x78] ;  /* 0x00c01e00ff227b82 */ /* 0x000e220000000a00 */
[----:B------:R-:W-:Y:S01]  /*0f30*/  DADD R32, R32, R24 ;  /* 0x0000000020207229 */ /* 0x000fe20000000018 */
[----:B------:R-:W-:-:S07]  /*0f40*/  IADD3 R2, PT, PT, R59, 0x1, RZ ;  /* 0x000000013b027810 */ /* 0x000fce0007ffe0ff */
[----:B------:R-:W-:-:S08]  /*0f50*/  DADD R32, R26, R32 ;  /* 0x000000001a207229 */ /* 0x000fd00000000020 */
[----:B------:R-:W-:Y:S02]  /*0f60*/  DADD R32, R30, R32 ;  /* 0x000000001e207229 */ /* 0x000fe40000000020 */
[----:B0-----:R-:W-:-:S06]  /*0f70*/  DMUL R50, R34, 3 ;  /* 0x4008000022327828 */ /* 0x001fcc0000000000 */
[----:B------:R-:W-:Y:S02]  /*0f80*/  DADD R32, R28, R32 ;  /* 0x000000001c207229 */ /* 0x000fe40000000020 */
[----:B------:R-:W-:Y:S01]  /*0f90*/  DMUL R34, R50, R34 ;  /* 0x0000002232227228 */ /* 0x000fe20000000000 */
[----:B------:R-:W-:-:S05]  /*0fa0*/  MOV R50, 0x1 ;  /* 0x0000000100327802 */ /* 0x000fca0000000f00 */
[----:B------:R-:W-:Y:S01]  /*0fb0*/  DADD R32, R18, R32 ;  /* 0x0000000012207229 */ /* 0x000fe20000000020 */
[----:B------:R-:W0:Y:S07]  /*0fc0*/  MUFU.RCP64H R51, R35 ;  /* 0x0000002300337308 */ /* 0x000e2e0000001800 */
[----:B------:R-:W-:-:S08]  /*0fd0*/  DADD R18, R20, R32 ;  /* 0x0000000014127229 */ /* 0x000fd00000000020 */
[----:B------:R-:W-:Y:S02]  /*0fe0*/  DADD R18, R22, R18 ;  /* 0x0000000016127229 */ /* 0x000fe40000000012 */
[----:B0-----:R-:W-:-:S08]  /*0ff0*/  DFMA R52, -R34, R50, 1 ;  /* 0x3ff000002234742b */ /* 0x001fd00000000132 */
[----:B------:R-:W-:-:S08]  /*1000*/  DFMA R52, R52, R52, R52 ;  /* 0x000000343434722b */ /* 0x000fd00000000034 */
[----:B------:R-:W-:-:S08]  /*1010*/  DFMA R52, R50, R52, R50 ;  /* 0x000000343234722b */ /* 0x000fd00000000032 */
[----:B------:R-:W-:-:S08]  /*1020*/  DFMA R50, -R34, R52, 1 ;  /* 0x3ff000002232742b */ /* 0x000fd00000000134 */
[----:B------:R-:W-:-:S08]  /*1030*/  DFMA R50, R52, R50, R52 ;  /* 0x000000323432722b */ /* 0x000fd00000000034 */
[----:B------:R-:W-:-:S08]  /*1040*/  DMUL R24, R50, 2 ;  /* 0x4000000032187828 */ /* 0x000fd00000000000 */
[----:B------:R-:W-:-:S08]  /*1050*/  DFMA R26, -R34, R24, 2 ;  /* 0x40000000221a742b */ /* 0x000fd00000000118 */
[----:B------:R-:W-:Y:S01]  /*1060*/  DFMA R26, R50, R26, R24 ;  /* 0x0000001a321a722b */ /* 0x000fe20000000018 */
[----:B------:R-:W-:-:S09]  /*1070*/  MOV R24, RZ ;  /* 0x000000ff00187202 */ /* 0x000fd20000000f00 */
[----:B------:R-:W-:Y:S02]  /*1080*/  R2UR UR9, R27 ;  /* 0x000000001b0972ca */ /* 0x000fe400000e0000 */
[----:B------:R-:W-:-:S11]  /*1090*/  R2UR UR8, R26 ;  /* 0x000000001a0872ca */ /* 0x000fd600000e0000 */
[----:B------:R-:W-:-:S05]  /*10a0*/  FFMA R0, RZ, R35, UR9 ;  /* 0x00000009ff007e23 */ /* 0x000fca0008000023 */
[----:B------:R-:W-:-:S13]  /*10b0*/  FSETP.GT.AND P0, PT, |R0|, 1.469367938527859385e-39, PT ;  /* 0x001000000000780b */ /* 0x000fda0003f04200 */
[----:B------:R-:W-:Y:S05]  /*10c0*/  @P0 BRA `(.L_x_97) ;  /* 0x00000000001c0947 */ /* 0x000fea0003800000 */
[----:B------:R-:W-:Y:S02]  /*10d0*/  MOV R25, 0x40000000 ;  /* 0x4000000000197802 */ /* 0x000fe40000000f00 */
[----:B------:R-:W-:Y:S02]  /*10e0*/  MOV R22, R34 ;  /* 0x0000002200167202 */ /* 0x000fe40000000f00 */
[----:B------:R-:W-:Y:S02]  /*10f0*/  MOV R23, R35 ;  /* 0x0000002300177202 */ /* 0x000fe40000000f00 */
[----:B------:R-:W-:-:S07]  /*1100*/  MOV R52, 0x1120 ;  /* 0x0000112000347802 */ /* 0x000fce0000000f00 */
[----:B------:R-:W-:Y:S05]  /*1110*/  CALL.REL.NOINC `($__internal_4_$__cuda_sm20_div_rn_f64_full) ;  /* 0x0000007c00b87944 */ /* 0x000fea0003c00000 */
[----:B------:R-:W-:Y:S01]  /*1120*/  UMOV UR8, UR10 ;  /* 0x0000000a00087c82 */ /* 0x000fe20008000000 */
[----:B------:R-:W-:-:S05]  /*1130*/  UMOV UR9, UR11 ;  /* 0x0000000b00097c82 */ /* 0x000fca0008000000 */
.L_x_97:
[----:B------:R-:W-:-:S05]  /*1140*/  IMAD.WIDE R40, R2, 0x8, R40 ;  /* 0x0000000802287825 */ /* 0x000fca00078e0228 */
[----:B------:R-:W2:Y:S01]  /*1150*/  LDG.E.64 R20, desc[UR12][R40.64+-0x10] ;  /* 0xfffff00c28147981 */ /* 0x000ea2000c1e1b00 */
[----:B------:R-:W-:-:S03]  /*1160*/  IMAD.WIDE R32, R2, 0x8, R48 ;  /* 0x0000000802207825 */ /* 0x000fc600078e0230 */
[----:B------:R-:W3:Y:S01]  /*1170*/  LDG.E.64 R22, desc[UR12][R40.64] ;  /* 0x0000000c28167981 */ /* 0x000ee2000c1e1b00 */
[----:B------:R-:W-:-:S03]  /*1180*/  IMAD.WIDE R30, R60, 0x8, R40 ;  /* 0x000000083c1e7825 */ /* 0x000fc600078e0228 */
[----:B------:R-:W4:Y:S04]  /*1190*/  LDG.E.64 R32, desc[UR12][R32.64+-0x8] ;  /* 0xfffff80c20207981 */ /* 0x000f28000c1e1b00 */
[----:B------:R-:W5:Y:S01]  /*11a0*/  LDG.E.64 R30, desc[UR12][R30.64+-0x8] ;  /* 0xfffff80c1e1e7981 */ /* 0x000f62000c1e1b00 */
[----:B------:R-:W0:Y:S01]  /*11b0*/  MUFU.RCP64H R27, R35 ;  /* 0x00000023001b7308 */ /* 0x000e220000001800 */
[----:B------:R-:W-:Y:S01]  /*11c0*/  MOV R26, 0x1 ;  /* 0x00000001001a7802 */ /* 0x000fe20000000f00 */
[----:B------:R-:W-:-:S05]  /*11d0*/  DADD R36, R38, R36 ;  /* 0x0000000026247229 */ /* 0x000fca0000000024 */
[----:B0-----:R-:W-:-:S08]  /*11e0*/  DFMA R28, -R34, R26, 1 ;  /* 0x3ff00000221c742b */ /* 0x001fd0000000011a */
[----:B------:R-:W-:-:S08]  /*11f0*/  DFMA R28, R28, R28, R28 ;  /* 0x0000001c1c1c722b */ /* 0x000fd0000000001c */
[----:B------:R-:W-:-:S08]  /*1200*/  DFMA R28, R26, R28, R26 ;  /* 0x0000001c1a1c722b */ /* 0x000fd0000000001a */
[----:B------:R-:W-:-:S08]  /*1210*/  DFMA R26, -R34, R28, 1 ;  /* 0x3ff00000221a742b */ /* 0x000fd0000000011c */
[----:B------:R-:W-:-:S08]  /*1220*/  DFMA R26, R28, R26, R28 ;  /* 0x0000001a1c1a722b */ /* 0x000fd0000000001c */
[----:B------:R-:W-:Y:S02]  /*1230*/  DMUL R28, R26, 14 ;  /* 0x402c00001a1c7828 */ /* 0x000fe40000000000 */
[----:B--2---:R-:W-:-:S06]  /*1240*/  DADD R36, R36, R20 ;  /* 0x0000000024247229 */ /* 0x004fcc0000000014 */
[----:B------:R-:W-:Y:S02]  /*1250*/  DFMA R20, -R34, R28, 14 ;  /* 0x402c00002214742b */ /* 0x000fe4000000011c */
[----:B---3--:R-:W-:-:S06]  /*1260*/  DADD R22, R36, R22 ;  /* 0x0000000024167229 */ /* 0x008fcc0000000016 */
[----:B------:R-:W-:Y:S02]  /*1270*/  DFMA R20, R26, R20, R28 ;  /* 0x000000141a14722b */ /* 0x000fe4000000001c */
[----:B----4-:R-:W-:-:S08]  /*1280*/  DADD R22, R22, R32 ;  /* 0x0000000016167229 */ /* 0x010fd00000000020 */
[----:B------:R-:W-:Y:S02]  /*1290*/  R2UR UR11, R21 ;  /* 0x00000000150b72ca */ /* 0x000fe400000e0000 */
[----:B------:R-:W-:Y:S01]  /*12a0*/  R2UR UR10, R20 ;  /* 0x00000000140a72ca */ /* 0x000fe200000e0000 */
[----:B-----5:R-:W-:-:S08]  /*12b0*/  DADD R22, R22, R30 ;  /* 0x0000000016167229 */ /* 0x020fd0000000001e */
[----:B------:R-:W-:Y:S02]  /*12c0*/  DMUL R22, R22, UR8 ;  /* 0x0000000816167c28 */ /* 0x000fe40008000000 */
[----:B------:R-:W-:-:S05]  /*12d0*/  FFMA R0, RZ, R35, UR11 ;  /* 0x0000000bff007e23 */ /* 0x000fca0008000023 */
[----:B------:R-:W-:Y:S01]  /*12e0*/  FSETP.GT.AND P0, PT, |R0|, 1.469367938527859385e-39, PT ;  /* 0x001000000000780b */ /* 0x000fe20003f04200 */
[----:B------:R-:W-:-:S12]  /*12f0*/  DFMA R18, R18, UR6, R22 ;  /* 0x0000000612127c2b */ /* 0x000fd80008000016 */
[----:B------:R-:W-:Y:S05]  /*1300*/  @P0 BRA `(.L_x_98) ;  /* 0x0000000000140947 */ /* 0x000fea0003800000 */
[----:B------:R-:W-:Y:S02]  /*1310*/  MOV R22, R34 ;  /* 0x0000002200167202 */ /* 0x000fe40000000f00 */
[----:B------:R-:W-:Y:S02]  /*1320*/  MOV R23, R35 ;  /* 0x0000002300177202 */ /* 0x000fe40000000f00 */
[----:B------:R-:W-:Y:S02]  /*1330*/  MOV R25, 0x402c0000 ;  /* 0x402c000000197802 */ /* 0x000fe40000000f00 */
[----:B------:R-:W-:-:S07]  /*1340*/  MOV R52, 0x1360 ;  /* 0x0000136000347802 */ /* 0x000fce0000000f00 */
[----:B------:R-:W-:Y:S05]  /*1350*/  CALL.REL.NOINC `($__internal_4_$__cuda_sm20_div_rn_f64_full) ;  /* 0x0000007c00287944 */ /* 0x000fea0003c00000 */
.L_x_98:
[----:B------:R-:W0:Y:S01]  /*1360*/  LDC.64 R32, c[0x0][0x480] ;  /* 0x00012000ff207b82 */ /* 0x000e220000000a00 */
[----:B------:R-:W2:Y:S01]  /*1370*/  LDG.E.64 R40, desc[UR12][R40.64+-0x8] ;  /* 0xfffff80c28287981 */ /* 0x000ea2000c1e1b00 */
[----:B------:R-:W1:Y:S06]  /*1380*/  LDCU.64 UR16, c[0x0][0x480] ;  /* 0x00009000ff1077ac */ /* 0x000e6c0008000a00 */
[----:B------:R-:W3:Y:S01]  /*1390*/  LDC.64 R68, c[0x0][0x498] ;  /* 0x00012600ff447b82 */ /* 0x000ee20000000a00 */
[----:B------:R-:W-:Y:S01]  /*13a0*/  UMOV UR22, 0x1c71c71c ;  /* 0x1c71c71c00167882 */ /* 0x000fe20000000000 */
[----:B------:R-:W-:Y:S01]  /*13b0*/  UMOV UR23, 0x3fbc71c7 ;  /* 0x3fbc71c700177882 */ /* 0x000fe20000000000 */
[----:B------:R-:W-:Y:S01]  /*13c0*/  UMOV UR24, 0x1c71c71c ;  /* 0x1c71c71c00187882 */ /* 0x000fe20000000000 */
[----:B------:R-:W-:Y:S01]  /*13d0*/  UMOV UR25, 0x3fdc71c7 ;  /* 0x3fdc71c700197882 */ /* 0x000fe20000000000 */
[----:B------:R-:W-:Y:S01]  /*13e0*/  UMOV UR26, 0x1c71c71c ;  /* 0x1c71c71c001a7882 */ /* 0x000fe20000000000 */
[----:B------:R-:W-:Y:S01]  /*13f0*/  UMOV UR27, 0x3f9c71c7 ;  /* 0x3f9c71c7001b7882 */ /* 0x000fe20000000000 */
[----:B------:R-:W4:Y:S01]  /*1400*/  LDCU.64 UR18, c[0x3][0xc0] ;  /* 0x00c01800ff1277ac */ /* 0x000f220008000a00 */
[----:B------:R-:W4:Y:S01]  /*1410*/  LDCU.64 UR20, c[0x0][0x388] ;  /* 0x00007100ff1477ac */ /* 0x000f220008000a00 */
[----:B0-----:R-:W-:-:S04]  /*1420*/  IMAD.WIDE R66, R58, 0x8, R32 ;  /* 0x000000083a427825 */ /* 0x001fc800078e0220 */
[----:B------:R-:W-:Y:S01]  /*1430*/  IMAD.WIDE R52, R57, 0x8, R32 ;  /* 0x0000000839347825 */ /* 0x000fe200078e0220 */
[----:B------:R-:W4:Y:S03]  /*1440*/  LDG.E.64 R24, desc[UR12][R66.64+0x8] ;  /* 0x0000080c42187981 */ /* 0x000f26000c1e1b00 */
[----:B------:R-:W-:Y:S01]  /*1450*/  IMAD.WIDE R38, R2, 0x8, R66 ;  /* 0x0000000802267825 */ /* 0x000fe200078e0242 */
[----:B------:R-:W3:Y:S03]  /*1460*/  LDG.E.64 R54, desc[UR12][R52.64] ;  /* 0x0000000c34367981 */ /* 0x000ee6000c1e1b00 */
[--C-:B------:R-:W-:Y:S01]  /*1470*/  IMAD.WIDE R22, R56, 0x8, R32.reuse ;  /* 0x0000000838167825 */ /* 0x100fe200078e0220 */
[----:B------:R-:W4:Y:S04]  /*1480*/  LDG.E.64 R64, desc[UR12][R66.64+-0x8] ;  /* 0xfffff80c42407981 */ /* 0x000f28000c1e1b00 */
[----:B------:R-:W3:Y:S01]  /*1490*/  LDG.E.64 R38, desc[UR12][R38.64] ;  /* 0x0000000c26267981 */ /* 0x000ee2000c1e1b00 */
[----:B------:R-:W-:-:S03]  /*14a0*/  IMAD.WIDE R72, R15, 0x8, R32 ;  /* 0x000000080f487825 */ /* 0x000fc600078e0220 */
[----:B------:R-:W4:Y:S01]  /*14b0*/  LDG.E.64 R50, desc[UR12][R22.64] ;  /* 0x0000000c16327981 */ /* 0x000f22000c1e1b00 */
[----:B------:R-:W-:-:S03]  /*14c0*/  IMAD.WIDE R36, R59, 0x8, R22 ;  /* 0x000000083b247825 */ /* 0x000fc600078e0216 */
[----:B------:R-:W4:Y:S01]  /*14d0*/  LDG.E.64 R34, desc[UR12][R72.64] ;  /* 0x0000000c48227981 */ /* 0x000f22000c1e1b00 */
[----:B------:R-:W-:-:S03]  /*14e0*/  IMAD.WIDE R26, R59, 0x8, R72 ;  /* 0x000000083b1a7825 */ /* 0x000fc600078e0248 */
[----:B------:R-:W4:Y:S01]  /*14f0*/  LDG.E.64 R36, desc[UR12][R36.64] ;  /* 0x0000000c24247981 */ /* 0x000f22000c1e1b00 */
[----:B------:R-:W-:-:S03]  /*1500*/  IMAD.WIDE R28, R60, 0x8, R52 ;  /* 0x000000083c1c7825 */ /* 0x000fc600078e0234 */
[----:B------:R-:W4:Y:S04]  /*1510*/  LDG.E.64 R20, desc[UR12][R26.64] ;  /* 0x0000000c1a147981 */ /* 0x000f28000c1e1b00 */
[----:B------:R-:W4:Y:S01]  /*1520*/  LDG.E.64 R28, desc[UR12][R28.64] ;  /* 0x0000000c1c1c7981 */ /* 0x000f22000c1e1b00 */
[----:B------:R-:W-:-:S03]  /*1530*/  IMAD.WIDE R30, R59, 0x8, R66 ;  /* 0x000000083b1e7825 */ /* 0x000fc600078e0242 */
[----:B------:R-:W4:Y:S04]  /*1540*/  LDG.E.64 R52, desc[UR12][R52.64+-0x10] ;  /* 0xfffff00c34347981 */ /* 0x000f28000c1e1b00 */
[----:B------:R-:W4:Y:S01]  /*1550*/  LDG.E.64 R30, desc[UR12][R30.64+-0x8] ;  /* 0xfffff80c1e1e7981 */ /* 0x000f22000c1e1b00 */
[----:B------:R-:W-:-:S03]  /*1560*/  IMAD.WIDE R32, R11, 0x8, R32 ;  /* 0x000000080b207825 */ /* 0x000fc600078e0220 */
[----:B------:R-:W4:Y:S04]  /*1570*/  LDG.E.64 R26, desc[UR12][R26.64+-0x10] ;  /* 0xfffff00c1a1a7981 */ /* 0x000f28000c1e1b00 */
[----:B------:R-:W4:Y:S01]  /*1580*/  LDG.E.64 R22, desc[UR12][R32.64] ;  /* 0x0000000c20167981 */ /* 0x000f22000c1e1b00 */
[----:B------:R-:W-:Y:S01]  /*1590*/  IMAD.WIDE R48, R60, 0x8, R66 ;  /* 0x000000083c307825 */ /* 0x000fe200078e0242 */
[----:B---3--:R-:W-:Y:S02]  /*15a0*/  DADD R54, R38, R54 ;  /* 0x0000000026367229 */ /* 0x008fe40000000036 */
[----:B--2---:R-:W-:Y:S01]  /*15b0*/  DFMA R18, -R40, UR10, R18 ;  /* 0x0000000a28127c2b */ /* 0x004fe20008000112 */
[C---:B------:R-:W-:Y:S01]  /*15c0*/  IMAD.WIDE R38, R59.reuse, 0x8, R48 ;  /* 0x000000083b267825 */ /* 0x040fe200078e0230 */
[----:B----4-:R-:W-:Y:S01]  /*15d0*/  DADD R64, R24, -R64 ;  /* 0x0000000018407229 */ /* 0x010fe20000000840 */
[----:B------:R-:W2:Y:S04]  /*15e0*/  LDG.E.64 R48, desc[UR12][R48.64+-0x8] ;  /* 0xfffff80c30307981 */ /* 0x000ea8000c1e1b00 */
[----:B------:R-:W3:Y:S01]  /*15f0*/  LDG.E.64 R38, desc[UR12][R38.64+-0x8] ;  /* 0xfffff80c26267981 */ /* 0x000ee2000c1e1b00 */
[----:B------:R-:W-:Y:S01]  /*1600*/  DADD R50, R54, R50 ;  /* 0x0000000036327229 */ /* 0x000fe20000000032 */
[----:B------:R-:W-:Y:S01]  /*1610*/  IMAD.WIDE R40, R14, 0x8, R68 ;  /* 0x000000080e287825 */ /* 0x000fe200078e0244 */
[----:B-1----:R-:W-:Y:S01]  /*1620*/  IADD3 R70, P0, PT, R8, UR16, RZ ;  /* 0x0000001008467c10 */ /* 0x002fe2000ff1e0ff */
[----:B------:R-:W4:Y:S01]  /*1630*/  LDG.E.64 R32, desc[UR12][R32.64+-0x10] ;  /* 0xfffff00c20207981 */ /* 0x000f22000c1e1b00 */
[----:B------:R-:W-:Y:S01]  /*1640*/  DADD R20, R36, R20 ;  /* 0x0000000024147229 */ /* 0x000fe20000000014 */
[----:B------:R-:W-:-:S03]  /*1650*/  IMAD.WIDE R54, R59, 0x8, R40 ;  /* 0x000000083b367825 */ /* 0x000fc600078e0228 */
[----:B------:R-:W-:Y:S01]  /*1660*/  DADD R34, R50, R34 ;  /* 0x0000000032227229 */ /* 0x000fe20000000022 */
[----:B------:R-:W-:Y:S01]  /*1670*/  IMAD.WIDE R50, R13, 0x8, R68 ;  /* 0x000000080d327825 */ /* 0x000fe200078e0244 */
[----:B------:R-:W2:Y:S02]  /*1680*/  LDG.E.64 R36, desc[UR12][R54.64+0x8] ;  /* 0x0000080c36247981 */ /* 0x000ea4000c1e1b00 */
[----:B------:R-:W-:Y:S02]  /*1690*/  DADD R28, R20, R28 ;  /* 0x00000000141c7229 */ /* 0x000fe4000000001c */
[----:B------:R-:W4:Y:S04]  /*16a0*/  LDG.E.64 R20, desc[UR12][R54.64] ;  /* 0x0000000c36147981 */ /* 0x000f28000c1e1b00 */
[----:B------:R-:W4:Y:S01]  /*16b0*/  LDG.E.64 R24, desc[UR12][R50.64] ;  /* 0x0000000c32187981 */ /* 0x000f22000c1e1b00 */
[----:B------:R-:W-:-:S03]  /*16c0*/  DADD R30, R34, -R30 ;  /* 0x00000000221e7229 */ /* 0x000fc6000000081e */
[----:B------:R0:W2:Y:S05]  /*16d0*/  LDG.E.64 R34, desc[UR12][R54.64+-0x8] ;  /* 0xfffff80c36227981 */ /* 0x0000aa000c1e1b00 */
[----:B------:R-:W-:Y:S02]  /*16e0*/  DADD R52, R30, -R52 ;  /* 0x000000001e347229 */ /* 0x000fe40000000834 */
[----:B------:R-:W-:Y:S01]  /*16f0*/  DADD R30, R28, R22 ;  /* 0x000000001c1e7229 */ /* 0x000fe20000000016 */
[----:B------:R-:W2:Y:S04]  /*1700*/  LDG.E.64 R28, desc[UR12][R40.64+0x8] ;  /* 0x0000080c281c7981 */ /* 0x000ea8000c1e1b00 */
[----:B------:R-:W2:Y:S01]  /*1710*/  LDG.E.64 R22, desc[UR12][R50.64+0x8] ;  /* 0x0000080c32167981 */ /* 0x000ea2000c1e1b00 */
[----:B------:R-:W-:-:S04]  /*1720*/  IMAD.WIDE R66, R12, 0x8, R68 ;  /* 0x000000080c427825 */ /* 0x000fc800078e0244 */
[----:B0-----:R-:W-:Y:S01]  /*1730*/  IMAD.WIDE R54, R59, 0x8, R66 ;  /* 0x000000083b367825 */ /* 0x001fe200078e0242 */
[----:B---3--:R-:W-:Y:S01]  /*1740*/  DADD R38, R30, -R38 ;  /* 0x000000001e267229 */ /* 0x008fe20000000826 */
[----:B------:R-:W3:Y:S02]  /*1750*/  LDG.E.64 R30, desc[UR12][R40.64+-0x8] ;  /* 0xfffff80c281e7981 */ /* 0x000ee4000c1e1b00 */
[----:B------:R-:W-:Y:S01]  /*1760*/  IMAD.WIDE R68, R10, 0x8, R68 ;  /* 0x000000080a447825 */ /* 0x000fe200078e0244 */
[----:B----4-:R-:W-:Y:S01]  /*1770*/  DADD R24, R20, R24 ;  /* 0x0000000014187229 */ /* 0x010fe20000000018 */
[----:B------:R-:W-:Y:S01]  /*1780*/  IADD3.X R71, PT, PT, R9, UR17, RZ, P0, !PT ;  /* 0x0000001109477c10 */ /* 0x000fe200087fe4ff */
[----:B------:R-:W4:Y:S01]  /*1790*/  LDG.E.64 R20, desc[UR12][R54.64] ;  /* 0x0000000c36147981 */ /* 0x000f22000c1e1b00 */
[----:B--2---:R-:W-:Y:S01]  /*17a0*/  DADD R34, R36, R34 ;  /* 0x0000000024227229 */ /* 0x004fe20000000022 */
[----:B------:R-:W0:Y:S01]  /*17b0*/  LDCU.64 UR16, c[0x0][0x530] ;  /* 0x0000a600ff1077ac */ /* 0x000e220008000a00 */
[----:B------:R-:W-:Y:S01]  /*17c0*/  DADD R48, R52, -R48 ;  /* 0x0000000034307229 */ /* 0x000fe20000000830 */
[----:B------:R-:W2:Y:S01]  /*17d0*/  LDG.E.64 R36, desc[UR12][R66.64+0x8] ;  /* 0x0000080c42247981 */ /* 0x000ea2000c1e1b00 */
[----:B------:R-:W-:-:S03]  /*17e0*/  DADD R26, R38, -R26 ;  /* 0x00000000261a7229 */ /* 0x000fc6000000081a */
[----:B------:R-:W2:Y:S01]  /*17f0*/  LDG.E.64 R52, desc[UR12][R70.64+-0x8] ;  /* 0xfffff80c46347981 */ /* 0x000ea2000c1e1b00 */
[----:B------:R-:W-:-:S03]  /*1800*/  DADD R28, R24, R28 ;  /* 0x00000000181c7229 */ /* 0x000fc6000000001c */
[----:B------:R-:W2:Y:S01]  /*1810*/  LDG.E.64 R24, desc[UR12][R68.64] ;  /* 0x0000000c44187981 */ /* 0x000ea2000c1e1b00 */
[----:B------:R-:W-:-:S03]  /*1820*/  DADD R22, R34, R22 ;  /* 0x0000000022167229 */ /* 0x000fc60000000016 */
[----:B------:R-:W2:Y:S04]  /*1830*/  LDG.E.64 R34, desc[UR12][R72.64+-0x10] ;  /* 0xfffff00c48227981 */ /* 0x000ea8000c1e1b00 */
[----:B------:R-:W2:Y:S04]  /*1840*/  LDG.E.64 R38, desc[UR12][R50.64+-0x8] ;  /* 0xfffff80c32267981 */ /* 0x000ea8000c1e1b00 */
[----:B------:R-:W2:Y:S04]  /*1850*/  LDG.E.64 R40, desc[UR12][R40.64] ;  /* 0x0000000c28287981 */ /* 0x000ea8000c1e1b00 */
[----:B------:R-:W2:Y:S01]  /*1860*/  LDG.E.64 R50, desc[UR12][R66.64] ;  /* 0x0000000c42327981 */ /* 0x000ea2000c1e1b00 */
[----:B---3--:R-:W-:-:S03]  /*1870*/  DADD R30, R28, R30 ;  /* 0x000000001c1e7229 */ /* 0x008fc6000000001e */
[----:B------:R-:W3:Y:S05]  /*1880*/  LDG.E.64 R28, desc[UR12][R54.64+0x8] ;  /* 0x0000080c361c7981 */ /* 0x000eea000c1e1b00 */
[----:B----4-:R-:W-:Y:S02]  /*1890*/  DADD R20, R30, -R20 ;  /* 0x000000001e147229 */ /* 0x010fe40000000814 */
[----:B------:R-:W1:Y:S06]  /*18a0*/  LDC.64 R30, c[0x0][0x4b0] ;  /* 0x00012c00ff1e7b82 */ /* 0x000e6c0000000a00 */
[----:B--2---:R-:W-:-:S02]  /*18b0*/  DADD R24, R20, -R24 ;  /* 0x0000000014187229 */ /* 0x004fc40000000818 */
[----:B------:R-:W-:Y:S01]  /*18c0*/  DADD R52, R26, -R52 ;  /* 0x000000001a347229 */ /* 0x000fe20000000834 */
[----:B------:R2:W4:Y:S01]  /*18d0*/  LDG.E.64 R20, desc[UR12][R66.64+-0x8] ;  /* 0xfffff80c42147981 */ /* 0x000522000c1e1b00 */
[----:B------:R-:W-:Y:S02]  /*18e0*/  DADD R34, R48, -R34 ;  /* 0x0000000030227229 */ /* 0x000fe40000000822 */
[----:B------:R-:W-:Y:S02]  /*18f0*/  DADD R38, R22, R38 ;  /* 0x0000000016267229 */ /* 0x000fe40000000026 */
[----:B------:R-:W-:Y:S01]  /*1900*/  DADD R36, R24, -R36 ;  /* 0x0000000018247229 */ /* 0x000fe20000000824 */
[----:B------:R-:W4:Y:S01]  /*1910*/  LDG.E.64 R22, desc[UR12][R54.64+-0x8] ;  /* 0xfffff80c36167981 */ /* 0x000f22000c1e1b00 */
[----:B-1----:R-:W-:-:S05]  /*1920*/  IMAD.WIDE R48, R7, 0x8, R30 ;  /* 0x0000000807307825 */ /* 0x002fca00078e021e */
[----:B------:R-:W4:Y:S04]  /*1930*/  LDG.E.64 R26, desc[UR12][R48.64+0x8] ;  /* 0x0000080c301a7981 */ /* 0x000f28000c1e1b00 */
[----:B------:R-:W4:Y:S01]  /*1940*/  LDG.E.64 R24, desc[UR12][R48.64+-0x8] ;  /* 0xfffff80c30187981 */ /* 0x000f22000c1e1b00 */
[----:B------:R-:W-:-:S04]  /*1950*/  IMAD.WIDE R72, R60, 0x8, R48 ;  /* 0x000000083c487825 */ /* 0x000fc800078e0230 */
[--C-:B------:R-:W-:Y:S01]  /*1960*/  IMAD.WIDE R70, R6, 0x8, R30.reuse ;  /* 0x0000000806467825 */ /* 0x100fe200078e021e */
[----:B------:R-:W-:Y:S01]  /*1970*/  DADD R50, R40, -R50 ;  /* 0x0000000028327229 */ /* 0x000fe20000000832 */
[----:B------:R-:W4:Y:S02]  /*1980*/  LDG.E.64 R40, desc[UR12][R72.64+-0x8] ;  /* 0xfffff80c48287981 */ /* 0x000f24000c1e1b00 */
[----:B--2---:R-:W-:Y:S01]  /*1990*/  IMAD.WIDE R66, R5, 0x8, R30 ;  /* 0x0000000805427825 */ /* 0x004fe200078e021e */
[----:B------:R-:W-:Y:S01]  /*19a0*/  DMUL R34, R34, UR22 ;  /* 0x0000001622227c28 */ /* 0x000fe20008000000 */
[----:B------:R-:W2:Y:S01]  /*19b0*/  LDG.E.64 R48, desc[UR12][R48.64] ;  /* 0x0000000c30307981 */ /* 0x000ea2000c1e1b00 */
[----:B---3--:R-:W-:-:S03]  /*19c0*/  DADD R28, R38, -R28 ;  /* 0x00000000261c7229 */ /* 0x008fc6000000081c */
[----:B------:R-:W3:Y:S05]  /*19d0*/  LDG.E.64 R38, desc[UR12][R72.64] ;  /* 0x0000000c48267981 */ /* 0x000eea000c1e1b00 */
[----:B----4-:R-:W-:Y:S02]  /*19e0*/  DADD R22, R28, -R22 ;  /* 0x000000001c167229 */ /* 0x010fe40000000816 */
[----:B------:R-:W4:Y:S01]  /*19f0*/  LDG.E.64 R28, desc[UR12][R70.64+0x8] ;  /* 0x0000080c461c7981 */ /* 0x000f22000c1e1b00 */
[----:B------:R-:W-:-:S03]  /*1a00*/  DADD R26, R26, R24 ;  /* 0x000000001a1a7229 */ /* 0x000fc60000000018 */
[----:B------:R-:W4:Y:S01]  /*1a10*/  LDG.E.64 R24, desc[UR12][R72.64+0x8] ;  /* 0x0000080c48187981 */ /* 0x000f22000c1e1b00 */
[----:B------:R-:W-:-:S03]  /*1a20*/  DADD R20, R36, -R20 ;  /* 0x0000000024147229 */ /* 0x000fc60000000814 */
[----:B------:R-:W2:Y:S01]  /*1a30*/  LDG.E.64 R36, desc[UR12][R68.64+0x8] ;  /* 0x0000080c44247981 */ /* 0x000ea2000c1e1b00 */
[----:B---3--:R-:W-:-:S03]  /*1a40*/  DADD R38, R26, R38 ;  /* 0x000000001a267229 */ /* 0x008fc60000000026 */
[----:B------:R-:W3:Y:S01]  /*1a50*/  LDG.E.64 R26, desc[UR12][R70.64] ;  /* 0x0000000c461a7981 */ /* 0x000ee2000c1e1b00 */
[----:B------:R-:W-:Y:S01]  /*1a60*/  IMAD.WIDE R54, R60, 0x8, R66 ;  /* 0x000000083c367825 */ /* 0x000fe200078e0242 */
[----:B----4-:R-:W-:Y:S02]  /*1a70*/  DADD R28, R24, R28 ;  /* 0x00000000181c7229 */ /* 0x010fe4000000001c */
[----:B------:R-:W4:Y:S01]  /*1a80*/  LDG.E.64 R24, desc[UR12][R70.64+-0x8] ;  /* 0xfffff80c46187981 */ /* 0x000f22000c1e1b00 */
[----:B--2---:R-:W-:-:S03]  /*1a90*/  DADD R36, R22, -R36 ;  /* 0x0000000016247229 */ /* 0x004fc60000000824 */
[----:B------:R-:W2:Y:S02]  /*1aa0*/  LDG.E.64 R22, desc[UR12][R68.64+-0x8] ;  /* 0xfffff80c44167981 */ /* 0x000ea4000c1e1b00 */
[----:B------:R-:W-:Y:S02]  /*1ab0*/  DADD R40, R28, R40 ;  /* 0x000000001c287229 */ /* 0x000fe40000000028 */
[----:B------:R-:W2:Y:S01]  /*1ac0*/  LDG.E.64 R28, desc[UR12][R54.64+0x8] ;  /* 0x0000080c361c7981 */ /* 0x000ea2000c1e1b00 */
[----:B---3--:R-:W-:-:S03]  /*1ad0*/  DADD R26, R38, R26 ;  /* 0x00000000261a7229 */ /* 0x008fc6000000001a */
[----:B------:R-:W3:Y:S01]  /*1ae0*/  LDG.E.64 R38, desc[UR12][R66.64+0x8] ;  /* 0x0000080c42267981 */ /* 0x000ee2000c1e1b00 */
[----:B------:R-:W-:Y:S01]  /*1af0*/  IMAD.WIDE R30, R10, 0x8, R30 ;  /* 0x000000080a1e7825 */ /* 0x000fe200078e021e */
[----:B------:R-:W-:Y:S02]  /*1b00*/  DFMA R34, R64, UR24, R34 ;  /* 0x0000001840227c2b */ /* 0x000fe40008000022 */
[----:B------:R-:W-:Y:S02]  /*1b10*/  DADD R32, R52, -R32 ;  /* 0x0000000034207229 */ /* 0x000fe40000000820 */
[----:B----4-:R-:W-:Y:S01]  /*1b20*/  DADD R24, R40, R24 ;  /* 0x0000000028187229 */ /* 0x010fe20000000018 */
[----:B------:R-:W1:Y:S01]  /*1b30*/  LDC.64 R40, c[0x0][0x530] ;  /* 0x00014c00ff287b82 */ /* 0x000e620000000a00 */
[----:B--2---:R-:W-:Y:S01]  /*1b40*/  DADD R22, R36, -R22 ;  /* 0x0000000024167229 */ /* 0x004fe20000000816 */
[----:B------:R-:W2:Y:S05]  /*1b50*/  LDG.E.64 R36, desc[UR12][R30.64+0x8] ;  /* 0x0000080c1e247981 */ /* 0x000eaa000c1e1b00 */
[----:B------:R-:W-:-:S02]  /*1b60*/  DADD R28, R24, -R28 ;  /* 0x00000000181c7229 */ /* 0x000fc4000000081c */
[----:B------:R-:W4:Y:S01]  /*1b70*/  LDG.E.64 R24, desc[UR12][R66.64] ;  /* 0x0000000c42187981 */ /* 0x000f22000c1e1b00 */
[----:B-1----:R-:W-:-:S04]  /*1b80*/  IMAD.WIDE R68, R58, 0x8, R40 ;  /* 0x000000083a447825 */ /* 0x002fc800078e0228 */
[----:B------:R-:W-:-:S04]  /*1b90*/  IMAD.WIDE R64, R57, 0x8, R40 ;  /* 0x0000000839407825 */ /* 0x000fc800078e0228 */
[----:B------:R-:W-:Y:S01]  /*1ba0*/  IMAD.WIDE R74, R2, 0x8, R68 ;  /* 0x00000008024a7825 */ /* 0x000fe200078e0244 */
[----:B------:R-:W4:Y:S01]  /*1bb0*/  LDG.E.64 R52, desc[UR12][R64.64] ;  /* 0x0000000c40347981 */ /* 0x000f22000c1e1b00 */
[----:B---3--:R-:W-:-:S03]  /*1bc0*/  DADD R38, R26, -R38 ;  /* 0x000000001a267229 */ /* 0x008fc60000000826 */
[----:B------:R1:W3:Y:S01]  /*1bd0*/  LDG.E.64 R26, desc[UR12][R74.64] ;  /* 0x0000000c4a1a7981 */ /* 0x0002e2000c1e1b00 */
[----:B------:R-:W-:-:S04]  /*1be0*/  IMAD.WIDE R70, R56, 0x8, R40 ;  /* 0x0000000838467825 */ /* 0x000fc800078e0228 */
[----:B------:R-:W-:Y:S01]  /*1bf0*/  IMAD.WIDE R72, R15, 0x8, R40 ;  /* 0x000000080f487825 */ /* 0x000fe200078e0228 */
[----:B------:R-:W-:-:S08]  /*1c00*/  DMUL R20, R20, UR22 ;  /* 0x0000001614147c28 */ /* 0x000fd00008000000 */
[----:B------:R-:W-:Y:S01]  /*1c10*/  DFMA R20, R50, UR24, R20 ;  /* 0x0000001832147c2b */ /* 0x000fe20008000014 */
[----:B------:R-:W3:Y:S01]  /*1c20*/  LDG.E.64 R50, desc[UR12][R66.64+-0x8] ;  /* 0xfffff80c42327981 */ /* 0x000ee2000c1e1b00 */
[----:B--2---:R-:W-:Y:S02]  /*1c30*/  DADD R36, R28, -R36 ;  /* 0x000000001c247229 */ /* 0x004fe40000000824 */
[----:B----4-:R-:W-:Y:S01]  /*1c40*/  DADD R24, R48, -R24 ;  /* 0x0000000030187229 */ /* 0x010fe20000000818 */
[----:B------:R-:W2:Y:S04]  /*1c50*/  LDG.E.64 R28, desc[UR12][R70.64] ;  /* 0x0000000c461c7981 */ /* 0x000ea8000c1e1b00 */
[----:B------:R-:W4:Y:S01]  /*1c60*/  LDG.E.64 R48, desc[UR12][R72.64] ;  /* 0x0000000c48307981 */ /* 0x000f22000c1e1b00 */
[----:B-1----:R-:W-:-:S03]  /*1c70*/  IMAD.WIDE R74, R59, 0x8, R68 ;  /* 0x000000083b4a7825 */ /* 0x002fc600078e0244 */
[----:B------:R-:W4:Y:S01]  /*1c80*/  LDG.E.64 R66, desc[UR12][R64.64+-0x10] ;  /* 0xfffff00c40427981 */ /* 0x000f22000c1e1b00 */
[----:B---3--:R-:W-:-:S03]  /*1c90*/  DADD R52, R26, R52 ;  /* 0x000000001a347229 */ /* 0x008fc60000000034 */
[----:B------:R-:W3:Y:S01]  /*1ca0*/  LDG.E.64 R26, desc[UR12][R54.64+-0x8] ;  /* 0xfffff80c361a7981 */ /* 0x000ee2000c1e1b00 */
[----:B------:R-:W-:-:S03]  /*1cb0*/  DADD R50, R38, -R50 ;  /* 0x0000000026327229 */ /* 0x000fc60000000832 */
[----:B------:R1:W3:Y:S01]  /*1cc0*/  LDG.E.64 R38, desc[UR12][R54.64] ;  /* 0x0000000c36267981 */ /* 0x0002e2000c1e1b00 */
[----:B--2---:R-:W-:-:S03]  /*1cd0*/  DADD R28, R52, R28 ;  /* 0x00000000341c7229 */ /* 0x004fc6000000001c */
[----:B------:R-:W2:Y:S05]  /*1ce0*/  LDG.E.64 R52, desc[UR12][R68.64+-0x8] ;  /* 0xfffff80c44347981 */ /* 0x000eaa000c1e1b00 */
[----:B----4-:R-:W-:Y:S02]  /*1cf0*/  DADD R48, R28, R48 ;  /* 0x000000001c307229 */ /* 0x010fe40000000030 */
[----:B------:R-:W2:Y:S01]  /*1d00*/  LDG.E.64 R28, desc[UR12][R68.64+0x8] ;  /* 0x0000080c441c7981 */ /* 0x000ea2000c1e1b00 */
[----:B---3--:R-:W-:-:S03]  /*1d10*/  DADD R26, R36, -R26 ;  /* 0x00000000241a7229 */ /* 0x008fc6000000081a */
[----:B------:R-:W3:Y:S01]  /*1d20*/  LDG.E.64 R36, desc[UR12][R74.64+-0x8] ;  /* 0xfffff80c4a247981 */ /* 0x000ee2000c1e1b00 */
[----:B-1----:R-:W-:-:S04]  /*1d30*/  IMAD.WIDE R54, R60, 0x8, R68 ;  /* 0x000000083c367825 */ /* 0x002fc800078e0244 */
[----:B------:R-:W-:Y:S01]  /*1d40*/  IMAD.WIDE R70, R59, 0x8, R70 ;  /* 0x000000083b467825 */ /* 0x000fe200078e0246 */
[----:B------:R-:W-:Y:S01]  /*1d50*/  DADD R38, R50, -R38 ;  /* 0x0000000032267229 */ /* 0x000fe20000000826 */
[----:B------:R-:W4:Y:S01]  /*1d60*/  LDG.E.64 R50, desc[UR12][R72.64+-0x10] ;  /* 0xfffff00c48327981 */ /* 0x000f22000c1e1b00 */
[----:B--2---:R-:W-:-:S03]  /*1d70*/  DADD R52, R28, -R52 ;  /* 0x000000001c347229 */ /* 0x004fc60000000834 */
[----:B------:R1:W2:Y:S01]  /*1d80*/  LDG.E.64 R28, desc[UR12][R54.64+-0x8] ;  /* 0xfffff80c361c7981 */ /* 0x0002a2000c1e1b00 */
[----:B---3--:R-:W-:Y:S01]  /*1d90*/  DADD R36, R48, -R36 ;  /* 0x0000000030247229 */ /* 0x008fe20000000824 */
[----:B------:R-:W-:-:S05]  /*1da0*/  IMAD.WIDE R48, R59, 0x8, R72 ;  /* 0x000000083b307825 */ /* 0x000fca00078e0248 */
[----:B------:R-:W3:Y:S02]  /*1db0*/  LDG.E.64 R68, desc[UR12][R48.64] ;  /* 0x0000000c30447981 */ /* 0x000ee4000c1e1b00 */
[----:B------:R-:W-:Y:S02]  /*1dc0*/  DADD R66, R36, -R66 ;  /* 0x0000000024427229 */ /* 0x000fe40000000842 */
[----:B------:R-:W3:Y:S01]  /*1dd0*/  LDG.E.64 R36, desc[UR12][R70.64] ;  /* 0x0000000c46247981 */ /* 0x000ee2000c1e1b00 */
[----:B------:R-:W-:-:S04]  /*1de0*/  IMAD.WIDE R74, R60, 0x8, R64 ;  /* 0x000000083c4a7825 */ /* 0x000fc800078e0240 */
[----:B-1----:R-:W-:Y:S01]  /*1df0*/  IMAD.WIDE R54, R59, 0x8, R54 ;  /* 0x000000083b367825 */ /* 0x002fe200078e0236 */
[----:B------:R-:W3:Y:S05]  /*1e00*/  LDG.E.64 R48, desc[UR12][R48.64+-0x10] ;  /* 0xfffff00c30307981 */ /* 0x000eea000c1e1b00 */
[----:B------:R-:W3:Y:S01]  /*1e10*/  LDG.E.64 R54, desc[UR12][R54.64+-0x8] ;  /* 0xfffff80c36367981 */ /* 0x000ee2000c1e1b00 */
[----:B--2---:R-:W-:-:S03]  /*1e20*/  DADD R28, R66, -R28 ;  /* 0x00000000421c7229 */ /* 0x004fc6000000081c */
[----:B------:R-:W2:Y:S05]  /*1e30*/  LDG.E.64 R66, desc[UR12][R74.64] ;  /* 0x0000000c4a427981 */ /* 0x000eaa000c1e1b00 */
[----:B----4-:R-:W-:Y:S02]  /*1e40*/  DADD R50, R28, -R50 ;  /* 0x000000001c327229 */ /* 0x010fe40000000832 */
[----:B------:R-:W4:Y:S04]  /*1e50*/  LDG.E.64 R28, desc[UR12][R30.64] ;  /* 0x0000000c1e1c7981 */ /* 0x000f28000c1e1b00 */
[----:B------:R-:W4:Y:S01]  /*1e60*/  LDG.E.64 R30, desc[UR12][R30.64+-0x8] ;  /* 0xfffff80c1e1e7981 */ /* 0x000f22000c1e1b00 */
[----:B---3--:R-:W-:Y:S01]  /*1e70*/  DADD R68, R36, R68 ;  /* 0x0000000024447229 */ /* 0x008fe20000000044 */
[----:B------:R-:W-:-:S05]  /*1e80*/  IMAD.WIDE R36, R11, 0x8, R40 ;  /* 0x000000080b247825 */ /* 0x000fca00078e0228 */
[----:B------:R-:W3:Y:S04]  /*1e90*/  LDG.E.64 R64, desc[UR12][R36.64] ;  /* 0x0000000c24407981 */ /* 0x000ee8000c1e1b00 */
[----:B------:R-:W3:Y:S01]  /*1ea0*/  LDG.E.64 R36, desc[UR12][R36.64+-0x10] ;  /* 0xfffff00c24247981 */ /* 0x000ee2000c1e1b00 */
[----:B--2---:R-:W-:Y:S02]  /*1eb0*/  DADD R66, R68, R66 ;  /* 0x0000000044427229 */ /* 0x004fe40000000042 */
[----:B----4-:R-:W-:Y:S01]  /*1ec0*/  DADD R28, R38, -R28 ;  /* 0x00000000261c7229 */ /* 0x010fe2000000081c */
[----:B0-----:R-:W-:-:S04]  /*1ed0*/  IADD3 R38, P0, PT, R8, UR16, RZ ;  /* 0x0000001008267c10 */ /* 0x001fc8000ff1e0ff */
[----:B------:R-:W-:Y:S01]  /*1ee0*/  IADD3.X R39, PT, PT, R9, UR17, RZ, P0, !PT ;  /* 0x0000001109277c10 */ /* 0x000fe200087fe4ff */
[----:B------:R-:W0:Y:S05]  /*1ef0*/  LDCU.64 UR16, c[0x3][0xb8] ;  /* 0x00c01700ff1077ac */ /* 0x000e2a0008000a00 */
[----:B------:R-:W2:Y:S01]  /*1f00*/  LDG.E.64 R38, desc[UR12][R38.64+-0x8] ;  /* 0xfffff80c26267981 */ /* 0x000ea2000c1e1b00 */
[----:B---3--:R-:W-:Y:S01]  /*1f10*/  DADD R64, R66, R64 ;  /* 0x0000000042407229 */ /* 0x008fe20000000040 */
[----:B------:R-:W1:Y:S02]  /*1f20*/  LDC.64 R66, c[0x0][0x540] ;  /* 0x00015000ff427b82 */ /* 0x000e640000000a00 */
[----:B-1----:R-:W-:-:S05]  /*1f30*/  IMAD.WIDE R66, R61, 0x8, R66 ;  /* 0x000000083d427825 */ /* 0x002fca00078e0242 */
[----:B------:R-:W3:Y:S01]  /*1f40*/  LDG.E.64 R68, desc[UR12][R66.64] ;  /* 0x0000000c42447981 */ /* 0x000ee2000c1e1b00 */
[----:B------:R-:W-:Y:S02]  /*1f50*/  DADD R54, R64, -R54 ;  /* 0x0000000040367229 */ /* 0x000fe40000000836 */
[----:B------:R-:W-:Y:S01]  /*1f60*/  DMUL R50, R50, UR22 ;  /* 0x0000001632327c28 */ /* 0x000fe20008000000 */
[----:B------:R-:W1:Y:S05]  /*1f70*/  LDC.64 R64, c[0x0][0x388] ;  /* 0x0000e200ff407b82 */ /* 0x000e6a0000000a00 */
[----:B------:R-:W-:Y:S02]  /*1f80*/  DADD R54, R54, -R48 ;  /* 0x0000000036367229 */ /* 0x000fe40000000830 */
[----:B------:R-:W-:-:S02]  /*1f90*/  DMUL R28, R28, UR22 ;  /* 0x000000161c1c7c28 */ /* 0x000fc40008000000 */
[----:B------:R-:W-:Y:S02]  /*1fa0*/  DFMA R20, R22, UR26, R20 ;  /* 0x0000001a16147c2b */ /* 0x000fe40008000014 */
[----:B------:R-:W-:Y:S02]  /*1fb0*/  DFMA R50, R52, UR24, R50 ;  /* 0x0000001834327c2b */ /* 0x000fe40008000032 */
[----:B------:R-:W-:Y:S02]  /*1fc0*/  DFMA R32, R32, UR26, R34 ;  /* 0x0000001a20207c2b */ /* 0x000fe40008000022 */
[----:B------:R-:W-:Y:S02]  /*1fd0*/  DFMA R24, R24, UR24, R28 ;  /* 0x0000001818187c2b */ /* 0x000fe4000800001c */
[----:B------:R-:W-:Y:S02]  /*1fe0*/  DADD R26, R26, -R30 ;  /* 0x000000001a1a7229 */ /* 0x000fe4000000081e */
[----:B------:R-:W-:-:S02]  /*1ff0*/  DMUL R20, R20, UR4 ;  /* 0x0000000414147c28 */ /* 0x000fc40008000000 */
[----:B0-----:R-:W-:Y:S01]  /*2000*/  DFMA R18, R18, UR16, R16 ;  /* 0x0000001012127c2b */ /* 0x001fe20008000010 */
[----:B------:R-:W0:Y:S01]  /*2010*/  LDC.64 R16, c[0x0][0x3b0] ;  /* 0x0000ec00ff107b82 */ /* 0x000e220000000a00 */
[----:B--2---:R-:W-:-:S08]  /*2020*/  DADD R54, R54, -R38 ;  /* 0x0000000036367229 */ /* 0x004fd00000000826 */
[----:B------:R-:W-:-:S08]  /*2030*/  DADD R36, R54, -R36 ;  /* 0x0000000036247229 */ /* 0x000fd00000000824 */
[----:B------:R-:W-:Y:S02]  /*2040*/  DFMA R36, R36, UR26, R50 ;  /* 0x0000001a24247c2b */ /* 0x000fe40008000032 */
[----:B------:R-:W-:Y:S02]  /*2050*/  DFMA R20, R32, UR4, R20 ;  /* 0x0000000420147c2b */ /* 0x000fe40008000014 */
[----:B------:R-:W-:-:S04]  /*2060*/  DFMA R24, R26, UR26, R24 ;  /* 0x0000001a1a187c2b */ /* 0x000fc80008000018 */
[----:B------:R-:W-:-:S04]  /*2070*/  DMUL R36, R36, UR4 ;  /* 0x0000000424247c28 */ /* 0x000fc80008000000 */
[----:B------:R-:W-:Y:S01]  /*2080*/  DFMA R20, R24, UR4, R20 ;  /* 0x0000000418147c2b */ /* 0x000fe20008000014 */
[----:B0-----:R-:W-:-:S04]  /*2090*/  IMAD.WIDE R16, R61, 0x8, R16 ;  /* 0x000000083d107825 */ /* 0x001fc800078e0210 */
[----:B-1----:R-:W-:-:S04]  /*20a0*/  IMAD.WIDE R38, R57, 0x8, R64 ;  /* 0x0000000839267825 */ /* 0x002fc800078e0240 */
[----:B------:R-:W-:-:S04]  /*20b0*/  IMAD.WIDE R26, R56, 0x8, R64 ;  /* 0x00000008381a7825 */ /* 0x000fc800078e0240 */
[----:B------:R-:W-:-:S04]  /*20c0*/  IMAD.WIDE R52, R15, 0x8, R64 ;  /* 0x000000080f347825 */ /* 0x000fc800078e0240 */
[----:B------:R-:W-:-:S04]  /*20d0*/  IMAD.WIDE R22, R59, 0x8, R26 ;  /* 0x000000083b167825 */ /* 0x000fc800078e021a */
[----:B------:R-:W-:Y:S01]  /*20e0*/  IMAD.WIDE R32, R59, 0x8, R52 ;  /* 0x000000083b207825 */ /* 0x000fe200078e0234 */
[----:B---3--:R-:W-:-:S03]  /*20f0*/  DFMA R18, R68, R36, R18 ;  /* 0x000000244412722b */ /* 0x008fc60000000012 */
[----:B------:R-:W-:-:S05]  /*2100*/  IMAD.WIDE R68, R58, 0x8, R64 ;  /* 0x000000083a447825 */ /* 0x000fca00078e0240 */
[----:B------:R-:W-:Y:S01]  /*2110*/  DFMA R20, R20, UR18, R18 ;  /* 0x0000001214147c2b */ /* 0x000fe20008000012 */
[----:B------:R-:W-:-:S06]  /*2120*/  IMAD.WIDE R50, R2, 0x8, R68 ;  /* 0x0000000802327825 */ /* 0x000fcc00078e0244 */
[----:B------:R0:W-:Y:S04]  /*2130*/  STG.E.64 desc[UR12][R16.64], R20 ;  /* 0x0000001410007986 */ /* 0x0001e8000c101b0c */
[----:B------:R-:W2:Y:S04]  /*2140*/  LDG.E.64 R50, desc[UR12][R50.64] ;  /* 0x0000000c32327981 */ /* 0x000ea8000c1e1b00 */
[----:B------:R-:W2:Y:S04]  /*2150*/  LDG.E.64 R36, desc[UR12][R38.64] ;  /* 0x0000000c26247981 */ /* 0x000ea8000c1e1b00 */
[----:B------:R-:W3:Y:S04]  /*2160*/  LDG.E.64 R30, desc[UR12][R26.64] ;  /* 0x0000000c1a1e7981 */ /* 0x000ee8000c1e1b00 */
[----:B------:R-:W4:Y:S01]  /*2170*/  LDG.E.64 R28, desc[UR12][R52.64] ;  /* 0x0000000c341c7981 */ /* 0x000f22000c1e1b00 */
[----:B0-----:R-:W-:-:S03]  /*2180*/  IMAD.WIDE R20, R60, 0x8, R38 ;  /* 0x000000083c147825 */ /* 0x001fc600078e0226 */
[----:B------:R-:W4:Y:S04]  /*2190*/  LDG.E.64 R22, desc[UR12][R22.64] ;  /* 0x0000000c16167981 */ /* 0x000f28000c1e1b00 */
[----:B------:R-:W4:Y:S04]  /*21a0*/  LDG.E.64 R18, desc[UR12][R32.64] ;  /* 0x0000000c20127981 */ /* 0x000f28000c1e1b00 */
[----:B------:R-:W4:Y:S01]  /*21b0*/  LDG.E.64 R20, desc[UR12][R20.64] ;  /* 0x0000000c14147981 */ /* 0x000f22000c1e1b00 */
[----:B------:R-:W-:-:S03]  /*21c0*/  IMAD.WIDE R16, R11, 0x8, R64 ;  /* 0x000000080b107825 */ /* 0x000fc600078e0240 */
[----:B------:R-:W4:Y:S01]  /*21d0*/  LDG.E.64 R38, desc[UR12][R38.64+-0x10] ;  /* 0xfffff00c26267981 */ /* 0x000f22000c1e1b00 */
[----:B------:R-:W-:-:S03]  /*21e0*/  IMAD.WIDE R24, R59, 0x8, R68 ;  /* 0x000000083b187825 */ /* 0x000fc600078e0244 */
[----:B------:R-:W4:Y:S01]  /*21f0*/  LDG.E.64 R34, desc[UR12][R16.64] ;  /* 0x0000000c10227981 */ /* 0x000f22000c1e1b00 */
[----:B------:R-:W-:-:S03]  /*2200*/  IMAD.WIDE R54, R60, 0x8, R68 ;  /* 0x000000083c367825 */ /* 0x000fc600078e0244 */
[----:B------:R-:W4:Y:S04]  /*2210*/  LDG.E.64 R24, desc[UR12][R24.64+-0x8] ;  /* 0xfffff80c18187981 */ /* 0x000f28000c1e1b00 */
[----:B------:R-:W4:Y:S04]  /*2220*/  LDG.E.64 R26, desc[UR12][R68.64+0x8] ;  /* 0x0000080c441a7981 */ /* 0x000f28000c1e1b00 */
[----:B------:R-:W4:Y:S04]  /*2230*/  LDG.E.64 R48, desc[UR12][R68.64+-0x8] ;  /* 0xfffff80c44307981 */ /* 0x000f28000c1e1b00 */
[----:B------:R-:W4:Y:S04]  /*2240*/  LDG.E.64 R52, desc[UR12][R52.64+-0x10] ;  /* 0xfffff00c34347981 */ /* 0x000f28000c1e1b00 */
[----:B------:R-:W4:Y:S01]  /*2250*/  LDG.E.64 R32, desc[UR12][R32.64+-0x10] ;  /* 0xfffff00c20207981 */ /* 0x000f22000c1e1b00 */
[----:B------:R-:W-:-:S03]  /*2260*/  IMAD.WIDE R70, R12, 0x8, R64 ;  /* 0x000000080c467825 */ /* 0x000fc600078e0240 */
[----:B------:R-:W4:Y:S01]  /*2270*/  LDG.E.64 R16, desc[UR12][R16.64+-0x10] ;  /* 0xfffff00c10107981 */ /* 0x000f22000c1e1b00 */
[----:B--2---:R-:W-:Y:S01]  /*2280*/  DADD R36, R50, R36 ;  /* 0x0000000032247229 */ /* 0x004fe20000000024 */
[----:B------:R-:W-:Y:S02]  /*2290*/  IMAD.WIDE R50, R59, 0x8, R54 ;  /* 0x000000083b327825 */ /* 0x000fe400078e0236 */
[----:B------:R-:W2:Y:S04]  /*22a0*/  LDG.E.64 R54, desc[UR12][R54.64+-0x8] ;  /* 0xfffff80c36367981 */ /* 0x000ea8000c1e1b00 */
[----:B------:R-:W2:Y:S01]  /*22b0*/  LDG.E.64 R50, desc[UR12][R50.64+-0x8] ;  /* 0xfffff80c32327981 */ /* 0x000ea2000c1e1b00 */
[----:B---3--:R-:W-:-:S08]  /*22c0*/  DADD R30, R36, R30 ;  /* 0x00000000241e7229 */ /* 0x008fd0000000001e */
[----:B----4-:R-:W-:Y:S01]  /*22d0*/  DADD R30, R30, R28 ;  /* 0x000000001e1e7229 */ /* 0x010fe2000000001c */
[----:B------:R-:W-:Y:S01]  /*22e0*/  IMAD.WIDE R28, R14, 0x8, R64 ;  /* 0x000000080e1c7825 */ /* 0x000fe200078e0240 */
[----:B------:R-:W-:-:S03]  /*22f0*/  DADD R18, R22, R18 ;  /* 0x0000000016127229 */ /* 0x000fc60000000012 */
[----:B------:R-:W-:-:S04]  /*2300*/  IMAD.WIDE R36, R13, 0x8, R64 ;  /* 0x000000080d247825 */ /* 0x000fc800078e0240 */
[----:B------:R-:W-:Y:S01]  /*2310*/  IMAD.WIDE R72, R59, 0x8, R28 ;  /* 0x000000083b487825 */ /* 0x000fe200078e021c */
[----:B------:R-:W-:Y:S02]  /*2320*/  DADD R20, R18, R20 ;  /* 0x0000000012147229 */ /* 0x000fe40000000014 */
[----:B------:R-:W3:Y:S04]  /*2330*/  LDG.E.64 R18, desc[UR12][R36.64] ;  /* 0x0000000c24127981 */ /* 0x000ee8000c1e1b00 */
[----:B------:R-:W3:Y:S02]  /*2340*/  LDG.E.64 R22, desc[UR12][R72.64] ;  /* 0x0000000c48167981 */ /* 0x000ee4000c1e1b00 */
[----:B------:R-:W-:Y:S02]  /*2350*/  DADD R34, R20, R34 ;  /* 0x0000000014227229 */ /* 0x000fe40000000022 */
[----:B------:R-:W4:Y:S01]  /*2360*/  LDG.E.64 R20, desc[UR12][R28.64+0x8] ;  /* 0x0000080c1c147981 */ /* 0x000f22000c1e1b00 */
[----:B------:R-:W-:-:S02]  /*2370*/  DADD R24, R30, -R24 ;  /* 0x000000001e187229 */ /* 0x000fc40000000818 */
[----:B------:R-:W-:Y:S01]  /*2380*/  DADD R48, R26, -R48 ;  /* 0x000000001a307229 */ /* 0x000fe20000000830 */
[----:B------:R-:W-:Y:S01]  /*2390*/  IADD3 R30, P0, PT, R8, UR20, RZ ;  /* 0x00000014081e7c10 */ /* 0x000fe2000ff1e0ff */
[----:B------:R-:W4:Y:S04]  /*23a0*/  LDG.E.64 R26, desc[UR12][R72.64+0x8] ;  /* 0x0000080c481a7981 */ /* 0x000f28000c1e1b00 */
[----:B------:R-:W-:Y:S02]  /*23b0*/  DADD R38, R24, -R38 ;  /* 0x0000000018267229 */ /* 0x000fe40000000826 */
[----:B------:R-:W4:Y:S01]  /*23c0*/  LDG.E.64 R24, desc[UR12][R72.64+-0x8] ;  /* 0xfffff80c48187981 */ /* 0x000f22000c1e1b00 */
[----:B------:R-:W-:Y:S01]  /*23d0*/  IADD3.X R31, PT, PT, R9, UR21, RZ, P0, !PT ;  /* 0x00000015091f7c10 */ /* 0x000fe200087fe4ff */
[----:B------:R-:W-:Y:S01]  /*23e0*/  IMAD.WIDE R68, R59, 0x8, R70 ;  /* 0x000000083b447825 */ /* 0x000fe200078e0246 */
[----:B------:R-:W0:Y:S04]  /*23f0*/  LDCU.64 UR20, c[0x0][0x488] ;  /* 0x00009100ff1477ac */ /* 0x000e280008000a00 */
[----:B------:R-:W4:Y:S01]  /*2400*/  LDG.E.64 R30, desc[UR12][R30.64+-0x8] ;  /* 0xfffff80c1e1e7981 */ /* 0x000f22000c1e1b00 */
[----:B--2---:R-:W-:-:S03]  /*2410*/  DADD R50, R34, -R50 ;  /* 0x0000000022327229 */ /* 0x004fc60000000832 */
[----:B------:R-:W2:Y:S01]  /*2420*/  LDG.E.64 R34, desc[UR12][R28.64+-0x8] ;  /* 0xfffff80c1c227981 */ /* 0x000ea2000c1e1b00 */
[----:B------:R-:W-:-:S03]  /*2430*/  DADD R54, R38, -R54 ;  /* 0x0000000026367229 */ /* 0x000fc60000000836 */
[----:B------:R-:W2:Y:S05]  /*2440*/  LDG.E.64 R38, desc[UR12][R36.64+0x8] ;  /* 0x0000080c24267981 */ /* 0x000eaa000c1e1b00 */
[----:B------:R-:W-:Y:S01]  /*2450*/  DADD R52, R54, -R52 ;  /* 0x0000000036347229 */ /* 0x000fe20000000834 */
[----:B------:R-:W2:Y:S04]  /*2460*/  LDG.E.64 R28, desc[UR12][R28.64] ;  /* 0x0000000c1c1c7981 */ /* 0x000ea8000c1e1b00 */
[----:B------:R-:W2:Y:S01]  /*2470*/  LDG.E.64 R54, desc[UR12][R36.64+-0x8] ;  /* 0xfffff80c24367981 */ /* 0x000ea2000c1e1b00 */
[----:B---3--:R-:W-:-:S03]  /*2480*/  DADD R18, R22, R18 ;  /* 0x0000000016127229 */ /* 0x008fc60000000012 */
[----:B------:R-:W3:Y:S04]  /*2490*/  LDG.E.64 R36, desc[UR12][R70.64+-0x8] ;  /* 0xfffff80c46247981 */ /* 0x000ee8000c1e1b00 */
[----:B------:R-:W3:Y:S01]  /*24a0*/  LDG.E.64 R22, desc[UR12][R68.64] ;  /* 0x0000000c44167981 */ /* 0x000ee2000c1e1b00 */
[----:B----4-:R-:W-:Y:S01]  /*24b0*/  DADD R20, R18, R20 ;  /* 0x0000000012147229 */ /* 0x010fe20000000014 */
[----:B------:R-:W-:Y:S01]  /*24c0*/  IMAD.WIDE R18, R10, 0x8, R64 ;  /* 0x000000080a127825 */ /* 0x000fe200078e0240 */
[----:B------:R-:W-:-:S04]  /*24d0*/  DADD R32, R50, -R32 ;  /* 0x0000000032207229 */ /* 0x000fc80000000820 */
[----:B------:R-:W4:Y:S01]  /*24e0*/  LDG.E.64 R50, desc[UR12][R18.64] ;  /* 0x0000000c12327981 */ /* 0x000f22000c1e1b00 */
[----:B------:R-:W-:-:S03]  /*24f0*/  DADD R24, R26, R24 ;  /* 0x000000001a187229 */ /* 0x000fc60000000018 */
[----:B------:R-:W4:Y:S01]  /*2500*/  LDG.E.64 R26, desc[UR12][R70.64+0x8] ;  /* 0x0000080c461a7981 */ /* 0x000f22000c1e1b00 */
[----:B------:R-:W-:-:S03]  /*2510*/  DADD R30, R32, -R30 ;  /* 0x00000000201e7229 */ /* 0x000fc6000000081e */
[----:B------:R-:W4:Y:S01]  /*2520*/  LDG.E.64 R32, desc[UR12][R70.64] ;  /* 0x0000000c46207981 */ /* 0x000f22000c1e1b00 */
[----:B--2---:R-:W-:-:S03]  /*2530*/  DADD R34, R20, R34 ;  /* 0x0000000014227229 */ /* 0x004fc60000000022 */
[----:B------:R-:W2:Y:S01]  /*2540*/  LDG.E.64 R20, desc[UR12][R68.64+0x8] ;  /* 0x0000080c44147981 */ /* 0x000ea2000c1e1b00 */
[----:B------:R-:W-:-:S03]  /*2550*/  DADD R38, R24, R38 ;  /* 0x0000000018267229 */ /* 0x000fc60000000026 */
[----:B------:R-:W2:Y:S05]  /*2560*/  LDG.E.64 R24, desc[UR12][R68.64+-0x8] ;  /* 0xfffff80c44187981 */ /* 0x000eaa000c1e1b00 */
[----:B------:R-:W-:Y:S02]  /*2570*/  DADD R54, R38, R54 ;  /* 0x0000000026367229 */ /* 0x000fe40000000036 */
[----:B------:R-:W2:Y:S01]  /*2580*/  LDG.E.64 R38, desc[UR12][R18.64+0x8] ;  /* 0x0000080c12267981 */ /* 0x000ea2000c1e1b00 */
[----:B------:R-:W-:Y:S02]  /*2590*/  DMUL R52, R52, UR22 ;  /* 0x0000001634347c28 */ /* 0x000fe40008000000 */
[----:B------:R-:W-:Y:S01]  /*25a0*/  DADD R16, R30, -R16 ;  /* 0x000000001e107229 */ /* 0x000fe20000000810 */
[----:B------:R-:W-:Y:S01]  /*25b0*/  IMAD.WIDE R72, R6, 0x8, R64 ;  /* 0x0000000806487825 */ /* 0x000fe200078e0240 */
[----:B------:R-:W2:Y:S01]  /*25c0*/  LDG.E.64 R30, desc[UR12][R46.64] ;  /* 0x0000000c2e1e7981 */ /* 0x000ea2000c1e1b00 */
[----:B---3--:R-:W-:-:S03]  /*25d0*/  DADD R34, R34, -R22 ;  /* 0x0000000022227229 */ /* 0x008fc60000000816 */
[----:B------:R-:W3:Y:S04]  /*25e0*/  LDG.E.64 R68, desc[UR12][R42.64] ;  /* 0x0000000c2a447981 */ /* 0x000ee8000c1e1b00 */
[----:B------:R-:W3:Y:S01]  /*25f0*/  LDG.E.64 R22, desc[UR12][R18.64+-0x8] ;  /* 0xfffff80c12167981 */ /* 0x000ee2000c1e1b00 */
[----:B----4-:R-:W-:Y:S02]  /*2600*/  DADD R34, R34, -R50 ;  /* 0x0000000022227229 */ /* 0x010fe40000000832 */
[----:B------:R-:W-:Y:S01]  /*2610*/  DFMA R52, R48, UR24, R52 ;  /* 0x0000001830347c2b */ /* 0x000fe20008000034 */
[----:B------:R-:W-:-:S05]  /*2620*/  IMAD.WIDE R48, R7, 0x8, R64 ;  /* 0x0000000807307825 */ /* 0x000fca00078e0240 */
[----:B------:R-:W-:Y:S02]  /*2630*/  DADD R26, R34, -R26 ;  /* 0x00000000221a7229 */ /* 0x000fe4000000081a */
[----:B------:R-:W4:Y:S01]  /*2640*/  LDG.E.64 R34, desc[UR12][R44.64] ;  /* 0x0000000c2c227981 */ /* 0x000f22000c1e1b00 */
[----:B------:R-:W-:-:S03]  /*2650*/  DADD R32, R28, -R32 ;  /* 0x000000001c207229 */ /* 0x000fc60000000820 */
[----:B------:R-:W4:Y:S01]  /*2660*/  LDG.E.64 R28, desc[UR12][R48.64+0x8] ;  /* 0x0000080c301c7981 */ /* 0x000f22000c1e1b00 */
[----:B------:R-:W-:Y:S01]  /*2670*/  IMAD.WIDE R74, R60, 0x8, R48 ;  /* 0x000000083c4a7825 */ /* 0x000fe200078e0230 */
[----:B------:R-:W-:-:S04]  /*2680*/  DADD R36, R26, -R36 ;  /* 0x000000001a247229 */ /* 0x000fc80000000824 */
[----:B------:R-:W4:Y:S04]  /*2690*/  LDG.E.64 R26, desc[UR12][R74.64] ;  /* 0x0000000c4a1a7981 */ /* 0x000f28000c1e1b00 */
[----:B------:R-:W-:-:S08]  /*26a0*/  DMUL R36, R36, UR22 ;  /* 0x0000001624247c28 */ /* 0x000fd00008000000 */
[----:B------:R-:W-:Y:S01]  /*26b0*/  DFMA R36, R32, UR24, R36 ;  /* 0x0000001820247c2b */ /* 0x000fe20008000024 */
[----:B------:R-:W-:Y:S01]  /*26c0*/  IMAD.WIDE R64, R5, 0x8, R64 ;  /* 0x0000000805407825 */ /* 0x000fe200078e0240 */
[----:B--2---:R-:W-:-:S04]  /*26d0*/  DADD R20, R54, -R20 ;  /* 0x0000000036147229 */ /* 0x004fc80000000814 */
[----:B------:R-:W2:Y:S04]  /*26e0*/  LDG.E.64 R54, desc[UR12][R64.64+0x8] ;  /* 0x0000080c40367981 */ /* 0x000ea8000c1e1b00 */
[----:B------:R-:W-:Y:S02]  /*26f0*/  DADD R24, R20, -R24 ;  /* 0x0000000014187229 */ /* 0x000fe40000000818 */
[----:B------:R-:W2:Y:S06]  /*2700*/  LDG.E.64 R20, desc[UR12][R48.64+-0x8] ;  /* 0xfffff80c30147981 */ /* 0x000eac000c1e1b00 */
[----:B------:R-:W-:-:S02]  /*2710*/  DADD R24, R24, -R38 ;  /* 0x0000000018187229 */ /* 0x000fc40000000826 */
[----:B------:R-:W-:Y:S01]  /*2720*/  DFMA R16, R16, UR26, R52 ;  /* 0x0000001a10107c2b */ /* 0x000fe20008000034 */
[----:B------:R-:W2:Y:S01]  /*2730*/  LDG.E.64 R52, desc[UR12][R64.64+-0x8] ;  /* 0xfffff80c40347981 */ /* 0x000ea2000c1e1b00 */
[----:B------:R-:W-:-:S03]  /*2740*/  IMAD.WIDE R70, R60, 0x8, R64 ;  /* 0x000000083c467825 */ /* 0x000fc600078e0240 */
[----:B------:R-:W2:Y:S01]  /*2750*/  LDG.E.64 R48, desc[UR12][R48.64] ;  /* 0x0000000c30307981 */ /* 0x000ea2000c1e1b00 */
[----:B---3--:R-:W-:-:S03]  /*2760*/  DADD R32, R24, -R22 ;  /* 0x0000000018207229 */ /* 0x008fc60000000816 */
[----:B------:R-:W3:Y:S05]  /*2770*/  LDG.E.64 R24, desc[UR12][R72.64] ;  /* 0x0000000c48187981 */ /* 0x000eea000c1e1b00 */
[----:B------:R-:W-:Y:S02]  /*2780*/  DFMA R32, R32, UR26, R36 ;  /* 0x0000001a20207c2b */ /* 0x000fe40008000024 */
[----:B------:R-:W-:Y:S01]  /*2790*/  DMUL R16, R16, UR4 ;  /* 0x0000000410107c28 */ /* 0x000fe20008000000 */
[----:B------:R-:W3:Y:S05]  /*27a0*/  LDG.E.64 R36, desc[UR12][R72.64+-0x8] ;  /* 0xfffff80c48247981 */ /* 0x000eea000c1e1b00 */
[----:B------:R-:W-:-:S08]  /*27b0*/  DMUL R32, R32, UR4 ;  /* 0x0000000420207c28 */ /* 0x000fd00008000000 */
[----:B----4-:R-:W-:Y:S02]  /*27c0*/  DMUL R34, R34, R32 ;  /* 0x0000002022227228 */ /* 0x010fe40000000000 */
[----:B------:R-:W4:Y:S06]  /*27d0*/  LDG.E.64 R32, desc[UR12][R70.64] ;  /* 0x0000000c46207981 */ /* 0x000f2c000c1e1b00 */
[----:B------:R-:W-:Y:S02]  /*27e0*/  DFMA R16, -R30, R16, -R34 ;  /* 0x000000101e10722b */ /* 0x000fe40000000922 */
[----:B------:R1:W4:Y:S04]  /*27f0*/  LDG.E.64 R34, desc[UR12][R72.64+0x8] ;  /* 0x0000080c48227981 */ /* 0x000328000c1e1b00 */
[----:B------:R-:W4:Y:S01]  /*2800*/  LDG.E.64 R30, desc[UR12][R64.64] ;  /* 0x0000000c401e7981 */ /* 0x000f22000c1e1b00 */
[----:B------:R-:W-:Y:S01]  /*2810*/  IMAD.WIDE R18, R2, 0x8, R18 ;  /* 0x0000000802127825 */ /* 0x000fe200078e0212 */
[----:B-1----:R-:W1:Y:S05]  /*2820*/  LDC.64 R72, c[0x0][0x488] ;  /* 0x00012200ff487b82 */ /* 0x002e6a0000000a00 */
[----:B------:R-:W4:Y:S01]  /*2830*/  LDG.E.64 R18, desc[UR12][R18.64+-0x8] ;  /* 0xfffff80c12127981 */ /* 0x000f22000c1e1b00 */
[----:B--2---:R-:W-:-:S03]  /*2840*/  DADD R20, R28, R20 ;  /* 0x000000001c147229 */ /* 0x004fc60000000014 */
[----:B------:R-:W2:Y:S05]  /*2850*/  LDG.E.64 R28, desc[UR12][R74.64+0x8] ;  /* 0x0000080c4a1c7981 */ /* 0x000eaa000c1e1b00 */
[----:B------:R-:W-:Y:S02]  /*2860*/  DADD R26, R20, R26 ;  /* 0x00000000141a7229 */ /* 0x000fe4000000001a */
[----:B------:R-:W2:Y:S06]  /*2870*/  LDG.E.64 R20, desc[UR12][R74.64+-0x8] ;  /* 0xfffff80c4a147981 */ /* 0x000eac000c1e1b00 */
[----:B---3--:R-:W-:-:S02]  /*2880*/  DADD R24, R26, R24 ;  /* 0x000000001a187229 */ /* 0x008fc40000000018 */
[----:B------:R-:W3:Y:S06]  /*2890*/  LDG.E.64 R26, desc[UR12][R70.64+0x8] ;  /* 0x0000080c461a7981 */ /* 0x000eec000c1e1b00 */
[----:B------:R-:W-:Y:S02]  /*28a0*/  DADD R54, R24, -R54 ;  /* 0x0000000018367229 */ /* 0x000fe40000000836 */
[----:B------:R0:W3:Y:S06]  /*28b0*/  LDG.E.64 R24, desc[UR12][R70.64+-0x8] ;  /* 0xfffff80c46187981 */ /* 0x0000ec000c1e1b00 */
[----:B------:R-:W-:-:S08]  /*28c0*/  DADD R52, R54, -R52 ;  /* 0x0000000036347229 */ /* 0x000fd00000000834 */
[----:B----4-:R-:W-:-:S08]  /*28d0*/  DADD R52, R52, -R32 ;  /* 0x0000000034347229 */ /* 0x010fd00000000820 */
[----:B------:R-:W-:Y:S02]  /*28e0*/  DADD R52, -R50, R52 ;  /* 0x0000000032347229 */ /* 0x000fe40000000134 */
[----:B------:R-:W-:Y:S01]  /*28f0*/  DADD R50, R48, -R30 ;  /* 0x0000000030327229 */ /* 0x000fe2000000081e */
[----:B------:R-:W-:-:S04]  /*2900*/  IMAD.WIDE R64, R2, 0x8, R64 ;  /* 0x0000000802407825 */ /* 0x000fc800078e0240 */
[----:B0-----:R-:W-:Y:S01]  /*2910*/  IMAD.WIDE R70, R14, 0x8, R40 ;  /* 0x000000080e467825 */ /* 0x001fe200078e0228 */
[----:B------:R-:W-:-:S04]  /*2920*/  DADD R48, R48, R30 ;  /* 0x0000000030307229 */ /* 0x000fc8000000001e */
[----:B------:R-:W4:Y:S01]  /*2930*/  LDG.E.64 R30, desc[UR12][R70.64+0x8] ;  /* 0x0000080c461e7981 */ /* 0x000f22000c1e1b00 */
[----:B--2---:R-:W-:-:S08]  /*2940*/  DADD R32, R28, R34 ;  /* 0x000000001c207229 */ /* 0x004fd00000000022 */
[----:B------:R-:W-:-:S08]  /*2950*/  DADD R32, R32, R20 ;  /* 0x0000000020207229 */ /* 0x000fd00000000014 */
[----:B------:R-:W-:-:S08]  /*2960*/  DADD R32, R32, R36 ;  /* 0x0000000020207229 */ /* 0x000fd00000000024 */
[----:B---3--:R-:W-:-:S08]  /*2970*/  DADD R32, R32, -R26 ;  /* 0x0000000020207229 */ /* 0x008fd0000000081a */
[C---:B------:R-:W-:Y:S02]  /*2980*/  DADD R32, -R38.reuse, R32 ;  /* 0x0000000026207229 */ /* 0x040fe40000000120 */
[----:B------:R-:W-:Y:S02]  /*2990*/  DADD R26, R38, R26 ;  /* 0x00000000261a7229 */ /* 0x000fe4000000001a */
[----:B------:R-:W-:-:S04]  /*29a0*/  DMUL R38, R52, UR22 ;  /* 0x0000001634267c28 */ /* 0x000fc80008000000 */
[----:B------:R-:W-:-:S04]  /*29b0*/  DADD R32, R32, -R24 ;  /* 0x0000000020207229 */ /* 0x000fc80000000818 */
[----:B------:R-:W-:-:S04]  /*29c0*/  DFMA R38, R50, UR24, R38 ;  /* 0x0000001832267c2b */ /* 0x000fc80008000026 */
[----:B------:R-:W-:Y:S02]  /*29d0*/  DADD R32, -R22, R32 ;  /* 0x0000000016207229 */ /* 0x000fe40000000120 */
[----:B------:R-:W-:Y:S01]  /*29e0*/  DADD R26, R24, R26 ;  /* 0x00000000181a7229 */ /* 0x000fe2000000001a */
[----:B------:R-:W2:Y:S05]  /*29f0*/  LDG.E.64 R24, desc[UR12][R64.64+-0x10] ;  /* 0xfffff00c40187981 */ /* 0x000eaa000c1e1b00 */
[----:B------:R-:W-:Y:S02]  /*2a00*/  DFMA R38, R32, UR26, R38 ;  /* 0x0000001a20267c2b */ /* 0x000fe40008000026 */
[----:B------:R-:W-:Y:S01]  /*2a10*/  DADD R32, R22, R26 ;  /* 0x0000000016207229 */ /* 0x000fe2000000001a */
[----:B------:R-:W3:Y:S05]  /*2a20*/  LDG.E.64 R22, desc[UR12][R64.64] ;  /* 0x0000000c40167981 */ /* 0x000eea000c1e1b00 */
[----:B------:R-:W-:-:S08]  /*2a30*/  DMUL R26, R38, UR4 ;  /* 0x00000004261a7c28 */ /* 0x000fd00008000000 */
[----:B------:R-:W-:Y:S01]  /*2a40*/  DFMA R68, -R68, R26, R16 ;  /* 0x0000001a4444722b */ /* 0x000fe20000000110 */
[----:B------:R-:W-:-:S04]  /*2a50*/  IMAD.WIDE R26, R60, 0x8, R64 ;  /* 0x000000083c1a7825 */ /* 0x000fc800078e0240 */
[----:B------:R-:W-:Y:S01]  /*2a60*/  IMAD.WIDE R50, R59, 0x8, R70 ;  /* 0x000000083b327825 */ /* 0x000fe200078e0246 */
[----:B------:R-:W-:Y:S01]  /*2a70*/  DADD R28, R28, R32 ;  /* 0x000000001c1c7229 */ /* 0x000fe20000000020 */
[----:B------:R-:W4:Y:S02]  /*2a80*/  LDG.E.64 R26, desc[UR12][R26.64+-0x8] ;  /* 0xfffff80c1a1a7981 */ /* 0x000f24000c1e1b00 */
[----:B------:R-:W-:Y:S02]  /*2a90*/  IMAD.WIDE R38, R13, 0x8, R40 ;  /* 0x000000080d267825 */ /* 0x000fe400078e0228 */
[----:B------:R-:W4:Y:S04]  /*2aa0*/  LDG.E.64 R16, desc[UR12][R50.64] ;  /* 0x0000000c32107981 */ /* 0x000f28000c1e1b00 */
[----:B------:R-:W4:Y:S01]  /*2ab0*/  LDG.E.64 R32, desc[UR12][R38.64] ;  /* 0x0000000c26207981 */ /* 0x000f22000c1e1b00 */
[----:B------:R-:W-:-:S03]  /*2ac0*/  DADD R34, R34, R28 ;  /* 0x0000000022227229 */ /* 0x000fc6000000001c */
[----:B------:R-:W4:Y:S01]  /*2ad0*/  LDG.E.64 R28, desc[UR12][R70.64+-0x8] ;  /* 0xfffff80c461c7981 */ /* 0x000f22000c1e1b00 */
[----:B------:R-:W-:-:S03]  /*2ae0*/  IMAD.WIDE R54, R10, 0x8, R40 ;  /* 0x000000080a367825 */ /* 0x000fc600078e0228 */
[----:B------:R-:W4:Y:S01]  /*2af0*/  LDG.E.64 R64, desc[UR12][R64.64+-0x8] ;  /* 0xfffff80c40407981 */ /* 0x000f22000c1e1b00 */
[----:B------:R-:W-:-:S03]  /*2b00*/  DADD R34, R20, R34 ;  /* 0x0000000014227229 */ /* 0x000fc60000000022 */
[----:B------:R-:W4:Y:S05]  /*2b10*/  LDG.E.64 R20, desc[UR12][R54.64] ;  /* 0x0000000c36147981 */ /* 0x000f2a000c1e1b00 */
[----:B------:R-:W-:Y:S02]  /*2b20*/  DADD R36, R36, R34 ;  /* 0x0000000024247229 */ /* 0x000fe40000000022 */
[----:B--2---:R-:W-:-:S08]  /*2b30*/  DADD R24, R48, R24 ;  /* 0x0000000030187229 */ /* 0x004fd00000000018 */
[----:B---3--:R-:W-:Y:S01]  /*2b40*/  DADD R22, R24, R22 ;  /* 0x0000000018167229 */ /* 0x008fe20000000016 */
[----:B------:R-:W-:Y:S01]  /*2b50*/  IMAD.WIDE R48, R12, 0x8, R40 ;  /* 0x000000080c307825 */ /* 0x000fe200078e0228 */
[----:B------:R-:W2:Y:S04]  /*2b60*/  LDG.E.64 R24, desc[UR12][R70.64] ;  /* 0x0000000c46187981 */ /* 0x000ea8000c1e1b00 */
[----:B------:R-:W2:Y:S02]  /*2b70*/  LDG.E.64 R52, desc[UR12][R48.64] ;  /* 0x0000000c30347981 */ /* 0x000ea4000c1e1b00 */
[----:B------:R-:W-:Y:S01]  /*2b80*/  DADD R18, R22, R18 ;  /* 0x0000000016127229 */ /* 0x000fe20000000012 */
[----:B------:R-:W-:-:S05]  /*2b90*/  IMAD.WIDE R34, R59, 0x8, R48 ;  /* 0x000000083b227825 */ /* 0x000fca00078e0230 */
[----:B------:R-:W3:Y:S02]  /*2ba0*/  LDG.E.64 R22, desc[UR12][R34.64] ;  /* 0x0000000c22167981 */ /* 0x000ee4000c1e1b00 */
[----:B----4-:R-:W-:Y:S02]  /*2bb0*/  DADD R26, R18, R26 ;  /* 0x00000000121a7229 */ /* 0x010fe4000000001a */
[----:B------:R-:W4:Y:S06]  /*2bc0*/  LDG.E.64 R18, desc[UR12][R50.64+0x8] ;  /* 0x0000080c32127981 */ /* 0x000f2c000c1e1b00 */
[----:B------:R-:W-:-:S02]  /*2bd0*/  DMUL R26, R26, UR8 ;  /* 0x000000081a1a7c28 */ /* 0x000fc40008000000 */
[----:B------:R-:W-:Y:S01]  /*2be0*/  DADD R32, R16, R32 ;  /* 0x0000000010207229 */ /* 0x000fe20000000020 */
[----:B------:R-:W4:Y:S05]  /*2bf0*/  LDG.E.64 R16, desc[UR12][R50.64+-0x8] ;  /* 0xfffff80c32107981 */ /* 0x000f2a000c1e1b00 */
[----:B------:R-:W-:Y:S02]  /*2c00*/  DFMA R26, R36, UR6, R26 ;  /* 0x00000006241a7c2b */ /* 0x000fe4000800001a */
[----:B------:R-:W-:Y:S01]  /*2c10*/  DADD R36, R32, R30 ;  /* 0x0000000020247229 */ /* 0x000fe2000000001e */
[----:B------:R-:W2:Y:S04]  /*2c20*/  LDG.E.64 R30, desc[UR12][R38.64+0x8] ;  /* 0x0000080c261e7981 */ /* 0x000ea8000c1e1b00 */
[----:B------:R-:W2:Y:S03]  /*2c30*/  LDG.E.64 R32, desc[UR12][R48.64+0x8] ;  /* 0x0000080c30207981 */ /* 0x000ea6000c1e1b00 */
[----:B------:R-:W-:Y:S01]  /*2c40*/  DADD R28, R36, R28 ;  /* 0x00000000241c7229 */ /* 0x000fe2000000001c */
[--C-:B-1----:R-:W-:Y:S01]  /*2c50*/  IMAD.WIDE R74, R58, 0x8, R72.reuse ;  /* 0x000000083a4a7825 */ /* 0x102fe200078e0248 */
[----:B------:R-:W-:Y:S01]  /*2c60*/  DFMA R64, -R64, UR10, R26 ;  /* 0x0000000a40407c2b */ /* 0x000fe2000800011a */
[----:B------:R-:W2:Y:S02]  /*2c70*/  LDG.E.64 R50, desc[UR12][R34.64+-0x8] ;  /* 0xfffff80c22327981 */ /* 0x000ea4000c1e1b00 */
[----:B------:R-:W-:-:S02]  /*2c80*/  IMAD.WIDE R36, R57, 0x8, R72 ;  /* 0x0000000839247825 */ /* 0x000fc400078e0248 */
[----:B------:R0:W2:Y:S01]  /*2c90*/  LDG.E.64 R26, desc[UR12][R38.64+-0x8] ;  /* 0xfffff80c261a7981 */ /* 0x0000a2000c1e1b00 */
[----:B---3--:R-:W-:Y:S01]  /*2ca0*/  DADD R22, R28, -R22 ;  /* 0x000000001c167229 */ /* 0x008fe20000000816 */
[----:B------:R-:W-:-:S06]  /*2cb0*/  IMAD.WIDE R28, R2, 0x8, R74 ;  /* 0x00000008021c7825 */ /* 0x000fcc00078e024a */
[----:B------:R-:W3:Y:S01]  /*2cc0*/  LDG.E.64 R28, desc[UR12][R28.64] ;  /* 0x0000000c1c1c7981 */ /* 0x000ee2000c1e1b00 */
[----:B----4-:R-:W-:-:S03]  /*2cd0*/  DADD R16, R18, R16 ;  /* 0x0000000012107229 */ /* 0x010fc60000000010 */
[----:B------:R-:W3:Y:S01]  /*2ce0*/  LDG.E.64 R18, desc[UR12][R36.64] ;  /* 0x0000000c24127981 */ /* 0x000ee2000c1e1b00 */
[----:B------:R-:W-:Y:S02]  /*2cf0*/  DADD R20, R22, -R20 ;  /* 0x0000000016147229 */ /* 0x000fe40000000814 */
[----:B--2---:R-:W-:Y:S01]  /*2d00*/  DADD R52, R24, -R52 ;  /* 0x0000000018347229 */ /* 0x004fe20000000834 */
[----:B------:R1:W2:Y:S01]  /*2d10*/  LDG.E.64 R22, desc[UR12][R48.64+-0x8] ;  /* 0xfffff80c30167981 */ /* 0x0002a2000c1e1b00 */
[----:B------:R-:W-:Y:S01]  /*2d20*/  DADD R30, R16, R30 ;  /* 0x00000000101e7229 */ /* 0x000fe2000000001e */
[----:B------:R-:W-:-:S05]  /*2d30*/  IMAD.WIDE R16, R56, 0x8, R72 ;  /* 0x0000000838107825 */ /* 0x000fca00078e0248 */
[----:B------:R-:W4:Y:S01]  /*2d40*/  LDG.E.64 R24, desc[UR12][R16.64] ;  /* 0x0000000c10187981 */ /* 0x000f22000c1e1b00 */
[----:B------:R-:W-:-:S03]  /*2d50*/  DADD R32, R20, -R32 ;  /* 0x0000000014207229 */ /* 0x000fc60000000820 */
[----:B------:R-:W4:Y:S01]  /*2d60*/  LDG.E.64 R20, desc[UR12][R34.64+0x8] ;  /* 0x0000080c22147981 */ /* 0x000f22000c1e1b00 */
[----:B0-----:R-:W-:Y:S01]  /*2d70*/  IMAD.WIDE R38, R15, 0x8, R72 ;  /* 0x000000080f267825 */ /* 0x001fe200078e0248 */
[----:B------:R-:W-:-:S03]  /*2d80*/  DADD R26, R30, R26 ;  /* 0x000000001e1a7229 */ /* 0x000fc6000000001a */
[----:B-1----:R-:W-:-:S04]  /*2d90*/  IMAD.WIDE R48, R59, 0x8, R16 ;  /* 0x000000083b307825 */ /* 0x002fc800078e0210 */
[----:B------:R-:W-:Y:S01]  /*2da0*/  IMAD.WIDE R70, R59, 0x8, R74 ;  /* 0x000000083b467825 */ /* 0x000fe200078e024a */
[----:B------:R-:W4:Y:S01]  /*2db0*/  LDG.E.64 R16, desc[UR12][R48.64] ;  /* 0x0000000c30107981 */ /* 0x000f22000c1e1b00 */
[----:B--2---:R-:W-:Y:S02]  /*2dc0*/  DADD R22, R32, -R22 ;  /* 0x0000000020167229 */ /* 0x004fe40000000816 */
[----:B------:R-:W-:Y:S01]  /*2dd0*/  IMAD.WIDE R72, R11, 0x8, R72 ;  /* 0x000000080b487825 */ /* 0x000fe200078e0248 */
[----:B---3--:R-:W-:Y:S01]  /*2de0*/  DADD R30, R28, R18 ;  /* 0x000000001c1e7229 */ /* 0x008fe20000000012 */
[----:B------:R-:W2:Y:S02]  /*2df0*/  LDG.E.64 R48, desc[UR12][R74.64+-0x8] ;  /* 0xfffff80c4a307981 */ /* 0x000ea4000c1e1b00 */
[----:B------:R-:W-:Y:S02]  /*2e00*/  IMAD.WIDE R28, R59, 0x8, R38 ;  /* 0x000000083b1c7825 */ /* 0x000fe400078e0226 */
[----:B------:R-:W3:Y:S03]  /*2e10*/  LDG.E.64 R18, desc[UR12][R38.64] ;  /* 0x0000000c26127981 */ /* 0x000ee6000c1e1b00 */
[----:B----4-:R-:W-:Y:S01]  /*2e20*/  DADD R24, R30, R24 ;  /* 0x000000001e187229 */ /* 0x010fe20000000018 */
[----:B------:R-:W4:Y:S04]  /*2e30*/  LDG.E.64 R32, desc[UR12][R28.64] ;  /* 0x0000000c1c207981 */ /* 0x000f28000c1e1b00 */
[----:B------:R0:W2:Y:S01]  /*2e40*/  LDG.E.64 R30, desc[UR12][R70.64+-0x8] ;  /* 0xfffff80c461e7981 */ /* 0x0000a2000c1e1b00 */
[----:B------:R-:W-:Y:S01]  /*2e50*/  DADD R20, R26, -R20 ;  /* 0x000000001a147229 */ /* 0x000fe20000000814 */
[----:B------:R-:W-:-:S06]  /*2e60*/  IMAD.WIDE R26, R60, 0x8, R36 ;  /* 0x000000083c1a7825 */ /* 0x000fcc00078e0224 */
[----:B------:R-:W2:Y:S01]  /*2e70*/  LDG.E.64 R26, desc[UR12][R26.64] ;  /* 0x0000000c1a1a7981 */ /* 0x000ea2000c1e1b00 */
[----:B------:R-:W-:Y:S01]  /*2e80*/  DMUL R22, R22, UR22 ;  /* 0x0000001616167c28 */ /* 0x000fe20008000000 */
[----:B0-----:R-:W-:-:S07]  /*2e90*/  IMAD.WIDE R70, R60, 0x8, R74 ;  /* 0x000000083c467825 */ /* 0x001fce00078e024a */
[----:B------:R-:W-:Y:S02]  /*2ea0*/  DFMA R52, R52, UR24, R22 ;  /* 0x0000001834347c2b */ /* 0x000fe40008000016 */
[----:B------:R-:W2:Y:S01]  /*2eb0*/  LDG.E.64 R22, desc[UR12][R74.64+0x8] ;  /* 0x0000080c4a167981 */ /* 0x000ea2000c1e1b00 */
[----:B------:R-:W-:Y:S01]  /*2ec0*/  IMAD.WIDE R34, R59, 0x8, R70 ;  /* 0x000000083b227825 */ /* 0x000fe200078e0246 */
[----:B------:R-:W-:-:S04]  /*2ed0*/  DADD R50, R20, -R50 ;  /* 0x0000000014327229 */ /* 0x000fc80000000832 */
[----:B------:R-:W2:Y:S01]  /*2ee0*/  LDG.E.64 R20, desc[UR12][R34.64+-0x8] ;  /* 0xfffff80c22147981 */ /* 0x000ea2000c1e1b00 */
[----:B---3--:R-:W-:-:S03]  /*2ef0*/  DADD R18, R24, R18 ;  /* 0x0000000018127229 */ /* 0x008fc60000000012 */
[----:B------:R-:W3:Y:S01]  /*2f00*/  LDG.E.64 R24, desc[UR12][R70.64+-0x8] ;  /* 0xfffff80c46187981 */ /* 0x000ee2000c1e1b00 */
[----:B----4-:R-:W-:-:S03]  /*2f10*/  DADD R32, R16, R32 ;  /* 0x0000000010207229 */ /* 0x010fc60000000020 */
[----:B------:R-:W4:Y:S01]  /*2f20*/  LDG.E.64 R16, desc[UR12][R72.64] ;  /* 0x0000000c48107981 */ /* 0x000f22000c1e1b00 */
[----:B--2---:R-:W-:-:S03]  /*2f30*/  DADD R30, R18, -R30 ;  /* 0x00000000121e7229 */ /* 0x004fc6000000081e */
[----:B------:R-:W2:Y:S01]  /*2f40*/  LDG.E.64 R18, desc[UR12][R36.64+-0x10] ;  /* 0xfffff00c24127981 */ /* 0x000ea2000c1e1b00 */
[----:B------:R-:W-:Y:S02]  /*2f50*/  DADD R26, R32, R26 ;  /* 0x00000000201a7229 */ /* 0x000fe4000000001a */
[----:B------:R-:W0:Y:S01]  /*2f60*/  LDC.64 R32, c[0x0][0x4a0] ;  /* 0x00012800ff207b82 */ /* 0x000e220000000a00 */
[----:B------:R-:W-:Y:S01]  /*2f70*/  DADD R48, R22, -R48 ;  /* 0x0000000016307229 */ /* 0x000fe20000000830 */
[----:B------:R-:W3:Y:S01]  /*2f80*/  LDG.E.64 R22, desc[UR12][R28.64+-0x10] ;  /* 0xfffff00c1c167981 */ /* 0x000ee2000c1e1b00 */
[----:B0-----:R-:W-:-:S03]  /*2f90*/  IMAD.WIDE R74, R13, 0x8, R32 ;  /* 0x000000080d4a7825 */ /* 0x001fc600078e0220 */
[----:B----4-:R-:W-:Y:S01]  /*2fa0*/  DADD R16, R26, R16 ;  /* 0x000000001a107229 */ /* 0x010fe20000000010 */
[----:B------:R-:W-:Y:S01]  /*2fb0*/  IMAD.WIDE R26, R14, 0x8, R32 ;  /* 0x000000080e1a7825 */ /* 0x000fe200078e0220 */
[----:B--2---:R-:W-:Y:S01]  /*2fc0*/  DADD R18, R30, -R18 ;  /* 0x000000001e127229 */ /* 0x004fe20000000812 */
[----:B------:R-:W2:Y:S02]  /*2fd0*/  LDG.E.64 R30, desc[UR12][R38.64+-0x10] ;  /* 0xfffff00c261e7981 */ /* 0x000ea4000c1e1b00 */
[----:B------:R-:W-:-:S03]  /*2fe0*/  IMAD.WIDE R36, R59, 0x8, R26 ;  /* 0x000000083b247825 */ /* 0x000fc600078e021a */
[----:B------:R-:W-:Y:S02]  /*2ff0*/  DADD R20, R16, -R20 ;  /* 0x0000000010147229 */ /* 0x000fe40000000814 */
[----:B------:R-:W4:Y:S01]  /*3000*/  LDG.E.64 R16, desc[UR12][R74.64] ;  /* 0x0000000c4a107981 */ /* 0x000f22000c1e1b00 */
[----:B---3--:R-:W-:-:S03]  /*3010*/  DADD R24, R18, -R24 ;  /* 0x0000000012187229 */ /* 0x008fc60000000818 */
[----:B------:R-:W4:Y:S01]  /*3020*/  LDG.E.64 R18, desc[UR12][R36.64] ;  /* 0x0000000c24127981 */ /* 0x000f22000c1e1b00 */
[----:B------:R-:W-:-:S03]  /*3030*/  IADD3 R76, P0, PT, R8, UR20, RZ ;  /* 0x00000014084c7c10 */ /* 0x000fc6000ff1e0ff */
[----:B------:R-:W3:Y:S01]  /*3040*/  LDG.E.64 R34, desc[UR12][R36.64+0x8] ;  /* 0x0000080c24227981 */ /* 0x000ee2000c1e1b00 */
[----:B------:R-:W-:Y:S01]  /*3050*/  IADD3.X R77, PT, PT, R9, UR21, RZ, P0, !PT ;  /* 0x00000015094d7c10 */ /* 0x000fe200087fe4ff */
[----:B------:R-:W-:Y:S01]  /*3060*/  IMAD.WIDE R70, R12, 0x8, R32 ;  /* 0x000000080c467825 */ /* 0x000fe200078e0220 */
[----:B------:R-:W-:Y:S01]  /*3070*/  DFMA R64, R64, UR16, R68 ;  /* 0x0000001040407c2b */ /* 0x000fe20008000044 */
[----:B------:R-:W3:Y:S01]  /*3080*/  LDG.E.64 R38, desc[UR12][R72.64+-0x10] ;  /* 0xfffff00c48267981 */ /* 0x000ee2000c1e1b00 */
[----:B------:R-:W-:Y:S01]  /*3090*/  DADD R22, R20, -R22 ;  /* 0x0000000014167229 */ /* 0x000fe20000000816 */
[----:B------:R-:W0:Y:S02]  /*30a0*/  LDCU.64 UR20, c[0x0][0x390] ;  /* 0x00007200ff1477ac */ /* 0x000e240008000a00 */
[----:B------:R-:W3:Y:S04]  /*30b0*/  LDG.E.64 R28, desc[UR12][R76.64+-0x8] ;  /* 0xfffff80c4c1c7981 */ /* 0x000ee8000c1e1b00 */
[----:B------:R-:W3:Y:S01]  /*30c0*/  LDG.E.64 R20, desc[UR12][R36.64+-0x8] ;  /* 0xfffff80c24147981 */ /* 0x000ee2000c1e1b00 */
[----:B--2---:R-:W-:-:S02]  /*30d0*/  DADD R30, R24, -R30 ;  /* 0x00000000181e7229 */ /* 0x004fc4000000081e */
[----:B----4-:R-:W-:Y:S01]  /*30e0*/  DADD R16, R18, R16 ;  /* 0x0000000012107229 */ /* 0x010fe20000000010 */
[----:B------:R-:W2:Y:S04]  /*30f0*/  LDG.E.64 R24, desc[UR12][R26.64+0x8] ;  /* 0x0000080c1a187981 */ /* 0x000ea8000c1e1b00 */
[----:B------:R-:W4:Y:S01]  /*3100*/  LDG.E.64 R18, desc[UR12][R74.64+0x8] ;  /* 0x0000080c4a127981 */ /* 0x000f22000c1e1b00 */
[----:B---3--:R-:W-:Y:S01]  /*3110*/  DADD R28, R22, -R28 ;  /* 0x00000000161c7229 */ /* 0x008fe2000000081c */
[----:B------:R-:W-:Y:S02]  /*3120*/  IMAD.WIDE R32, R10, 0x8, R32 ;  /* 0x000000080a207825 */ /* 0x000fe400078e0220 */
[----:B------:R-:W3:Y:S01]  /*3130*/  LDG.E.64 R22, desc[UR12][R26.64+-0x8] ;  /* 0xfffff80c1a167981 */ /* 0x000ee2000c1e1b00 */
[----:B------:R-:W-:-:S02]  /*3140*/  DMUL R30, R30, UR22 ;  /* 0x000000161e1e7c28 */ /* 0x000fc40008000000 */
[----:B------:R-:W-:Y:S01]  /*3150*/  DADD R20, R34, R20 ;  /* 0x0000000022147229 */ /* 0x000fe20000000014 */
[----:B------:R-:W3:Y:S01]  /*3160*/  LDG.E.64 R36, desc[UR12][R70.64] ;  /* 0x0000000c46247981 */ /* 0x000ee2000c1e1b00 */
[----:B------:R-:W-:-:S04]  /*3170*/  IMAD.WIDE R34, R59, 0x8, R70 ;  /* 0x000000083b227825 */ /* 0x000fc800078e0246 */
[----:B------:R-:W-:Y:S01]  /*3180*/  DFMA R48, R48, UR24, R30 ;  /* 0x0000001830307c2b */ /* 0x000fe2000800001e */
[----:B------:R-:W3:Y:S04]  /*3190*/  LDG.E.64 R26, desc[UR12][R26.64] ;  /* 0x0000000c1a1a7981 */ /* 0x000ee8000c1e1b00 */
[----:B------:R-:W3:Y:S01]  /*31a0*/  LDG.E.64 R30, desc[UR12][R74.64+-0x8] ;  /* 0xfffff80c4a1e7981 */ /* 0x000ee2000c1e1b00 */
[----:B----4-:R-:W-:-:S03]  /*31b0*/  DADD R18, R20, R18 ;  /* 0x0000000014127229 */ /* 0x010fc60000000012 */
[----:B------:R-:W4:Y:S01]  /*31c0*/  LDG.E.64 R20, desc[UR12][R34.64] ;  /* 0x0000000c22147981 */ /* 0x000f22000c1e1b00 */
[----:B--2---:R-:W-:-:S03]  /*31d0*/  DADD R24, R16, R24 ;  /* 0x0000000010187229 */ /* 0x004fc60000000018 */
[----:B------:R-:W2:Y:S05]  /*31e0*/  LDG.E.64 R16, desc[UR12][R32.64] ;  /* 0x0000000c20107981 */ /* 0x000eaa000c1e1b00 */
[----:B---3--:R-:W-:Y:S02]  /*31f0*/  DADD R22, R24, R22 ;  /* 0x0000000018167229 */ /* 0x008fe40000000016 */
[----:B------:R-:W3:Y:S01]  /*3200*/  LDG.E.64 R24, desc[UR12][R70.64+0x8] ;  /* 0x0000080c46187981 */ /* 0x000ee2000c1e1b00 */
[----:B------:R-:W-:-:S03]  /*3210*/  DADD R30, R18, R30 ;  /* 0x00000000121e7229 */ /* 0x000fc6000000001e */
[----:B------:R-:W3:Y:S02]  /*3220*/  LDG.E.64 R18, desc[UR12][R34.64+0x8] ;  /* 0x0000080c22127981 */ /* 0x000ee4000c1e1b00 */
[----:B----4-:R-:W-:Y:S02]  /*3230*/  DADD R20, R22, -R20 ;  /* 0x0000000016147229 */ /* 0x010fe40000000814 */
[----:B------:R-:W4:Y:S06]  /*3240*/  LDG.E.64 R22, desc[UR12][R70.64+-0x8] ;  /* 0xfffff80c46167981 */ /* 0x000f2c000c1e1b00 */
[----:B--2---:R-:W-:-:S02]  /*3250*/  DADD R16, R20, -R16 ;  /* 0x0000000014107229 */ /* 0x004fc40000000810 */
[----:B------:R-:W2:Y:S06]  /*3260*/  LDG.E.64 R20, desc[UR12][R34.64+-0x8] ;  /* 0xfffff80c22147981 */ /* 0x000eac000c1e1b00 */
[----:B---3--:R-:W-:Y:S02]  /*3270*/  DADD R24, R16, -R24 ;  /* 0x0000000010187229 */ /* 0x008fe40000000818 */
[----:B------:R-:W1:Y:S01]  /*3280*/  LDC.64 R16, c[0x0][0x4b8] ;  /* 0x00012e00ff107b82 */ /* 0x000e620000000a00 */
[----:B------:R-:W-:Y:S01]  /*3290*/  DADD R36, R26, -R36 ;  /* 0x000000001a247229 */ /* 0x000fe20000000824 */
[----:B------:R-:W3:Y:S01]  /*32a0*/  LDG.E.64 R34, desc[UR12][R32.64+0x8] ;  /* 0x0000080c20227981 */ /* 0x000ee2000c1e1b00 */
[----:B------:R-:W-:-:S02]  /*32b0*/  DADD R18, R30, -R18 ;  /* 0x000000001e127229 */ /* 0x000fc40000000812 */
[----:B------:R-:W-:Y:S01]  /*32c0*/  DADD R38, R28, -R38 ;  /* 0x000000001c267229 */ /* 0x000fe20000000826 */
[----:B------:R-:W3:Y:S01]  /*32d0*/  LDG.E.64 R32, desc[UR12][R32.64+-0x8] ;  /* 0xfffff80c20207981 */ /* 0x000ee2000c1e1b00 */
[----:B-1----:R-:W-:-:S05]  /*32e0*/  IMAD.WIDE R30, R7, 0x8, R16 ;  /* 0x00000008071e7825 */ /* 0x002fca00078e0210 */
[----:B------:R-:W3:Y:S01]  /*32f0*/  LDG.E.64 R26, desc[UR12][R30.64+0x8] ;  /* 0x0000080c1e1a7981 */ /* 0x000ee2000c1e1b00 */
[----:B------:R-:W-:Y:S01]  /*3300*/  IMAD.WIDE R72, R60, 0x8, R30 ;  /* 0x000000083c487825 */ /* 0x000fe200078e021e */
[----:B--2---:R-:W-:Y:S02]  /*3310*/  DADD R20, R18, -R20 ;  /* 0x0000000012147229 */ /* 0x004fe40000000814 */
[----:B------:R-:W2:Y:S01]  /*3320*/  LDG.E.64 R18, desc[UR12][R30.64+-0x8] ;  /* 0xfffff80c1e127981 */ /* 0x000ea2000c1e1b00 */
[----:B----4-:R-:W-:-:S03]  /*3330*/  DADD R22, R24, -R22 ;  /* 0x0000000018167229 */ /* 0x010fc60000000816 */
[----:B------:R-:W4:Y:S05]  /*3340*/  LDG.E.64 R24, desc[UR12][R72.64] ;  /* 0x0000000c48187981 */ /* 0x000f2a000c1e1b00 */
[----:B------:R-:W-:Y:S01]  /*3350*/  DMUL R22, R22, UR22 ;  /* 0x0000001616167c28 */ /* 0x000fe20008000000 */
[----:B------:R-:W-:Y:S01]  /*3360*/  IMAD.WIDE R70, R6, 0x8, R16 ;  /* 0x0000000806467825 */ /* 0x000fe200078e0210 */
[----:B---3--:R-:W-:Y:S01]  /*3370*/  DADD R34, R20, -R34 ;  /* 0x0000000014227229 */ /* 0x008fe20000000822 */
[----:B------:R-:W3:Y:S04]  /*3380*/  LDG.E.64 R30, desc[UR12][R30.64] ;  /* 0x0000000c1e1e7981 */ /* 0x000ee8000c1e1b00 */
[----:B------:R-:W3:Y:S01]  /*3390*/  LDG.E.64 R20, desc[UR12][R70.64+0x8] ;  /* 0x0000080c46147981 */ /* 0x000ee2000c1e1b00 */
[----:B------:R-:W-:-:S03]  /*33a0*/  DFMA R36, R36, UR24, R22 ;  /* 0x0000001824247c2b */ /* 0x000fc60008000016 */
[----:B------:R-:W3:Y:S01]  /*33b0*/  LDG.E.64 R22, desc[UR12][R72.64+0x8] ;  /* 0x0000080c48167981 */ /* 0x000ee2000c1e1b00 */
[----:B--2---:R-:W-:-:S03]  /*33c0*/  DADD R18, R26, R18 ;  /* 0x000000001a127229 */ /* 0x004fc60000000012 */
[----:B------:R-:W2:Y:S05]  /*33d0*/  LDG.E.64 R26, desc[UR12][R70.64+-0x8] ;  /* 0xfffff80c461a7981 */ /* 0x000eaa000c1e1b00 */
[----:B----4-:R-:W-:Y:S02]  /*33e0*/  DADD R24, R18, R24 ;  /* 0x0000000012187229 */ /* 0x010fe40000000018 */
[----:B------:R-:W4:Y:S01]  /*33f0*/  LDG.E.64 R18, desc[UR12][R70.64] ;  /* 0x0000000c46127981 */ /* 0x000f22000c1e1b00 */
[----:B---3--:R-:W-:-:S03]  /*3400*/  DADD R20, R22, R20 ;  /* 0x0000000016147229 */ /* 0x008fc60000000014 */
[----:B------:R-:W3:Y:S01]  /*3410*/  LDG.E.64 R22, desc[UR12][R72.64+-0x8] ;  /* 0xfffff80c48167981 */ /* 0x000ee2000c1e1b00 */
[----:B------:R-:W-:-:S03]  /*3420*/  DADD R34, R34, -R32 ;  /* 0x0000000022227229 */ /* 0x000fc60000000820 */
[----:B------:R-:W2:Y:S04]  /*3430*/  LDG.E.64 R32, desc[UR12][R54.64+-0x8] ;  /* 0xfffff80c36207981 */ /* 0x000ea8000c1e1b00 */
[----:B------:R-:W2:Y:S01]  /*3440*/  LDG.E.64 R72, desc[UR12][R54.64+0x8] ;  /* 0x0000080c36487981 */ /* 0x000ea2000c1e1b00 */
[----:B----4-:R-:W-:Y:S01]  /*3450*/  DADD R18, R24, R18 ;  /* 0x0000000018127229 */ /* 0x010fe20000000012 */
[----:B------:R-:W-:-:S05]  /*3460*/  IMAD.WIDE R24, R5, 0x8, R16 ;  /* 0x0000000805187825 */ /* 0x000fca00078e0210 */
[----:B------:R-:W4:Y:S01]  /*3470*/  LDG.E.64 R28, desc[UR12][R24.64+0x8] ;  /* 0x0000080c181c7981 */ /* 0x000f22000c1e1b00 */
[----:B---3--:R-:W-:Y:S01]  /*3480*/  DADD R20, R20, R22 ;  /* 0x0000000014147229 */ /* 0x008fe20000000016 */
[----:B------:R-:W-:-:S07]  /*3490*/  IMAD.WIDE R22, R60, 0x8, R24 ;  /* 0x000000083c167825 */ /* 0x000fce00078e0218 */
[----:B--2---:R-:W-:Y:S01]  /*34a0*/  DADD R20, R20, R26 ;  /* 0x0000000014147229 */ /* 0x004fe2000000001a */
[----:B------:R-:W2:Y:S01]  /*34b0*/  LDG.E.64 R26, desc[UR12][R24.64+-0x8] ;  /* 0xfffff80c181a7981 */ /* 0x000ea2000c1e1b00 */
[----:B------:R-:W-:-:S05]  /*34c0*/  IMAD.WIDE R16, R10, 0x8, R16 ;  /* 0x000000080a107825 */ /* 0x000fca00078e0210 */
[----:B------:R-:W3:Y:S04]  /*34d0*/  LDG.E.64 R70, desc[UR12][R16.64+-0x8] ;  /* 0xfffff80c10467981 */ /* 0x000ee8000c1e1b00 */
[----:B------:R-:W3:Y:S01]  /*34e0*/  LDG.E.64 R24, desc[UR12][R24.64] ;  /* 0x0000000c18187981 */ /* 0x000ee2000c1e1b00 */
[----:B----4-:R-:W-:-:S03]  /*34f0*/  DADD R28, R18, -R28 ;  /* 0x00000000121c7229 */ /* 0x010fc6000000081c */
[----:B------:R-:W4:Y:S05]  /*3500*/  LDG.E.64 R18, desc[UR12][R22.64] ;  /* 0x0000000c16127981 */ /* 0x000f2a000c1e1b00 */
[----:B--2---:R-:W-:-:S08]  /*3510*/  DADD R26, R28, -R26 ;  /* 0x000000001c1a7229 */ /* 0x004fd0000000081a */
[----:B----4-:R-:W-:Y:S01]  /*3520*/  DADD R28, R26, -R18 ;  /* 0x000000001a1c7229 */ /* 0x010fe20000000812 */
[----:B------:R-:W2:Y:S04]  /*3530*/  LDG.E.64 R18, desc[UR12][R22.64+0x8] ;  /* 0x0000080c16127981 */ /* 0x000ea8000c1e1b00 */
[----:B------:R-:W4:Y:S01]  /*3540*/  LDG.E.64 R26, desc[UR12][R16.64] ;  /* 0x0000000c101a7981 */ /* 0x000f22000c1e1b00 */
[----:B------:R-:W-:-:S08]  /*3550*/  DADD R50, R50, -R72 ;  /* 0x0000000032327229 */ /* 0x000fd00000000848 */
[----:B------:R-:W-:Y:S01]  /*3560*/  DADD R50, R50, -R32 ;  /* 0x0000000032327229 */ /* 0x000fe20000000820 */
[----:B------:R-:W3:Y:S01]  /*3570*/  LDG.E.64 R32, desc[UR12][R66.64] ;  /* 0x0000000c42207981 */ /* 0x000ee2000c1e1b00 */
[----:B--2---:R-:W-:-:S03]  /*3580*/  DADD R18, R20, -R18 ;  /* 0x0000000014127229 */ /* 0x004fc60000000812 */
[----:B------:R1:W2:Y:S01]  /*3590*/  LDG.E.64 R20, desc[UR12][R16.64+0x8] ;  /* 0x0000080c10147981 */ /* 0x0002a2000c1e1b00 */
[----:B----4-:R-:W-:-:S03]  /*35a0*/  DADD R26, R28, -R26 ;  /* 0x000000001c1a7229 */ /* 0x010fc6000000081a */
[----:B------:R4:W2:Y:S01]  /*35b0*/  LDG.E.64 R28, desc[UR12][R22.64+-0x8] ;  /* 0xfffff80c161c7981 */ /* 0x0008a2000c1e1b00 */
[----:B------:R-:W-:Y:S02]  /*35c0*/  DFMA R34, R34, UR26, R36 ;  /* 0x0000001a22227c2b */ /* 0x000fe40008000024 */
[----:B------:R-:W-:Y:S01]  /*35d0*/  DFMA R38, R38, UR26, R48 ;  /* 0x0000001a26267c2b */ /* 0x000fe20008000030 */
[----:B------:R-:W0:Y:S01]  /*35e0*/  LDC.64 R48, c[0x0][0x390] ;  /* 0x0000e400ff307b82 */ /* 0x000e220000000a00 */
[----:B------:R-:W-:Y:S02]  /*35f0*/  DMUL R26, R26, UR22 ;  /* 0x000000161a1a7c28 */ /* 0x000fe40008000000 */
[----:B------:R-:W-:Y:S02]  /*3600*/  DFMA R50, R50, UR26, R52 ;  /* 0x0000001a32327c2b */ /* 0x000fe40008000034 */
[----:B------:R-:W-:-:S03]  /*3610*/  DMUL R34, R34, UR4 ;  /* 0x0000000422227c28 */ /* 0x000fc60008000000 */
[----:B-1----:R-:W1:Y:S03]  /*3620*/  LDC.64 R16, c[0x0][0x3b8] ;  /* 0x0000ee00ff107b82 */ /* 0x002e660000000a00 */
[----:B------:R-:W-:Y:S02]  /*3630*/  DMUL R50, R50, UR4 ;  /* 0x0000000432327c28 */ /* 0x000fe40008000000 */
[----:B------:R-:W-:-:S06]  /*3640*/  DFMA R34, R38, UR4, R34 ;  /* 0x0000000426227c2b */ /* 0x000fcc0008000022 */
[----:B---3--:R-:W-:Y:S01]  /*3650*/  DFMA R32, R32, R50, R64 ;  /* 0x000000322020722b */ /* 0x008fe20000000040 */
[----:B0-----:R-:W-:-:S04]  /*3660*/  IMAD.WIDE R68, R58, 0x8, R48 ;  /* 0x000000083a447825 */ /* 0x001fc800078e0230 */
[----:B----4-:R-:W-:-:S04]  /*3670*/  IMAD.WIDE R22, R57, 0x8, R48 ;  /* 0x0000000839167825 */ /* 0x010fc800078e0230 */
[----:B-1----:R-:W-:-:S04]  /*3680*/  IMAD.WIDE R16, R61, 0x8, R16 ;  /* 0x000000083d107825 */ /* 0x002fc800078e0210 */
[----:B------:R-:W-:Y:S01]  /*3690*/  IMAD.WIDE R38, R15, 0x8, R48 ;  /* 0x000000080f267825 */ /* 0x000fe200078e0230 */
[----:B--2---:R-:W-:Y:S02]  /*36a0*/  DADD R18, R18, -R20 ;  /* 0x0000000012127229 */ /* 0x004fe40000000814 */
[----:B------:R-:W-:-:S06]  /*36b0*/  DADD R20, R30, -R24 ;  /* 0x000000001e147229 */ /* 0x000fcc0000000818 */
[----:B------:R-:W-:Y:S02]  /*36c0*/  DADD R18, R18, -R28 ;  /* 0x0000000012127229 */ /* 0x000fe4000000081c */
[----:B------:R-:W-:-:S06]  /*36d0*/  DFMA R20, R20, UR24, R26 ;  /* 0x0000001814147c2b */ /* 0x000fcc000800001a */
[----:B------:R-:W-:-:S08]  /*36e0*/  DADD R18, R18, -R70 ;  /* 0x0000000012127229 */ /* 0x000fd00000000846 */
[----:B------:R-:W-:-:S08]  /*36f0*/  DFMA R18, R18, UR26, R20 ;  /* 0x0000001a12127c2b */ /* 0x000fd00008000014 */
[----:B------:R-:W-:-:S08]  /*3700*/  DFMA R18, R18, UR4, R34 ;  /* 0x0000000412127c2b */ /* 0x000fd00008000022 */
[----:B------:R-:W-:Y:S01]  /*3710*/  DFMA R26, R18, UR18, R32 ;  /* 0x00000012121a7c2b */ /* 0x000fe20008000020 */
[----:B------:R-:W-:-:S06]  /*3720*/  IMAD.WIDE R32, R2, 0x8, R68 ;  /* 0x0000000802207825 */ /* 0x000fcc00078e0244 */
[----:B------:R0:W-:Y:S01]  /*3730*/  STG.E.64 desc[UR12][R16.64], R26 ;  /* 0x0000001a10007986 */ /* 0x0001e2000c101b0c */
[----:B------:R-:W-:-:S03]  /*3740*/  IMAD.WIDE R20, R56, 0x8, R48 ;  /* 0x0000000838147825 */ /* 0x000fc600078e0230 */
[----:B------:R-:W2:Y:S04]  /*3750*/  LDG.E.64 R32, desc[UR12][R32.64] ;  /* 0x0000000c20207981 */ /* 0x000ea8000c1e1b00 */
[----:B------:R-:W2:Y:S04]  /*3760*/  LDG.E.64 R30, desc[UR12][R22.64] ;  /* 0x0000000c161e7981 */ /* 0x000ea8000c1e1b00 */
[----:B------:R-:W3:Y:S01]  /*3770*/  LDG.E.64 R52, desc[UR12][R20.64] ;  /* 0x0000000c14347981 */ /* 0x000ee2000c1e1b00 */
[----:B0-----:R-:W-:-:S03]  /*3780*/  IMAD.WIDE R26, R59, 0x8, R68 ;  /* 0x000000083b1a7825 */ /* 0x001fc600078e0244 */
        /* <DEDUP_REMOVED lines=19> */
[----:B--2---:R-:W-:Y:S01]  /*38c0*/  DADD R30, R32, R30 ;  /* 0x00000000201e7229 */ /* 0x004fe2000000001e */
[----:B------:R-:W-:-:S07]  /*38d0*/  IMAD.WIDE R32, R60, 0x8, R68 ;  /* 0x000000083c207825 */ /* 0x000fce00078e0244 */
[----:B---3--:R-:W-:Y:S01]  /*38e0*/  DADD R52, R30, R52 ;  /* 0x000000001e347229 */ /* 0x008fe20000000034 */
[----:B------:R-:W-:Y:S02]  /*38f0*/  IMAD.WIDE R30, R59, 0x8, R32 ;  /* 0x000000083b1e7825 */ /* 0x000fe400078e0220 */
[----:B------:R-:W2:Y:S05]  /*3900*/  LDG.E.64 R32, desc[UR12][R32.64+-0x8] ;  /* 0xfffff80c20207981 */ /* 0x000eaa000c1e1b00 */
[----:B----4-:R-:W-:Y:S01]  /*3910*/  DADD R50, R52, R50 ;  /* 0x0000000034327229 */ /* 0x010fe20000000032 */
[----:B------:R-:W3:Y:S01]  /*3920*/  LDG.E.64 R30, desc[UR12][R30.64+-0x8] ;  /* 0xfffff80c1e1e7981 */ /* 0x000ee2000c1e1b00 */
[----:B------:R-:W-:-:S03]  /*3930*/  DADD R18, R24, R18 ;  /* 0x0000000018127229 */ /* 0x000fc60000000012 */
[----:B------:R-:W4:Y:S03]  /*3940*/  LDG.E.64 R24, desc[UR12][R72.64] ;  /* 0x0000000c48187981 */ /* 0x000f26000c1e1b00 */
[----:B------:R-:W-:Y:S01]  /*3950*/  DADD R26, R50, -R26 ;  /* 0x00000000321a7229 */ /* 0x000fe2000000081a */
[----:B------:R-:W-:Y:S01]  /*3960*/  IMAD.WIDE R50, R14, 0x8, R48 ;  /* 0x000000080e327825 */ /* 0x000fe200078e0230 */
[----:B------:R-:W-:-:S03]  /*3970*/  DADD R16, R18, R16 ;  /* 0x0000000012107229 */ /* 0x000fc60000000010 */
[----:B------:R-:W-:-:S05]  /*3980*/  IMAD.WIDE R52, R59, 0x8, R50 ;  /* 0x000000083b347825 */ /* 0x000fca00078e0232 */
[----:B------:R-:W4:Y:S01]  /*3990*/  LDG.E.64 R18, desc[UR12][R52.64] ;  /* 0x0000000c34127981 */ /* 0x000f22000c1e1b00 */
[----:B------:R-:W-:Y:S02]  /*39a0*/  DADD R22, R26, -R22 ;  /* 0x000000001a167229 */ /* 0x000fe40000000816 */
[----:B------:R-:W-:Y:S01]  /*39b0*/  DADD R20, R16, R20 ;  /* 0x0000000010147229 */ /* 0x000fe20000000014 */
[----:B------:R-:W3:Y:S04]  /*39c0*/  LDG.E.64 R26, desc[UR12][R52.64+-0x8] ;  /* 0xfffff80c341a7981 */ /* 0x000ee8000c1e1b00 */
[----:B------:R-:W3:Y:S01]  /*39d0*/  LDG.E.64 R16, desc[UR12][R52.64+0x8] ;  /* 0x0000080c34107981 */ /* 0x000ee2000c1e1b00 */
[----:B------:R-:W-:Y:S01]  /*39e0*/  DADD R64, R36, -R64 ;  /* 0x0000000024407229 */ /* 0x000fe20000000840 */
[----:B------:R-:W-:-:S04]  /*39f0*/  IADD3 R36, P0, PT, R8, UR20, RZ ;  /* 0x0000001408247c10 */ /* 0x000fc8000ff1e0ff */
[----:B------:R-:W-:Y:S01]  /*3a00*/  IADD3.X R37, PT, PT, R9, UR21, RZ, P0, !PT ;  /* 0x0000001509257c10 */ /* 0x000fe200087fe4ff */
[----:B------:R-:W-:Y:S01]  /*3a10*/  IMAD.WIDE R68, R59, 0x8, R70 ;  /* 0x000000083b447825 */ /* 0x000fe200078e0246 */
[----:B------:R-:W0:Y:S04]  /*3a20*/  LDCU.64 UR20, c[0x0][0x490] ;  /* 0x00009200ff1477ac */ /* 0x000e280008000a00 */
[----:B------:R-:W3:Y:S01]  /*3a30*/  LDG.E.64 R36, desc[UR12][R36.64+-0x8] ;  /* 0xfffff80c24247981 */ /* 0x000ee2000c1e1b00 */
[----:B--2---:R-:W-:-:S03]  /*3a40*/  DADD R32, R22, -R32 ;  /* 0x0000000016207229 */ /* 0x004fc60000000820 */
[----:B------:R-:W2:Y:S01]  /*3a50*/  LDG.E.64 R22, desc[UR12][R50.64+0x8] ;  /* 0x0000080c32167981 */ /* 0x000ea2000c1e1b00 */
[----:B----4-:R-:W-:-:S03]  /*3a60*/  DADD R24, R18, R24 ;  /* 0x0000000012187229 */ /* 0x010fc60000000018 */
[----:B------:R-:W4:Y:S01]  /*3a70*/  LDG.E.64 R18, desc[UR12][R50.64+-0x8] ;  /* 0xfffff80c32127981 */ /* 0x000f22000c1e1b00 */
[----:B---3--:R-:W-:-:S03]  /*3a80*/  DADD R26, R16, R26 ;  /* 0x00000000101a7229 */ /* 0x008fc6000000001a */
[----:B------:R-:W3:Y:S01]  /*3a90*/  LDG.E.64 R16, desc[UR12][R68.64] ;  /* 0x0000000c44107981 */ /* 0x000ee2000c1e1b00 */
[----:B------:R-:W-:-:S03]  /*3aa0*/  DADD R30, R20, -R30 ;  /* 0x00000000141e7229 */ /* 0x000fc6000000081e */
[----:B------:R-:W3:Y:S01]  /*3ab0*/  LDG.E.64 R20, desc[UR12][R72.64+0x8] ;  /* 0x0000080c48147981 */ /* 0x000ee2000c1e1b00 */
[----:B------:R-:W-:-:S03]  /*3ac0*/  DADD R38, R32, -R38 ;  /* 0x0000000020267229 */ /* 0x000fc60000000826 */
[----:B------:R-:W3:Y:S01]  /*3ad0*/  LDG.E.64 R32, desc[UR12][R70.64+0x8] ;  /* 0x0000080c46207981 */ /* 0x000ee2000c1e1b00 */
[----:B------:R-:W-:-:S03]  /*3ae0*/  DADD R28, R30, -R28 ;  /* 0x000000001e1c7229 */ /* 0x000fc6000000081c */
[----:B------:R-:W3:Y:S04]  /*3af0*/  LDG.E.64 R30, desc[UR12][R70.64+-0x8] ;  /* 0xfffff80c461e7981 */ /* 0x000ee8000c1e1b00 */
[----:B------:R-:W3:Y:S01]  /*3b00*/  LDG.E.64 R50, desc[UR12][R50.64] ;  /* 0x0000000c32327981 */ /* 0x000ee2000c1e1b00 */
[----:B------:R-:W-:-:S03]  /*3b10*/  DADD R36, R28, -R36 ;  /* 0x000000001c247229 */ /* 0x000fc60000000824 */
[----:B------:R-:W3:Y:S01]  /*3b20*/  LDG.E.64 R28, desc[UR12][R72.64+-0x8] ;  /* 0xfffff80c481c7981 */ /* 0x000ee2000c1e1b00 */
[----:B--2---:R-:W-:Y:S01]  /*3b30*/  DADD R22, R24, R22 ;  /* 0x0000000018167229 */ /* 0x004fe20000000016 */
[----:B------:R-:W-:-:S05]  /*3b40*/  IMAD.WIDE R24, R10, 0x8, R48 ;  /* 0x000000080a187825 */ /* 0x000fca00078e0230 */
[----:B------:R-:W2:Y:S02]  /*3b50*/  LDG.E.64 R52, desc[UR12][R24.64] ;  /* 0x0000000c18347981 */ /* 0x000ea4000c1e1b00 */
[----:B----4-:R-:W-:Y:S02]  /*3b60*/  DADD R18, R22, R18 ;  /* 0x0000000016127229 */ /* 0x010fe40000000012 */
[----:B------:R-:W4:Y:S06]  /*3b70*/  LDG.E.64 R22, desc[UR12][R68.64+-0x8] ;  /* 0xfffff80c44167981 */ /* 0x000f2c000c1e1b00 */
[----:B---3--:R-:W-:-:S02]  /*3b80*/  DADD R16, R18, -R16 ;  /* 0x0000000012107229 */ /* 0x008fc40000000810 */
[----:B------:R-:W3:Y:S01]  /*3b90*/  LDG.E.64 R18, desc[UR12][R68.64+0x8] ;  /* 0x0000080c44127981 */ /* 0x000ee2000c1e1b00 */
[----:B------:R-:W-:-:S03]  /*3ba0*/  DADD R20, R26, R20 ;  /* 0x000000001a147229 */ /* 0x000fc60000000014 */
[----:B------:R-:W4:Y:S05]  /*3bb0*/  LDG.E.64 R26, desc[UR12][R70.64] ;  /* 0x0000000c461a7981 */ /* 0x000f2a000c1e1b00 */
[----:B------:R-:W-:Y:S02]  /*3bc0*/  DADD R28, R20, R28 ;  /* 0x00000000141c7229 */ /* 0x000fe4000000001c */
[----:B------:R-:W4:Y:S01]  /*3bd0*/  LDG.E.64 R20, desc[UR12][R24.64+-0x8] ;  /* 0xfffff80c18147981 */ /* 0x000f22000c1e1b00 */
[----:B--2---:R-:W-:-:S08]  /*3be0*/  DADD R16, R16, -R52 ;  /* 0x0000000010107229 */ /* 0x004fd00000000834 */
[----:B------:R-:W-:Y:S02]  /*3bf0*/  DADD R32, R16, -R32 ;  /* 0x0000000010207229 */ /* 0x000fe40000000820 */
[----:B------:R-:W2:Y:S06]  /*3c00*/  LDG.E.64 R16, desc[UR12][R24.64+0x8] ;  /* 0x0000080c18107981 */ /* 0x000eac000c1e1b00 */
[----:B------:R-:W-:Y:S02]  /*3c10*/  DADD R30, R32, -R30 ;  /* 0x00000000201e7229 */ /* 0x000fe4000000081e */
[----:B------:R-:W2:Y:S01]  /*3c20*/  LDG.E.64 R32, desc[UR12][R44.64] ;  /* 0x0000000c2c207981 */ /* 0x000ea2000c1e1b00 */
[----:B---3--:R-:W-:-:S03]  /*3c30*/  DADD R18, R28, -R18 ;  /* 0x000000001c127229 */ /* 0x008fc60000000812 */
[----:B------:R-:W3:Y:S02]  /*3c40*/  LDG.E.64 R28, desc[UR12][R46.64] ;  /* 0x0000000c2e1c7981 */ /* 0x000ee4000c1e1b00 */
[----:B------:R-:W-:Y:S02]  /*3c50*/  DMUL R30, R30, UR22 ;  /* 0x000000161e1e7c28 */ /* 0x000fe40008000000 */
[----:B----4-:R-:W-:Y:S01]  /*3c60*/  DADD R26, R50, -R26 ;  /* 0x00000000321a7229 */ /* 0x010fe2000000081a */
[----:B------:R-:W-:Y:S01]  /*3c70*/  IMAD.WIDE R50, R7, 0x8, R48 ;  /* 0x0000000807327825 */ /* 0x000fe200078e0230 */
[----:B------:R-:W-:-:S04]  /*3c80*/  DADD R22, R18, -R22 ;  /* 0x0000000012167229 */ /* 0x000fc80000000816 */
[----:B------:R-:W4:Y:S02]  /*3c90*/  LDG.E.64 R18, desc[UR12][R50.64+0x8] ;  /* 0x0000080c32127981 */ /* 0x000f24000c1e1b00 */
[----:B------:R-:W-:Y:S02]  /*3ca0*/  DFMA R26, R26, UR24, R30 ;  /* 0x000000181a1a7c2b */ /* 0x000fe4000800001e */
[----:B------:R-:W4:Y:S01]  /*3cb0*/  LDG.E.64 R30, desc[UR12][R50.64+-0x8] ;  /* 0xfffff80c321e7981 */ /* 0x000f22000c1e1b00 */
[----:B------:R-:W-:Y:S02]  /*3cc0*/  DMUL R38, R38, UR22 ;  /* 0x0000001626267c28 */ /* 0x000fe40008000000 */
[----:B------:R-:W-:-:S06]  /*3cd0*/  DADD R34, R36, -R34 ;  /* 0x0000000024227229 */ /* 0x000fcc0000000822 */
[----:B------:R-:W-:Y:S01]  /*3ce0*/  DFMA R38, R64, UR24, R38 ;  /* 0x0000001840267c2b */ /* 0x000fe20008000026 */
[----:B------:R-:W-:Y:S02]  /*3cf0*/  IMAD.WIDE R64, R60, 0x8, R50 ;  /* 0x000000083c407825 */ /* 0x000fe400078e0232 */
[----:B------:R-:W4:Y:S02]  /*3d00*/  LDG.E.64 R50, desc[UR12][R50.64] ;  /* 0x0000000c32327981 */ /* 0x000f24000c1e1b00 */
[----:B------:R-:W-:-:S05]  /*3d10*/  IMAD.WIDE R70, R6, 0x8, R48 ;  /* 0x0000000806467825 */ /* 0x000fca00078e0230 */
[----:B------:R-:W4:Y:S01]  /*3d20*/  LDG.E.64 R36, desc[UR12][R70.64+0x8] ;  /* 0x0000080c46247981 */ /* 0x000f22000c1e1b00 */
[----:B------:R-:W-:-:S04]  /*3d30*/  IMAD.WIDE R48, R5, 0x8, R48 ;  /* 0x0000000805307825 */ /* 0x000fc800078e0230 */
[----:B------:R-:W-:Y:S01]  /*3d40*/  IMAD.WIDE R68, R60, 0x8, R48 ;  /* 0x000000083c447825 */ /* 0x000fe200078e0230 */
[----:B--2---:R-:W-:-:S08]  /*3d50*/  DADD R22, R22, -R16 ;  /* 0x0000000016167229 */ /* 0x004fd00000000810 */
[----:B------:R-:W-:-:S08]  /*3d60*/  DADD R22, R22, -R20 ;  /* 0x0000000016167229 */ /* 0x000fd00000000814 */
[----:B------:R-:W-:Y:S02]  /*3d70*/  DFMA R22, R22, UR26, R26 ;  /* 0x0000001a16167c2b */ /* 0x000fe4000800001a */
[----:B------:R-:W-:Y:S01]  /*3d80*/  DFMA R26, R34, UR26, R38 ;  /* 0x0000001a221a7c2b */ /* 0x000fe20008000026 */
[----:B------:R-:W2:Y:S05]  /*3d90*/  LDG.E.64 R38, desc[UR12][R70.64] ;  /* 0x0000000c46267981 */ /* 0x000eaa000c1e1b00 */
[----:B------:R-:W-:Y:S01]  /*3da0*/  DMUL R22, R22, UR4 ;  /* 0x0000000416167c28 */ /* 0x000fe20008000000 */
[----:B------:R-:W2:Y:S01]  /*3db0*/  LDG.E.64 R34, desc[UR12][R64.64+-0x8] ;  /* 0xfffff80c40227981 */ /* 0x000ea2000c1e1b00 */
[----:B------:R-:W-:-:S06]  /*3dc0*/  DMUL R26, R26, UR4 ;  /* 0x000000041a1a7c28 */ /* 0x000fcc0008000000 */
[----:B------:R-:W-:Y:S01]  /*3dd0*/  DMUL R22, R32, R22 ;  /* 0x0000001620167228 */ /* 0x000fe20000000000 */
[----:B------:R-:W2:Y:S07]  /*3de0*/  LDG.E.64 R32, desc[UR12][R64.64+0x8] ;  /* 0x0000080c40207981 */ /* 0x000eae000c1e1b00 */
[----:B---3--:R-:W-:Y:S02]  /*3df0*/  DFMA R28, -R28, R26, -R22 ;  /* 0x0000001a1c1c722b */ /* 0x008fe40000000916 */
[----:B------:R-:W3:Y:S04]  /*3e00*/  LDG.E.64 R22, desc[UR12][R64.64] ;  /* 0x0000000c40167981 */ /* 0x000ee8000c1e1b00 */
[----:B------:R-:W2:Y:S01]  /*3e10*/  LDG.E.64 R26, desc[UR12][R70.64+-0x8] ;  /* 0xfffff80c461a7981 */ /* 0x000ea2000c1e1b00 */
[----:B----4-:R-:W-:-:S03]  /*3e20*/  DADD R30, R18, R30 ;  /* 0x00000000121e7229 */ /* 0x010fc6000000001e */
[----:B------:R-:W4:Y:S04]  /*3e30*/  LDG.E.64 R18, desc[UR12][R68.64+0x8] ;  /* 0x0000080c44127981 */ /* 0x000f28000c1e1b00 */
[----:B------:R-:W4:Y:S01]  /*3e40*/  LDG.E.64 R64, desc[UR12][R48.64+-0x8] ;  /* 0xfffff80c30407981 */ /* 0x000f22000c1e1b00 */
[----:B---3--:R-:W-:-:S08]  /*3e50*/  DADD R22, R30, R22 ;  /* 0x000000001e167229 */ /* 0x008fd00000000016 */
[----:B--2---:R-:W-:Y:S02]  /*3e60*/  DADD R38, R22, R38 ;  /* 0x0000000016267229 */ /* 0x004fe40000000026 */
[----:B------:R-:W2:Y:S01]  /*3e70*/  LDG.E.64 R22, desc[UR12][R48.64+0x8] ;  /* 0x0000080c30167981 */ /* 0x000ea2000c1e1b00 */
[----:B------:R-:W-:-:S08]  /*3e80*/  DADD R30, R32, R36 ;  /* 0x00000000201e7229 */ /* 0x000fd00000000024 */
[----:B------:R-:W-:-:S08]  /*3e90*/  DADD R30, R30, R34 ;  /* 0x000000001e1e7229 */ /* 0x000fd00000000022 */
[----:B------:R-:W-:-:S08]  /*3ea0*/  DADD R30, R30, R26 ;  /* 0x000000001e1e7229 */ /* 0x000fd0000000001a */
[--C-:B----4-:R-:W-:Y:S02]  /*3eb0*/  DADD R30, R30, -R18.reuse ;  /* 0x000000001e1e7229 */ /* 0x110fe40000000812 */
[----:B------:R-:W-:-:S06]  /*3ec0*/  DADD R18, R16, R18 ;  /* 0x0000000010127229 */ /* 0x000fcc0000000012 */
[----:B------:R-:W-:Y:S01]  /*3ed0*/  DADD R30, -R16, R30 ;  /* 0x00000000101e7229 */ /* 0x000fe2000000011e */
[----:B------:R-:W3:Y:S01]  /*3ee0*/  LDG.E.64 R16, desc[UR12][R68.64] ;  /* 0x0000000c44107981 */ /* 0x000ee2000c1e1b00 */
[----:B--2---:R-:W-:-:S03]  /*3ef0*/  DADD R22, R38, -R22 ;  /* 0x0000000026167229 */ /* 0x004fc60000000816 */
[----:B------:R-:W2:Y:S05]  /*3f00*/  LDG.E.64 R38, desc[UR12][R48.64] ;  /* 0x0000000c30267981 */ /* 0x000eaa000c1e1b00 */
[----:B------:R-:W-:Y:S02]  /*3f10*/  DADD R64, R22, -R64 ;  /* 0x0000000016407229 */ /* 0x000fe40000000840 */
[----:B------:R-:W4:Y:S06]  /*3f20*/  LDG.E.64 R22, desc[UR12][R68.64+-0x8] ;  /* 0xfffff80c44167981 */ /* 0x000f2c000c1e1b00 */
[----:B---3--:R-:W-:Y:S01]  /*3f30*/  DADD R64, R64, -R16 ;  /* 0x0000000040407229 */ /* 0x008fe20000000810 */
[----:B------:R-:W3:Y:S07]  /*3f40*/  LDG.E.64 R16, desc[UR12][R42.64] ;  /* 0x0000000c2a107981 */ /* 0x000eee000c1e1b00 */
[----:B------:R-:W-:-:S08]  /*3f50*/  DADD R64, -R52, R64 ;  /* 0x0000000034407229 */ /* 0x000fd00000000140 */
[----:B------:R-:W-:Y:S02]  /*3f60*/  DMUL R64, R64, UR22 ;  /* 0x0000001640407c28 */ /* 0x000fe40008000000 */
[----:B--2---:R-:W-:Y:S02]  /*3f70*/  DADD R52, R50, -R38 ;  /* 0x0000000032347229 */ /* 0x004fe40000000826 */
[----:B----4-:R-:W-:Y:S02]  /*3f80*/  DADD R30, R30, -R22 ;  /* 0x000000001e1e7229 */ /* 0x010fe40000000816 */
[----:B------:R-:W-:Y:S01]  /*3f90*/  DADD R22, R22, R18 ;  /* 0x0000000016167229 */ /* 0x000fe20000000012 */
[----:B------:R-:W-:-:S05]  /*3fa0*/  IMAD.WIDE R18, R2, 0x8, R48 ;  /* 0x0000000802127825 */ /* 0x000fca00078e0230 */
[C---:B------:R-:W-:Y:S02]  /*3fb0*/  DADD R30, -R20.reuse, R30 ;  /* 0x00000000141e7229 */ /* 0x040fe4000000011e */
[----:B------:R-:W-:Y:S02]  /*3fc0*/  DADD R20, R20, R22 ;  /* 0x0000000014147229 */ /* 0x000fe40000000016 */
[----:B------:R-:W2:Y:S01]  /*3fd0*/  LDG.E.64 R22, desc[UR12][R18.64+-0x10] ;  /* 0xfffff00c12167981 */ /* 0x000ea2000c1e1b00 */
[----:B------:R-:W-:-:S08]  /*3fe0*/  DFMA R52, R52, UR24, R64 ;  /* 0x0000001834347c2b */ /* 0x000fd00008000040 */
[----:B------:R-:W-:-:S08]  /*3ff0*/  DFMA R30, R30, UR26, R52 ;  /* 0x0000001a1e1e7c2b */ /* 0x000fd00008000034 */
[----:B------:R-:W-:Y:S02]  /*4000*/  DMUL R30, R30, UR4 ;  /* 0x000000041e1e7c28 */ /* 0x000fe40008000000 */
[----:B------:R-:W-:Y:S01]  /*4010*/  DADD R32, R32, R20 ;  /* 0x0000000020207229 */ /* 0x000fe20000000014 */
[----:B------:R-:W-:-:S05]  /*4020*/  IMAD.WIDE R20, R7, 0x8, R40 ;  /* 0x0000000807147825 */ /* 0x000fca00078e0228 */
[----:B---3--:R-:W-:Y:S02]  /*4030*/  DFMA R16, -R16, R30, R28 ;  /* 0x0000001e1010722b */ /* 0x008fe4000000011c */
[----:B------:R-:W3:Y:S01]  /*4040*/  LDG.E.64 R30, desc[UR12][R18.64] ;  /* 0x0000000c121e7981 */ /* 0x000ee2000c1e1b00 */
[----:B------:R-:W-:-:S03]  /*4050*/  IMAD.WIDE R64, R2, 0x8, R24 ;  /* 0x0000000802407825 */ /* 0x000fc600078e0218 */
[----:B------:R-:W4:Y:S04]  /*4060*/  LDG.E.64 R28, desc[UR12][R20.64+0x8] ;  /* 0x0000080c141c7981 */ /* 0x000f28000c1e1b00 */
[----:B------:R-:W4:Y:S01]  /*4070*/  LDG.E.64 R24, desc[UR12][R20.64+-0x8] ;  /* 0xfffff80c14187981 */ /* 0x000f22000c1e1b00 */
[----:B------:R-:W-:-:S03]  /*4080*/  IMAD.WIDE R70, R60, 0x8, R20 ;  /* 0x000000083c467825 */ /* 0x000fc600078e0214 */
[----:B------:R-:W4:Y:S04]  /*4090*/  LDG.E.64 R64, desc[UR12][R64.64+-0x8] ;  /* 0xfffff80c40407981 */ /* 0x000f28000c1e1b00 */
[----:B------:R-:W4:Y:S01]  /*40a0*/  LDG.E.64 R48, desc[UR12][R70.64] ;  /* 0x0000000c46307981 */ /* 0x000f22000c1e1b00 */
[----:B------:R-:W-:Y:S02]  /*40b0*/  DADD R32, R36, R32 ;  /* 0x0000000024207229 */ /* 0x000fe40000000020 */
[----:B------:R-:W-:Y:S01]  /*40c0*/  DADD R38, R50, R38 ;  /* 0x0000000032267229 */ /* 0x000fe20000000026 */
[--C-:B------:R-:W-:Y:S01]  /*40d0*/  IMAD.WIDE R68, R6, 0x8, R40.reuse ;  /* 0x0000000806447825 */ /* 0x100fe200078e0228 */
[----:B------:R-:W4:Y:S04]  /*40e0*/  LDG.E.64 R52, desc[UR12][R70.64+0x8] ;  /* 0x0000080c46347981 */ /* 0x000f28000c1e1b00 */
[----:B------:R-:W-:Y:S01]  /*40f0*/  DADD R34, R34, R32 ;  /* 0x0000000022227229 */ /* 0x000fe20000000020 */
[----:B------:R-:W4:Y:S01]  /*4100*/  LDG.E.64 R36, desc[UR12][R68.64+0x8] ;  /* 0x0000080c44247981 */ /* 0x000f22000c1e1b00 */
[----:B------:R-:W-:-:S03]  /*4110*/  IMAD.WIDE R50, R5, 0x8, R40 ;  /* 0x0000000805327825 */ /* 0x000fc600078e0228 */
[----:B------:R-:W4:Y:S03]  /*4120*/  LDG.E.64 R20, desc[UR12][R20.64] ;  /* 0x0000000c14147981 */ /* 0x000f26000c1e1b00 */
[----:B------:R-:W-:Y:S02]  /*4130*/  DADD R26, R26, R34 ;  /* 0x000000001a1a7229 */ /* 0x000fe40000000022 */
[----:B------:R-:W4:Y:S01]  /*4140*/  LDG.E.64 R34, desc[UR12][R70.64+-0x8] ;  /* 0xfffff80c46227981 */ /* 0x000f22000c1e1b00 */
[----:B--2---:R-:W-:Y:S01]  /*4150*/  DADD R32, R38, R22 ;  /* 0x0000000026207229 */ /* 0x004fe20000000016 */
[----:B------:R-:W-:Y:S02]  /*4160*/  IMAD.WIDE R22, R60, 0x8, R18 ;  /* 0x000000083c167825 */ /* 0x000fe400078e0212 */
[----:B------:R-:W2:Y:S04]  /*4170*/  LDG.E.64 R38, desc[UR12][R68.64] ;  /* 0x0000000c44267981 */ /* 0x000ea8000c1e1b00 */
[----:B------:R-:W2:Y:S04]  /*4180*/  LDG.E.64 R18, desc[UR12][R18.64+-0x8] ;  /* 0xfffff80c12127981 */ /* 0x000ea8000c1e1b00 */
[----:B------:R-:W2:Y:S01]  /*4190*/  LDG.E.64 R22, desc[UR12][R22.64+-0x8] ;  /* 0xfffff80c16167981 */ /* 0x000ea2000c1e1b00 */
[----:B---3--:R-:W-:-:S03]  /*41a0*/  DADD R30, R32, R30 ;  /* 0x00000000201e7229 */ /* 0x008fc6000000001e */
[----:B------:R-:W3:Y:S01]  /*41b0*/  LDG.E.64 R32, desc[UR12][R50.64+0x8] ;  /* 0x0000080c32207981 */ /* 0x000ee2000c1e1b00 */
[----:B----4-:R-:W-:-:S03]  /*41c0*/  DADD R24, R28, R24 ;  /* 0x000000001c187229 */ /* 0x010fc60000000018 */
[----:B------:R-:W4:Y:S05]  /*41d0*/  LDG.E.64 R28, desc[UR12][R68.64+-0x8] ;  /* 0xfffff80c441c7981 */ /* 0x000f2a000c1e1b00 */
[----:B------:R-:W-:Y:S02]  /*41e0*/  DADD R48, R24, R48 ;  /* 0x0000000018307229 */ /* 0x000fe40000000030 */
[----:B------:R-:W4:Y:S01]  /*41f0*/  LDG.E.64 R24, desc[UR12][R50.64] ;  /* 0x0000000c32187981 */ /* 0x000f22000c1e1b00 */
[----:B------:R-:W-:-:S03]  /*4200*/  DADD R64, R30, R64 ;  /* 0x000000001e407229 */ /* 0x000fc60000000040 */
[----:B------:R1:W4:Y:S01]  /*4210*/  LDG.E.64 R30, desc[UR12][R50.64+-0x8] ;  /* 0xfffff80c321e7981 */ /* 0x000322000c1e1b00 */
[----:B------:R-:W-:-:S08]  /*4220*/  DADD R36, R52, R36 ;  /* 0x0000000034247229 */ /* 0x000fd00000000024 */
[----:B------:R-:W-:Y:S02]  /*4230*/  DADD R34, R36, R34 ;  /* 0x0000000024227229 */ /* 0x000fe40000000022 */
[----:B--2---:R-:W-:Y:S02]  /*4240*/  DADD R22, R64, R22 ;  /* 0x0000000040167229 */ /* 0x004fe40000000016 */
[----:B------:R-:W-:Y:S01]  /*4250*/  DADD R38, R48, R38 ;  /* 0x0000000030267229 */ /* 0x000fe20000000026 */
[----:B------:R-:W2:Y:S01]  /*4260*/  LDG.E.64 R64, desc[UR12][R54.64] ;  /* 0x0000000c36407981 */ /* 0x000ea2000c1e1b00 */
[----:B------:R-:W0:Y:S04]  /*4270*/  LDC.64 R48, c[0x0][0x490] ;  /* 0x00012400ff307b82 */ /* 0x000e280000000a00 */
[----:B------:R-:W-:Y:S01]  /*4280*/  DMUL R52, R22, UR8 ;  /* 0x0000000816347c28 */ /* 0x000fe20008000000 */
[----:B------:R-:W-:-:S07]  /*4290*/  IMAD.WIDE R22, R60, 0x8, R50 ;  /* 0x000000083c167825 */ /* 0x000fce00078e0232 */
[----:B------:R-:W-:Y:S02]  /*42a0*/  DFMA R26, R26, UR6, R52 ;  /* 0x000000061a1a7c2b */ /* 0x000fe40008000034 */
[----:B------:R-:W2:Y:S01]  /*42b0*/  LDG.E.64 R52, desc[UR12][R22.64] ;  /* 0x0000000c16347981 */ /* 0x000ea2000c1e1b00 */
[----:B---3--:R-:W-:-:S03]  /*42c0*/  DADD R38, R38, -R32 ;  /* 0x0000000026267229 */ /* 0x008fc60000000820 */
[----:B------:R-:W3:Y:S01]  /*42d0*/  LDG.E.64 R32, desc[UR12][R22.64+0x8] ;  /* 0x0000080c16207981 */ /* 0x000ee2000c1e1b00 */
[----:B0-----:R-:W-:-:S04]  /*42e0*/  IMAD.WIDE R36, R58, 0x8, R48 ;  /* 0x000000083a247825 */ /* 0x001fc800078e0230 */
[----:B-1----:R-:W-:Y:S01]  /*42f0*/  IMAD.WIDE R50, R57, 0x8, R48 ;  /* 0x0000000839327825 */ /* 0x002fe200078e0230 */
[----:B----4-:R-:W-:Y:S01]  /*4300*/  DADD R24, R20, -R24 ;  /* 0x0000000014187229 */ /* 0x010fe20000000818 */
[----:B------:R-:W4:Y:S02]  /*4310*/  LDG.E.64 R22, desc[UR12][R22.64+-0x8] ;  /* 0xfffff80c16167981 */ /* 0x000f24000c1e1b00 */
[----:B------:R-:W-:Y:S01]  /*4320*/  IMAD.WIDE R20, R2, 0x8, R36 ;  /* 0x0000000802147825 */ /* 0x000fe200078e0224 */
[----:B------:R-:W-:Y:S01]  /*4330*/  DADD R28, R34, R28 ;  /* 0x00000000221c7229 */ /* 0x000fe2000000001c */
[----:B------:R-:W4:Y:S01]  /*4340*/  LDG.E.64 R34, desc[UR12][R50.64] ;  /* 0x0000000c32227981 */ /* 0x000f22000c1e1b00 */
[----:B------:R-:W-:-:S03]  /*4350*/  DADD R30, R38, -R30 ;  /* 0x00000000261e7229 */ /* 0x000fc6000000081e */
[----:B------:R-:W4:Y:S04]  /*4360*/  LDG.E.64 R20, desc[UR12][R20.64] ;  /* 0x0000000c14147981 */ /* 0x000f28000c1e1b00 */
[----:B------:R-:W4:Y:S01]  /*4370*/  LDG.E.64 R38, desc[UR12][R54.64+0x8] ;  /* 0x0000080c36267981 */ /* 0x000f22000c1e1b00 */
[----:B------:R-:W-:-:S03]  /*4380*/  IMAD.WIDE R70, R15, 0x8, R48 ;  /* 0x000000080f467825 */ /* 0x000fc600078e0230 */
[----:B------:R-:W4:Y:S01]  /*4390*/  LDG.E.64 R54, desc[UR12][R54.64+-0x8] ;  /* 0xfffff80c36367981 */ /* 0x000f22000c1e1b00 */
[----:B--2---:R-:W-:Y:S01]  /*43a0*/  DADD R52, R30, -R52 ;  /* 0x000000001e347229 */ /* 0x004fe20000000834 */
[----:B------:R-:W-:Y:S01]  /*43b0*/  IMAD.WIDE R30, R56, 0x8, R48 ;  /* 0x00000008381e7825 */ /* 0x000fe200078e0230 */
[----:B---3--:R-:W-:-:S04]  /*43c0*/  DADD R32, R28, -R32 ;  /* 0x000000001c207229 */ /* 0x008fc80000000820 */
[----:B------:R-:W2:Y:S01]  /*43d0*/  LDG.E.64 R28, desc[UR12][R30.64] ;  /* 0x0000000c1e1c7981 */ /* 0x000ea2000c1e1b00 */
[----:B----4-:R-:W-:-:S03]  /*43e0*/  DADD R34, R20, R34 ;  /* 0x0000000014227229 */ /* 0x010fc60000000022 */
[----:B------:R-:W3:Y:S01]  /*43f0*/  LDG.E.64 R20, desc[UR12][R70.64] ;  /* 0x0000000c46147981 */ /* 0x000ee2000c1e1b00 */
[----:B------:R-:W-:Y:S01]  /*4400*/  DADD R38, R32, -R38 ;  /* 0x0000000020267229 */ /* 0x000fe20000000826 */
[----:B------:R-:W-:-:S06]  /*4410*/  IMAD.WIDE R32, R59, 0x8, R36 ;  /* 0x000000083b207825 */ /* 0x000fcc00078e0224 */
[----:B------:R-:W4:Y:S01]  /*4420*/  LDG.E.64 R32, desc[UR12][R32.64+-0x8] ;  /* 0xfffff80c20207981 */ /* 0x000f22000c1e1b00 */
[----:B------:R-:W-:Y:S01]  /*4430*/  IMAD.WIDE R68, R59, 0x8, R70 ;  /* 0x000000083b447825 */ /* 0x000fe200078e0246 */
[----:B------:R-:W-:Y:S02]  /*4440*/  DADD R64, R52, -R64 ;  /* 0x0000000034407229 */ /* 0x000fe40000000840 */
[----:B------:R-:W-:Y:S01]  /*4450*/  DFMA R18, -R18, UR10, R26 ;  /* 0x0000000a12127c2b */ /* 0x000fe2000800011a */
[----:B------:R-:W-:Y:S01]  /*4460*/  IMAD.WIDE R72, R60, 0x8, R50 ;  /* 0x000000083c487825 */ /* 0x000fe200078e0232 */
[----:B------:R-:W4:Y:S04]  /*4470*/  LDG.E.64 R26, desc[UR12][R50.64+-0x10] ;  /* 0xfffff00c321a7981 */ /* 0x000f28000c1e1b00 */
[----:B------:R-:W-:Y:S01]  /*4480*/  DMUL R64, R64, UR22 ;  /* 0x0000001640407c28 */ /* 0x000fe20008000000 */
[----:B------:R-:W4:Y:S01]  /*4490*/  LDG.E.64 R52, desc[UR12][R36.64+-0x8] ;  /* 0xfffff80c24347981 */ /* 0x000f22000c1e1b00 */
[----:B------:R-:W-:Y:S01]  /*44a0*/  DADD R22, R38, -R22 ;  /* 0x0000000026167229 */ /* 0x000fe20000000816 */
[----:B------:R-:W-:-:S02]  /*44b0*/  IMAD.WIDE R48, R11, 0x8, R48 ;  /* 0x000000080b307825 */ /* 0x000fc400078e0230 */
[----:B------:R-:W4:Y:S03]  /*44c0*/  LDG.E.64 R70, desc[UR12][R70.64+-0x10] ;  /* 0xfffff00c46467981 */ /* 0x000f26000c1e1b00 */
[----:B------:R-:W-:Y:S01]  /*44d0*/  DFMA R64, R24, UR24, R64 ;  /* 0x0000001818407c2b */ /* 0x000fe20008000040 */
[----:B------:R-:W-:Y:S01]  /*44e0*/  IMAD.WIDE R24, R60, 0x8, R36 ;  /* 0x000000083c187825 */ /* 0x000fe200078e0224 */
[----:B------:R-:W-:Y:S02]  /*44f0*/  DADD R54, R22, -R54 ;  /* 0x0000000016367229 */ /* 0x000fe40000000836 */
[----:B------:R-:W4:Y:S04]  /*4500*/  LDG.E.64 R22, desc[UR12][R48.64] ;  /* 0x0000000c30167981 */ /* 0x000f28000c1e1b00 */
[----:B------:R-:W4:Y:S01]  /*4510*/  LDG.E.64 R38, desc[UR12][R24.64+-0x8] ;  /* 0xfffff80c18267981 */ /* 0x000f22000c1e1b00 */
[----:B------:R-:W-:Y:S01]  /*4520*/  IADD3 R76, P0, PT, R8, UR20, RZ ;  /* 0x00000014084c7c10 */ /* 0x000fe2000ff1e0ff */
[----:B--2---:R-:W-:-:S02]  /*4530*/  DADD R28, R34, R28 ;  /* 0x00000000221c7229 */ /* 0x004fc4000000001c */
[----:B------:R-:W2:Y:S01]  /*4540*/  LDG.E.64 R48, desc[UR12][R48.64+-0x10] ;  /* 0xfffff00c30307981 */ /* 0x000ea2000c1e1b00 */
[----:B------:R-:W-:-:S03]  /*4550*/  IMAD.WIDE R34, R59, 0x8, R30 ;  /* 0x000000083b227825 */ /* 0x000fc600078e021e */
[----:B------:R-:W2:Y:S04]  /*4560*/  LDG.E.64 R30, desc[UR12][R68.64] ;  /* 0x0000000c441e7981 */ /* 0x000ea8000c1e1b00 */
[----:B------:R-:W2:Y:S01]  /*4570*/  LDG.E.64 R34, desc[UR12][R34.64] ;  /* 0x0000000c22227981 */ /* 0x000ea2000c1e1b00 */
[----:B---3--:R-:W-:-:S03]  /*4580*/  DADD R20, R28, R20 ;  /* 0x000000001c147229 */ /* 0x008fc60000000014 */
[----:B------:R-:W3:Y:S05]  /*4590*/  LDG.E.64 R28, desc[UR12][R36.64+0x8] ;  /* 0x0000080c241c7981 */ /* 0x000eea000c1e1b00 */
[----:B----4-:R-:W-:Y:S02]  /*45a0*/  DADD R32, R20, -R32 ;  /* 0x0000000014207229 */ /* 0x010fe40000000820 */
[----:B------:R-:W4:Y:S06]  /*45b0*/  LDG.E.64 R20, desc[UR12][R72.64] ;  /* 0x0000000c48147981 */ /* 0x000f2c000c1e1b00 */
[----:B------:R-:W-:-:S08]  /*45c0*/  DADD R26, R32, -R26 ;  /* 0x00000000201a7229 */ /* 0x000fd0000000081a */
[----:B------:R-:W-:Y:S01]  /*45d0*/  DADD R38, R26, -R38 ;  /* 0x000000001a267229 */ /* 0x000fe20000000826 */
[----:B------:R-:W-:-:S05]  /*45e0*/  IMAD.WIDE R26, R59, 0x8, R24 ;  /* 0x000000083b1a7825 */ /* 0x000fca00078e0218 */
[----:B------:R-:W4:Y:S01]  /*45f0*/  LDG.E.64 R36, desc[UR12][R26.64+-0x8] ;  /* 0xfffff80c1a247981 */ /* 0x000f22000c1e1b00 */
[----:B--2---:R-:W-:Y:S01]  /*4600*/  DADD R30, R34, R30 ;  /* 0x00000000221e7229 */ /* 0x004fe2000000001e */
[----:B------:R-:W0:Y:S01]  /*4610*/  LDC.64 R34, c[0x0][0x4a8] ;  /* 0x00012a00ff227b82 */ /* 0x000e220000000a00 */
[----:B---3--:R-:W-:-:S06]  /*4620*/  DADD R52, R28, -R52 ;  /* 0x000000001c347229 */ /* 0x008fcc0000000834 */
[----:B----4-:R-:W-:Y:S02]  /*4630*/  DADD R20, R30, R20 ;  /* 0x000000001e147229 */ /* 0x010fe40000000014 */
[----:B------:R1:W2:Y:S01]  /*4640*/  LDG.E.64 R30, desc[UR12][R68.64+-0x10] ;  /* 0xfffff00c441e7981 */ /* 0x0002a2000c1e1b00 */
[----:B0-----:R-:W-:-:S04]  /*4650*/  IMAD.WIDE R74, R14, 0x8, R34 ;  /* 0x000000080e4a7825 */ /* 0x001fc800078e0222 */
[----:B------:R-:W-:Y:S01]  /*4660*/  IMAD.WIDE R28, R13, 0x8, R34 ;  /* 0x000000080d1c7825 */ /* 0x000fe200078e0222 */
[----:B------:R-:W-:Y:S01]  /*4670*/  DADD R22, R20, R22 ;  /* 0x0000000014167229 */ /* 0x000fe20000000016 */
[----:B------:R-:W3:Y:S02]  /*4680*/  LDG.E.64 R24, desc[UR12][R74.64+0x8] ;  /* 0x0000080c4a187981 */ /* 0x000ee4000c1e1b00 */
[----:B------:R-:W-:Y:S01]  /*4690*/  IMAD.WIDE R50, R59, 0x8, R74 ;  /* 0x000000083b327825 */ /* 0x000fe200078e024a */
[----:B------:R-:W-:Y:S01]  /*46a0*/  DADD R38, R38, -R70 ;  /* 0x0000000026267229 */ /* 0x000fe20000000846 */
[----:B------:R-:W4:Y:S01]  /*46b0*/  LDG.E.64 R32, desc[UR12][R28.64] ;  /* 0x0000000c1c207981 */ /* 0x000f22000c1e1b00 */
[----:B------:R-:W-:Y:S01]  /*46c0*/  IADD3.X R77, PT, PT, R9, UR21, RZ, P0, !PT ;  /* 0x00000015094d7c10 */ /* 0x000fe200087fe4ff */
[----:B------:R-:W-:Y:S01]  /*46d0*/  IMAD.WIDE R72, R12, 0x8, R34 ;  /* 0x000000080c487825 */ /* 0x000fe200078e0222 */
[----:B-1----:R-:W0:Y:S01]  /*46e0*/  LDC.64 R68, c[0x0][0x4c0] ;  /* 0x00013000ff447b82 */ /* 0x002e220000000a00 */
[----:B------:R-:W4:Y:S04]  /*46f0*/  LDG.E.64 R20, desc[UR12][R50.64] ;  /* 0x0000000c32147981 */ /* 0x000f28000c1e1b00 */
[----:B------:R-:W2:Y:S01]  /*4700*/  LDG.E.64 R26, desc[UR12][R74.64+-0x8] ;  /* 0xfffff80c4a1a7981 */ /* 0x000ea2000c1e1b00 */
[----:B------:R-:W-:-:S03]  /*4710*/  DADD R36, R22, -R36 ;  /* 0x0000000016247229 */ /* 0x000fc60000000824 */
[----:B------:R-:W2:Y:S01]  /*4720*/  LDG.E.64 R22, desc[UR12][R50.64+-0x8] ;  /* 0xfffff80c32167981 */ /* 0x000ea2000c1e1b00 */
[----:B----4-:R-:W-:-:S03]  /*4730*/  DADD R32, R20, R32 ;  /* 0x0000000014207229 */ /* 0x010fc60000000020 */
[----:B------:R-:W4:Y:S01]  /*4740*/  LDG.E.64 R20, desc[UR12][R50.64+0x8] ;  /* 0x0000080c32147981 */ /* 0x000f22000c1e1b00 */
[----:B------:R-:W-:-:S04]  /*4750*/  IMAD.WIDE R70, R59, 0x8, R72 ;  /* 0x000000083b467825 */ /* 0x000fc800078e0248 */
[----:B---3--:R-:W-:Y:S01]  /*4760*/  DADD R24, R32, R24 ;  /* 0x0000000020187229 */ /* 0x008fe20000000018 */
[----:B------:R-:W-:Y:S01]  /*4770*/  IMAD.WIDE R34, R10, 0x8, R34 ;  /* 0x000000080a227825 */ /* 0x000fe200078e0222 */
[----:B------:R-:W3:Y:S01]  /*4780*/  LDG.E.64 R32, desc[UR12][R28.64+-0x8] ;  /* 0xfffff80c1c207981 */ /* 0x000ee2000c1e1b00 */
[----:B--2---:R-:W-:-:S03]  /*4790*/  DADD R30, R36, -R30 ;  /* 0x00000000241e7229 */ /* 0x004fc6000000081e */
[----:B------:R-:W2:Y:S02]  /*47a0*/  LDG.E.64 R36, desc[UR12][R34.64] ;  /* 0x0000000c22247981 */ /* 0x000ea4000c1e1b00 */
[----:B------:R-:W-:Y:S02]  /*47b0*/  DADD R26, R24, R26 ;  /* 0x00000000181a7229 */ /* 0x000fe4000000001a */
[----:B------:R-:W3:Y:S01]  /*47c0*/  LDG.E.64 R24, desc[UR12][R70.64] ;  /* 0x0000000c46187981 */ /* 0x000ee2000c1e1b00 */
[----:B------:R-:W-:-:S03]  /*47d0*/  DMUL R38, R38, UR22 ;  /* 0x0000001626267c28 */ /* 0x000fc60008000000 */
[----:B------:R-:W2:Y:S01]  /*47e0*/  LDG.E.64 R50, desc[UR12][R76.64+-0x8] ;  /* 0xfffff80c4c327981 */ /* 0x000ea2000c1e1b00 */
[----:B----4-:R-:W-:-:S03]  /*47f0*/  DADD R22, R20, R22 ;  /* 0x0000000014167229 */ /* 0x010fc60000000016 */
[----:B------:R-:W4:Y:S01]  /*4800*/  LDG.E.64 R20, desc[UR12][R28.64+0x8] ;  /* 0x0000080c1c147981 */ /* 0x000f22000c1e1b00 */
[----:B------:R-:W-:-:S03]  /*4810*/  DFMA R52, R52, UR24, R38 ;  /* 0x0000001834347c2b */ /* 0x000fc60008000026 */
[----:B------:R-:W4:Y:S04]  /*4820*/  LDG.E.64 R38, desc[UR12][R72.64] ;  /* 0x0000000c48267981 */ /* 0x000f28000c1e1b00 */
[----:B------:R-:W4:Y:S01]  /*4830*/  LDG.E.64 R28, desc[UR12][R72.64+-0x8] ;  /* 0xfffff80c481c7981 */ /* 0x000f22000c1e1b00 */
[----:B---3--:R-:W-:-:S03]  /*4840*/  DADD R26, R26, -R24 ;  /* 0x000000001a1a7229 */ /* 0x008fc60000000818 */
[----:B------:R-:W3:Y:S05]  /*4850*/  LDG.E.64 R24, desc[UR12][R72.64+0x8] ;  /* 0x0000080c48187981 */ /* 0x000eea000c1e1b00 */
[----:B--2---:R-:W-:Y:S02]  /*4860*/  DADD R36, R26, -R36 ;  /* 0x000000001a247229 */ /* 0x004fe40000000824 */
[----:B------:R-:W2:Y:S01]  /*4870*/  LDG.E.64 R26, desc[UR12][R74.64] ;  /* 0x0000000c4a1a7981 */ /* 0x000ea2000c1e1b00 */
[----:B----4-:R-:W-:-:S03]  /*4880*/  DADD R20, R22, R20 ;  /* 0x0000000016147229 */ /* 0x010fc60000000014 */
[----:B------:R-:W4:Y:S05]  /*4890*/  LDG.E.64 R22, desc[UR12][R70.64+-0x8] ;  /* 0xfffff80c46167981 */ /* 0x000f2a000c1e1b00 */
[----:B------:R-:W-:Y:S02]  /*48a0*/  DADD R32, R20, R32 ;  /* 0x0000000014207229 */ /* 0x000fe40000000020 */
[----:B------:R-:W4:Y:S01]  /*48b0*/  LDG.E.64 R20, desc[UR12][R70.64+0x8] ;  /* 0x0000080c46147981 */ /* 0x000f22000c1e1b00 */
[----:B------:R-:W-:Y:S02]  /*48c0*/  DADD R50, R30, -R50 ;  /* 0x000000001e327229 */ /* 0x000fe40000000832 */
[----:B---3--:R-:W-:Y:S01]  /*48d0*/  DADD R24, R36, -R24 ;  /* 0x0000000024187229 */ /* 0x008fe20000000818 */
[----:B------:R-:W3:Y:S01]  /*48e0*/  LDG.E.64 R36, desc[UR12][R34.64+0x8] ;  /* 0x0000080c22247981 */ /* 0x000ee2000c1e1b00 */
[----:B--2---:R-:W-:Y:S01]  /*48f0*/  DADD R38, R26, -R38 ;  /* 0x000000001a267229 */ /* 0x004fe20000000826 */
[----:B0-----:R-:W-:-:S05]  /*4900*/  IMAD.WIDE R26, R7, 0x8, R68 ;  /* 0x00000008071a7825 */ /* 0x001fca00078e0244 */
[----:B------:R-:W-:Y:S01]  /*4910*/  DADD R28, R24, -R28 ;  /* 0x00000000181c7229 */ /* 0x000fe2000000081c */
[----:B------:R-:W2:Y:S04]  /*4920*/  LDG.E.64 R34, desc[UR12][R34.64+-0x8] ;  /* 0xfffff80c22227981 */ /* 0x000ea8000c1e1b00 */
[----:B------:R-:W2:Y:S01]  /*4930*/  LDG.E.64 R30, desc[UR12][R26.64+0x8] ;  /* 0x0000080c1a1e7981 */ /* 0x000ea2000c1e1b00 */
[----:B------:R-:W-:-:S05]  /*4940*/  IMAD.WIDE R74, R60, 0x8, R26 ;  /* 0x000000083c4a7825 */ /* 0x000fca00078e021a */
[----:B------:R-:W2:Y:S01]  /*4950*/  LDG.E.64 R24, desc[UR12][R74.64] ;  /* 0x0000000c4a187981 */ /* 0x000ea2000c1e1b00 */
[----:B----4-:R-:W-:-:S08]  /*4960*/  DADD R20, R32, -R20 ;  /* 0x0000000020147229 */ /* 0x010fd00000000814 */
[----:B------:R-:W-:Y:S02]  /*4970*/  DADD R22, R20, -R22 ;  /* 0x0000000014167229 */ /* 0x000fe40000000816 */
[----:B------:R-:W2:Y:S01]  /*4980*/  LDG.E.64 R20, desc[UR12][R26.64+-0x8] ;  /* 0xfffff80c1a147981 */ /* 0x000ea2000c1e1b00 */
[----:B------:R-:W-:-:S05]  /*4990*/  IMAD.WIDE R72, R6, 0x8, R68 ;  /* 0x0000000806487825 */ /* 0x000fca00078e0244 */
[----:B------:R-:W4:Y:S01]  /*49a0*/  LDG.E.64 R32, desc[UR12][R72.64+0x8] ;  /* 0x0000080c48207981 */ /* 0x000f22000c1e1b00 */
[----:B---3--:R-:W-:-:S03]  /*49b0*/  DADD R36, R22, -R36 ;  /* 0x0000000016247229 */ /* 0x008fc60000000824 */
[----:B------:R-:W3:Y:S01]  /*49c0*/  LDG.E.64 R22, desc[UR12][R72.64] ;  /* 0x0000000c48167981 */ /* 0x000ee2000c1e1b00 */
[----:B------:R-:W-:-:S03]  /*49d0*/  DMUL R28, R28, UR22 ;  /* 0x000000161c1c7c28 */ /* 0x000fc60008000000 */
[----:B------:R-:W4:Y:S01]  /*49e0*/  LDG.E.64 R26, desc[UR12][R26.64] ;  /* 0x0000000c1a1a7981 */ /* 0x000f22000c1e1b00 */
[----:B--2---:R-:W-:-:S04]  /*49f0*/  DADD R20, R30, R20 ;  /* 0x000000001e147229 */ /* 0x004fc80000000014 */
[----:B------:R-:W-:Y:S01]  /*4a00*/  DFMA R38, R38, UR24, R28 ;  /* 0x0000001826267c2b */ /* 0x000fe2000800001c */
[----:B------:R-:W2:Y:S03]  /*4a10*/  LDG.E.64 R30, desc[UR12][R74.64+-0x8] ;  /* 0xfffff80c4a1e7981 */ /* 0x000ea6000c1e1b00 */
[----:B------:R-:W-:Y:S02]  /*4a20*/  DADD R24, R20, R24 ;  /* 0x0000000014187229 */ /* 0x000fe40000000018 */
[----:B------:R-:W4:Y:S01]  /*4a30*/  LDG.E.64 R20, desc[UR12][R74.64+0x8] ;  /* 0x0000080c4a147981 */ /* 0x000f22000c1e1b00 */
[----:B------:R-:W-:-:S05]  /*4a40*/  IMAD.WIDE R28, R5, 0x8, R68 ;  /* 0x00000008051c7825 */ /* 0x000fca00078e0244 */
[----:B---3--:R-:W-:Y:S02]  /*4a50*/  DADD R22, R24, R22 ;  /* 0x0000000018167229 */ /* 0x008fe40000000016 */
[----:B------:R-:W3:Y:S01]  /*4a60*/  LDG.E.64 R24, desc[UR12][R72.64+-0x8] ;  /* 0xfffff80c48187981 */ /* 0x000ee2000c1e1b00 */
[----:B----4-:R-:W-:-:S03]  /*4a70*/  DADD R32, R20, R32 ;  /* 0x0000000014207229 */ /* 0x010fc60000000020 */
[----:B------:R-:W4:Y:S01]  /*4a80*/  LDG.E.64 R20, desc[UR12][R28.64+0x8] ;  /* 0x0000080c1c147981 */ /* 0x000f22000c1e1b00 */
[----:B------:R-:W-:-:S04]  /*4a90*/  IMAD.WIDE R70, R60, 0x8, R28 ;  /* 0x000000083c467825 */ /* 0x000fc800078e021c */
[----:B--2---:R-:W-:Y:S01]  /*4aa0*/  DADD R30, R32, R30 ;  /* 0x00000000201e7229 */ /* 0x004fe2000000001e */
[----:B------:R-:W-:Y:S01]  /*4ab0*/  IMAD.WIDE R68, R10, 0x8, R68 ;  /* 0x000000080a447825 */ /* 0x000fe200078e0244 */
[----:B------:R-:W2:Y:S06]  /*4ac0*/  LDG.E.64 R32, desc[UR12][R70.64+-0x8] ;  /* 0xfffff80c46207981 */ /* 0x000eac000c1e1b00 */
[----:B---3--:R-:W-:Y:S02]  /*4ad0*/  DADD R24, R30, R24 ;  /* 0x000000001e187229 */ /* 0x008fe40000000018 */
[----:B------:R-:W3:Y:S01]  /*4ae0*/  LDG.E.64 R30, desc[UR12][R70.64] ;  /* 0x0000000c461e7981 */ /* 0x000ee2000c1e1b00 */
[----:B----4-:R-:W-:-:S03]  /*4af0*/  DADD R22, R22, -R20 ;  /* 0x0000000016167229 */ /* 0x010fc60000000814 */
[----:B------:R-:W4:Y:S04]  /*4b00*/  LDG.E.64 R20, desc[UR12][R28.64+-0x8] ;  /* 0xfffff80c1c147981 */ /* 0x000f28000c1e1b00 */
[----:B------:R-:W2:Y:S01]  /*4b10*/  LDG.E.64 R28, desc[UR12][R28.64] ;  /* 0x0000000c1c1c7981 */ /* 0x000ea2000c1e1b00 */
[----:B----4-:R-:W-:-:S03]  /*4b20*/  DADD R20, R22, -R20 ;  /* 0x0000000016147229 */ /* 0x010fc60000000814 */
[----:B------:R-:W4:Y:S05]  /*4b30*/  LDG.E.64 R22, desc[UR12][R68.64] ;  /* 0x0000000c44167981 */ /* 0x000f2a000c1e1b00 */
[----:B---3--:R-:W-:Y:S02]  /*4b40*/  DADD R30, R20, -R30 ;  /* 0x00000000141e7229 */ /* 0x008fe4000000081e */
[----:B------:R-:W3:Y:S06]  /*4b50*/  LDG.E.64 R20, desc[UR12][R70.64+0x8] ;  /* 0x0000080c46147981 */ /* 0x000eec000c1e1b00 */
[----:B----4-:R-:W-:-:S02]  /*4b60*/  DADD R22, R30, -R22 ;  /* 0x000000001e167229 */ /* 0x010fc40000000816 */
[----:B------:R-:W4:Y:S01]  /*4b70*/  LDG.E.64 R30, desc[UR12][R68.64+0x8] ;  /* 0x0000080c441e7981 */ /* 0x000f22000c1e1b00 */
[----:B---3--:R-:W-:-:S03]  /*4b80*/  DADD R24, R24, -R20 ;  /* 0x0000000018187229 */ /* 0x008fc60000000814 */
[----:B------:R-:W3:Y:S01]  /*4b90*/  LDG.E.64 R20, desc[UR12][R68.64+-0x8] ;  /* 0xfffff80c44147981 */ /* 0x000ee2000c1e1b00 */
[----:B------:R-:W-:Y:S02]  /*4ba0*/  DADD R36, R36, -R34 ;  /* 0x0000000024247229 */ /* 0x000fe40000000822 */
[----:B------:R-:W-:Y:S02]  /*4bb0*/  DADD R50, R50, -R48 ;  /* 0x0000000032327229 */ /* 0x000fe40000000830 */
[----:B------:R-:W-:-:S04]  /*4bc0*/  DMUL R22, R22, UR22 ;  /* 0x0000001616167c28 */ /* 0x000fc80008000000 */
[----:B------:R-:W-:Y:S01]  /*4bd0*/  DFMA R36, R36, UR26, R38 ;  /* 0x0000001a24247c2b */ /* 0x000fe20008000026 */
[----:B------:R-:W0:Y:S01]  /*4be0*/  LDC.64 R38, c[0x0][0x3d8] ;  /* 0x0000f600ff267b82 */ /* 0x000e220000000a00 */
[----:B------:R-:W-:Y:S02]  /*4bf0*/  DFMA R54, R54, UR26, R64 ;  /* 0x0000001a36367c2b */ /* 0x000fe40008000040 */
[----:B------:R-:W-:-:S04]  /*4c00*/  DFMA R50, R50, UR26, R52 ;  /* 0x0000001a32327c2b */ /* 0x000fc80008000034 */
[----:B------:R-:W-:Y:S02]  /*4c10*/  DMUL R36, R36, UR4 ;  /* 0x0000000424247c28 */ /* 0x000fe40008000000 */
[----:B------:R-:W-:Y:S01]  /*4c20*/  DFMA R16, R18, UR16, R16 ;  /* 0x0000001012107c2b */ /* 0x000fe20008000010 */
[----:B------:R-:W1:Y:S01]  /*4c30*/  LDCU.64 UR16, c[0x0][0x3d8] ;  /* 0x00007b00ff1077ac */ /* 0x000e620008000a00 */
[----:B------:R-:W-:-:S04]  /*4c40*/  DMUL R54, R54, UR4 ;  /* 0x0000000436367c28 */ /* 0x000fc80008000000 */
[----:B------:R-:W-:-:S04]  /*4c50*/  DFMA R36, R50, UR4, R36 ;  /* 0x0000000432247c2b */ /* 0x000fc80008000024 */
[----:B------:R-:W-:Y:S01]  /*4c60*/  DFMA R16, R66, R54, R16 ;  /* 0x000000364210722b */ /* 0x000fe20000000010 */
[----:B0-----:R-:W-:-:S04]  /*4c70*/  IMAD.WIDE R74, R58, 0x8, R38 ;  /* 0x000000083a4a7825 */ /* 0x001fc800078e0226 */
[----:B------:R-:W-:-:S04]  /*4c80*/  IMAD.WIDE R66, R57, 0x8, R38 ;  /* 0x0000000839427825 */ /* 0x000fc800078e0226 */
[----:B------:R-:W-:Y:S01]  /*4c90*/  IMAD.WIDE R72, R15, 0x8, R38 ;  /* 0x000000080f487825 */ /* 0x000fe200078e0226 */
[----:B----4-:R-:W-:Y:S02]  /*4ca0*/  DADD R24, R24, -R30 ;  /* 0x0000000018187229 */ /* 0x010fe4000000081e */
[----:B--2---:R-:W-:-:S06]  /*4cb0*/  DADD R30, R26, -R28 ;  /* 0x000000001a1e7229 */ /* 0x004fcc000000081c */
[----:B------:R-:W-:Y:S02]  /*4cc0*/  DADD R24, R24, -R32 ;  /* 0x0000000018187229 */ /* 0x000fe40000000820 */
[----:B------:R-:W-:-:S06]  /*4cd0*/  DFMA R22, R30, UR24, R22 ;  /* 0x000000181e167c2b */ /* 0x000fcc0008000016 */
[----:B---3--:R-:W-:Y:S01]  /*4ce0*/  DADD R24, R24, -R20 ;  /* 0x0000000018187229 */ /* 0x008fe20000000814 */
[----:B------:R-:W0:Y:S07]  /*4cf0*/  LDC.64 R20, c[0x0][0x3c0] ;  /* 0x0000f000ff147b82 */ /* 0x000e2e0000000a00 */
[----:B------:R-:W-:-:S08]  /*4d00*/  DFMA R22, R24, UR26, R22 ;  /* 0x0000001a18167c2b */ /* 0x000fd00008000016 */
[----:B------:R-:W-:Y:S01]  /*4d10*/  DFMA R22, R22, UR4, R36 ;  /* 0x0000000416167c2b */ /* 0x000fe20008000024 */
[----:B------:R-:W-:-:S07]  /*4d20*/  IMAD.WIDE R26, R2, 0x8, R74 ;  /* 0x00000008021a7825 */ /* 0x000fce00078e024a */
[----:B------:R-:W-:Y:S01]  /*4d30*/  DFMA R24, R22, UR18, R16 ;  /* 0x0000001216187c2b */ /* 0x000fe20008000010 */
[----:B0-----:R-:W-:Y:S01]  /*4d40*/  IMAD.WIDE R20, R61, 0x8, R20 ;  /* 0x000000083d147825 */ /* 0x001fe200078e0214 */
[----:B-1----:R-:W-:Y:S01]  /*4d50*/  IADD3 R70, P0, PT, R8, UR16, RZ ;  /* 0x0000001008467c10 */ /* 0x002fe2000ff1e0ff */
[----:B------:R-:W0:Y:S04]  /*4d60*/  LDCU.64 UR18, c[0x3][0xe0] ;  /* 0x00c01c00ff1277ac */ /* 0x000e280008000a00 */
[----:B------:R1:W-:Y:S01]  /*4d70*/  STG.E.64 desc[UR12][R20.64], R24 ;  /* 0x0000001814007986 */ /* 0x0003e2000c101b0c */
[----:B------:R-:W-:-:S03]  /*4d80*/  IMAD.WIDE R16, R56, 0x8, R38 ;  /* 0x0000000838107825 */ /* 0x000fc600078e0226 */
[----:B------:R-:W2:Y:S04]  /*4d90*/  LDG.E.64 R26, desc[UR12][R26.64] ;  /* 0x0000000c1a1a7981 */ /* 0x000ea8000c1e1b00 */
[----:B------:R-:W2:Y:S04]  /*4da0*/  LDG.E.64 R22, desc[UR12][R66.64] ;  /* 0x0000000c42167981 */ /* 0x000ea8000c1e1b00 */
[----:B------:R-:W3:Y:S04]  /*4db0*/  LDG.E.64 R18, desc[UR12][R16.64] ;  /* 0x0000000c10127981 */ /* 0x000ee8000c1e1b00 */
[----:B------:R-:W4:Y:S01]  /*4dc0*/  LDG.E.64 R54, desc[UR12][R72.64] ;  /* 0x0000000c48367981 */ /* 0x000f22000c1e1b00 */
[----:B------:R-:W-:-:S03]  /*4dd0*/  IMAD.WIDE R36, R59, 0x8, R74 ;  /* 0x000000083b247825 */ /* 0x000fc600078e024a */
[----:B------:R0:W4:Y:S01]  /*4de0*/  LDG.E.64 R32, desc[UR12][R66.64+-0x10] ;  /* 0xfffff00c42207981 */ /* 0x000122000c1e1b00 */
[----:B-1----:R-:W-:-:S03]  /*4df0*/  IMAD.WIDE R24, R59, 0x8, R16 ;  /* 0x000000083b187825 */ /* 0x002fc600078e0210 */
[----:B------:R-:W4:Y:S04]  /*4e00*/  LDG.E.64 R36, desc[UR12][R36.64+-0x8] ;  /* 0xfffff80c24247981 */ /* 0x000f28000c1e1b00 */
[----:B------:R-:W4:Y:S01]  /*4e10*/  LDG.E.64 R24, desc[UR12][R24.64] ;  /* 0x0000000c18187981 */ /* 0x000f22000c1e1b00 */
[----:B------:R-:W-:-:S04]  /*4e20*/  IMAD.WIDE R50, R13, 0x8, R38 ;  /* 0x000000080d327825 */ /* 0x000fc800078e0226 */
[C---:B------:R-:W-:Y:S01]  /*4e30*/  IMAD.WIDE R64, R60.reuse, 0x8, R66 ;  /* 0x000000083c407825 */ /* 0x040fe200078e0242 */
[----:B------:R-:W4:Y:S03]  /*4e40*/  LDG.E.64 R16, desc[UR12][R50.64] ;  /* 0x0000000c32107981 */ /* 0x000f26000c1e1b00 */
[----:B------:R-:W-:Y:S01]  /*4e50*/  IMAD.WIDE R52, R60, 0x8, R74 ;  /* 0x000000083c347825 */ /* 0x000fe200078e024a */
[----:B------:R-:W4:Y:S04]  /*4e60*/  LDG.E.64 R48, desc[UR12][R64.64] ;  /* 0x0000000c40307981 */ /* 0x000f28000c1e1b00 */
[----:B------:R1:W4:Y:S01]  /*4e70*/  LDG.E.64 R30, desc[UR12][R52.64+-0x8] ;  /* 0xfffff80c341e7981 */ /* 0x000322000c1e1b00 */
[----:B--2---:R-:W-:Y:S01]  /*4e80*/  DADD R22, R26, R22 ;  /* 0x000000001a167229 */ /* 0x004fe20000000016 */
[----:B------:R-:W-:-:S05]  /*4e90*/  IMAD.WIDE R26, R59, 0x8, R72 ;  /* 0x000000083b1a7825 */ /* 0x000fca00078e0248 */
[----:B------:R-:W2:Y:S02]  /*4ea0*/  LDG.E.64 R20, desc[UR12][R26.64] ;  /* 0x0000000c1a147981 */ /* 0x000ea4000c1e1b00 */
[----:B---3--:R-:W-:Y:S01]  /*4eb0*/  DADD R18, R22, R18 ;  /* 0x0000000016127229 */ /* 0x008fe20000000012 */
[----:B------:R-:W-:-:S05]  /*4ec0*/  IMAD.WIDE R22, R14, 0x8, R38 ;  /* 0x000000080e167825 */ /* 0x000fca00078e0226 */
[----:B------:R-:W3:Y:S01]  /*4ed0*/  LDG.E.64 R28, desc[UR12][R22.64+0x8] ;  /* 0x0000080c161c7981 */ /* 0x000ee2000c1e1b00 */
[----:B------:R-:W-:Y:S01]  /*4ee0*/  IMAD.WIDE R34, R59, 0x8, R22 ;  /* 0x000000083b227825 */ /* 0x000fe200078e0216 */
[----:B----4-:R-:W-:Y:S02]  /*4ef0*/  DADD R54, R18, R54 ;  /* 0x0000000012367229 */ /* 0x010fe40000000036 */
[----:B------:R-:W4:Y:S04]  /*4f00*/  LDG.E.64 R26, desc[UR12][R26.64+-0x10] ;  /* 0xfffff00c1a1a7981 */ /* 0x000f28000c1e1b00 */
[----:B------:R-:W3:Y:S02]  /*4f10*/  LDG.E.64 R18, desc[UR12][R34.64] ;  /* 0x0000000c22127981 */ /* 0x000ee4000c1e1b00 */
[----:B------:R-:W-:Y:S01]  /*4f20*/  DADD R36, R54, -R36 ;  /* 0x0000000036247229 */ /* 0x000fe20000000824 */
[----:B0-----:R-:W-:Y:S01]  /*4f30*/  IMAD.WIDE R66, R11, 0x8, R38 ;  /* 0x000000080b427825 */ /* 0x001fe200078e0226 */
[----:B------:R-:W4:Y:S06]  /*4f40*/  LDG.E.64 R54, desc[UR12][R74.64+-0x8] ;  /* 0xfffff80c4a367981 */ /* 0x000f2c000c1e1b00 */
[----:B------:R-:W-:Y:S01]  /*4f50*/  DADD R32, R36, -R32 ;  /* 0x0000000024207229 */ /* 0x000fe20000000820 */
[----:B-1----:R-:W-:Y:S01]  /*4f60*/  IMAD.WIDE R52, R59, 0x8, R52 ;  /* 0x000000083b347825 */ /* 0x002fe200078e0234 */
[----:B------:R-:W4:Y:S03]  /*4f70*/  LDG.E.64 R36, desc[UR12][R74.64+0x8] ;  /* 0x0000080c4a247981 */ /* 0x000f26000c1e1b00 */
[----:B------:R-:W-:-:S04]  /*4f80*/  IMAD.WIDE R64, R12, 0x8, R38 ;  /* 0x000000080c407825 */ /* 0x000fc800078e0226 */
[----:B------:R-:W-:Y:S01]  /*4f90*/  IMAD.WIDE R68, R59, 0x8, R64 ;  /* 0x000000083b447825 */ /* 0x000fe200078e0240 */
[----:B--2---:R-:W-:-:S04]  /*4fa0*/  DADD R20, R24, R20 ;  /* 0x0000000018147229 */ /* 0x004fc80000000014 */
[----:B------:R-:W2:Y:S04]  /*4fb0*/  LDG.E.64 R24, desc[UR12][R68.64] ;  /* 0x0000000c44187981 */ /* 0x000ea8000c1e1b00 */
[----:B------:R-:W-:Y:S02]  /*4fc0*/  DADD R48, R20, R48 ;  /* 0x0000000014307229 */ /* 0x000fe40000000030 */
[----:B------:R-:W2:Y:S01]  /*4fd0*/  LDG.E.64 R20, desc[UR12][R66.64] ;  /* 0x0000000c42147981 */ /* 0x000ea2000c1e1b00 */
[----:B---3--:R-:W-:Y:S02]  /*4fe0*/  DADD R18, R18, R16 ;  /* 0x0000000012127229 */ /* 0x008fe40000000010 */
[----:B------:R-:W-:Y:S01]  /*4ff0*/  DADD R16, R32, -R30 ;  /* 0x0000000020107229 */ /* 0x000fe2000000081e */
[----:B------:R0:W3:Y:S05]  /*5000*/  LDG.E.64 R32, desc[UR12][R72.64+-0x10] ;  /* 0xfffff00c48207981 */ /* 0x0000ea000c1e1b00 */
[----:B------:R-:W-:Y:S01]  /*5010*/  DADD R28, R18, R28 ;  /* 0x00000000121c7229 */ /* 0x000fe2000000001c */
[----:B------:R-:W3:Y:S04]  /*5020*/  LDG.E.64 R30, desc[UR12][R52.64+-0x8] ;  /* 0xfffff80c341e7981 */ /* 0x000ee8000c1e1b00 */
[----:B------:R-:W3:Y:S01]  /*5030*/  LDG.E.64 R18, desc[UR12][R22.64+-0x8] ;  /* 0xfffff80c16127981 */ /* 0x000ee2000c1e1b00 */
[----:B----4-:R-:W-:-:S03]  /*5040*/  DADD R54, R36, -R54 ;  /* 0x0000000024367229 */ /* 0x010fc60000000836 */
[----:B------:R-:W4:Y:S04]  /*5050*/  LDG.E.64 R36, desc[UR12][R64.64+0x8] ;  /* 0x0000080c40247981 */ /* 0x000f28000c1e1b00 */
[----:B------:R-:W4:Y:S04]  /*5060*/  LDG.E.64 R52, desc[UR12][R64.64] ;  /* 0x0000000c40347981 */ /* 0x000f28000c1e1b00 */
[----:B------:R-:W4:Y:S01]  /*5070*/  LDG.E.64 R22, desc[UR12][R22.64] ;  /* 0x0000000c16167981 */ /* 0x000f22000c1e1b00 */
[----:B------:R-:W-:-:S03]  /*5080*/  IADD3.X R71, PT, PT, R9, UR17, RZ, P0, !PT ;  /* 0x0000001109477c10 */ /* 0x000fc600087fe4ff */
[----:B------:R-:W4:Y:S01]  /*5090*/  LDG.E.64 R66, desc[UR12][R66.64+-0x10] ;  /* 0xfffff00c42427981 */ /* 0x000f22000c1e1b00 */
[----:B--2---:R-:W-:Y:S01]  /*50a0*/  DADD R20, R48, R20 ;  /* 0x0000000030147229 */ /* 0x004fe20000000014 */
[--C-:B0-----:R-:W-:Y:S02]  /*50b0*/  IMAD.WIDE R72, R6, 0x8, R38.reuse ;  /* 0x0000000806487825 */ /* 0x101fe400078e0226 */
[----:B------:R-:W2:Y:S01]  /*50c0*/  LDG.E.64 R48, desc[UR12][R34.64+-0x8] ;  /* 0xfffff80c22307981 */ /* 0x000ea2000c1e1b00 */
[----:B------:R-:W0:Y:S01]  /*50d0*/  LDCU.64 UR16, c[0x3][0xd8] ;  /* 0x00c01b00ff1077ac */ /* 0x000e220008000a00 */
[----:B---3--:R-:W-:Y:S01]  /*50e0*/  DADD R32, R16, -R32 ;  /* 0x0000000010207229 */ /* 0x008fe20000000820 */
[----:B------:R-:W-:Y:S02]  /*50f0*/  IMAD.WIDE R16, R10, 0x8, R38 ;  /* 0x000000080a107825 */ /* 0x000fe400078e0226 */
[----:B------:R-:W-:-:S03]  /*5100*/  DADD R30, R20, -R30 ;  /* 0x00000000141e7229 */ /* 0x000fc6000000081e */
[----:B------:R-:W3:Y:S01]  /*5110*/  LDG.E.64 R20, desc[UR12][R16.64] ;  /* 0x0000000c10147981 */ /* 0x000ee2000c1e1b00 */
[----:B------:R-:W-:-:S03]  /*5120*/  DADD R18, R28, R18 ;  /* 0x000000001c127229 */ /* 0x000fc60000000012 */
[----:B------:R-:W2:Y:S05]  /*5130*/  LDG.E.64 R28, desc[UR12][R70.64+-0x8] ;  /* 0xfffff80c461c7981 */ /* 0x000eaa000c1e1b00 */
[----:B------:R-:W-:Y:S02]  /*5140*/  DADD R24, R18, -R24 ;  /* 0x0000000012187229 */ /* 0x000fe40000000818 */
[----:B------:R-:W2:Y:S01]  /*5150*/  LDG.E.64 R18, desc[UR12][R34.64+0x8] ;  /* 0x0000080c22127981 */ /* 0x000ea2000c1e1b00 */
[----:B------:R-:W-:Y:S02]  /*5160*/  DMUL R32, R32, UR22 ;  /* 0x0000001620207c28 */ /* 0x000fe40008000000 */
[----:B----4-:R-:W-:Y:S01]  /*5170*/  DADD R52, R22, -R52 ;  /* 0x0000000016347229 */ /* 0x010fe20000000834 */
[----:B------:R-:W4:Y:S05]  /*5180*/  LDG.E.64 R22, desc[UR12][R50.64+0x8] ;  /* 0x0000080c32167981 */ /* 0x000f2a000c1e1b00 */
[----:B------:R-:W-:Y:S01]  /*5190*/  DFMA R54, R54, UR24, R32 ;  /* 0x0000001836367c2b */ /* 0x000fe20008000020 */
[----:B------:R-:W-:Y:S01]  /*51a0*/  IMAD.WIDE R32, R7, 0x8, R38 ;  /* 0x0000000807207825 */ /* 0x000fe200078e0226 */
[----:B------:R-:W-:Y:S01]  /*51b0*/  DADD R26, R30, -R26 ;  /* 0x000000001e1a7229 */ /* 0x000fe2000000081a */
[----:B------:R-:W4:Y:S02]  /*51c0*/  LDG.E.64 R30, desc[UR12][R50.64+-0x8] ;  /* 0xfffff80c321e7981 */ /* 0x000f24000c1e1b00 */
[----:B------:R-:W-:-:S05]  /*51d0*/  IMAD.WIDE R74, R60, 0x8, R32 ;  /* 0x000000083c4a7825 */ /* 0x000fca00078e0220 */
[----:B------:R-:W4:Y:S01]  /*51e0*/  LDG.E.64 R34, desc[UR12][R74.64] ;  /* 0x0000000c4a227981 */ /* 0x000f22000c1e1b00 */
[----:B---3--:R-:W-:-:S08]  /*51f0*/  DADD R24, R24, -R20 ;  /* 0x0000000018187229 */ /* 0x008fd00000000814 */
[----:B------:R-:W-:Y:S02]  /*5200*/  DADD R36, R24, -R36 ;  /* 0x0000000018247229 */ /* 0x000fe40000000824 */
[----:B------:R-:W3:Y:S01]  /*5210*/  LDG.E.64 R24, desc[UR12][R32.64+0x8] ;  /* 0x0000080c20187981 */ /* 0x000ee2000c1e1b00 */
[----:B--2---:R-:W-:-:S03]  /*5220*/  DADD R48, R18, R48 ;  /* 0x0000000012307229 */ /* 0x004fc60000000030 */
[----:B------:R-:W3:Y:S01]  /*5230*/  LDG.E.64 R18, desc[UR12][R32.64+-0x8] ;  /* 0xfffff80c20127981 */ /* 0x000ee2000c1e1b00 */
[----:B------:R-:W-:-:S03]  /*5240*/  DADD R28, R26, -R28 ;  /* 0x000000001a1c7229 */ /* 0x000fc6000000081c */
[----:B------:R1:W2:Y:S01]  /*5250*/  LDG.E.64 R26, desc[UR12][R64.64+-0x8] ;  /* 0xfffff80c401a7981 */ /* 0x0002a2000c1e1b00 */
[----:B----4-:R-:W-:-:S03]  /*5260*/  DADD R22, R48, R22 ;  /* 0x0000000030167229 */ /* 0x010fc60000000016 */
[----:B------:R-:W4:Y:S04]  /*5270*/  LDG.E.64 R48, desc[UR12][R68.64+-0x8] ;  /* 0xfffff80c44307981 */ /* 0x000f28000c1e1b00 */
[----:B------:R-:W4:Y:S01]  /*5280*/  LDG.E.64 R32, desc[UR12][R32.64] ;  /* 0x0000000c20207981 */ /* 0x000f22000c1e1b00 */
[----:B-1----:R-:W-:Y:S01]  /*5290*/  IMAD.WIDE R64, R5, 0x8, R38 ;  /* 0x0000000805407825 */ /* 0x002fe200078e0226 */
[----:B------:R-:W-:-:S04]  /*52a0*/  DADD R30, R22, R30 ;  /* 0x00000000161e7229 */ /* 0x000fc8000000001e */
[----:B------:R-:W4:Y:S01]  /*52b0*/  LDG.E.64 R22, desc[UR12][R64.64+0x8] ;  /* 0x0000080c40167981 */ /* 0x000f22000c1e1b00 */
[----:B---3--:R-:W-:-:S03]  /*52c0*/  DADD R18, R24, R18 ;  /* 0x0000000018127229 */ /* 0x008fc60000000012 */
[----:B------:R-:W3:Y:S04]  /*52d0*/  LDG.E.64 R50, desc[UR12][R64.64] ;  /* 0x0000000c40327981 */ /* 0x000ee8000c1e1b00 */
[----:B------:R-:W4:Y:S01]  /*52e0*/  LDG.E.64 R24, desc[UR12][R72.64] ;  /* 0x0000000c48187981 */ /* 0x000f22000c1e1b00 */
[----:B--2---:R-:W-:-:S03]  /*52f0*/  DADD R26, R36, -R26 ;  /* 0x00000000241a7229 */ /* 0x004fc6000000081a */
[----:B------:R-:W2:Y:S01]  /*5300*/  LDG.E.64 R36, desc[UR12][R68.64+0x8] ;  /* 0x0000080c44247981 */ /* 0x000ea2000c1e1b00 */
[----:B------:R-:W-:-:S03]  /*5310*/  DADD R34, R18, R34 ;  /* 0x0000000012227229 */ /* 0x000fc60000000022 */
[----:B------:R-:W3:Y:S01]  /*5320*/  LDG.E.64 R18, desc[UR12][R64.64+-0x8] ;  /* 0xfffff80c40127981 */ /* 0x000ee2000c1e1b00 */
[----:B------:R-:W-:-:S04]  /*5330*/  IMAD.WIDE R70, R60, 0x8, R64 ;  /* 0x000000083c467825 */ /* 0x000fc800078e0240 */
[----:B----4-:R-:W-:Y:S02]  /*5340*/  DADD R24, R34, R24 ;  /* 0x0000000022187229 */ /* 0x010fe40000000018 */
[----:B------:R-:W4:Y:S06]  /*5350*/  LDG.E.64 R34, desc[UR12][R72.64+0x8] ;  /* 0x0000080c48227981 */ /* 0x000f2c000c1e1b00 */
[----:B------:R-:W-:Y:S01]  /*5360*/  DADD R24, R24, -R22 ;  /* 0x0000000018187229 */ /* 0x000fe20000000816 */
[----:B------:R-:W4:Y:S01]  /*5370*/  LDG.E.64 R22, desc[UR12][R70.64] ;  /* 0x0000000c46167981 */ /* 0x000f22000c1e1b00 */
[----:B--2---:R-:W-:-:S03]  /*5380*/  DADD R36, R30, -R36 ;  /* 0x000000001e247229 */ /* 0x004fc60000000824 */
[----:B------:R-:W2:Y:S03]  /*5390*/  LDG.E.64 R30, desc[UR12][R74.64+0x8] ;  /* 0x0000080c4a1e7981 */ /* 0x000ea6000c1e1b00 */
[----:B---3--:R-:W-:Y:S02]  /*53a0*/  DADD R18, R24, -R18 ;  /* 0x0000000018127229 */ /* 0x008fe40000000812 */
[----:B------:R-:W3:Y:S06]  /*53b0*/  LDG.E.64 R24, desc[UR12][R74.64+-0x8] ;  /* 0xfffff80c4a187981 */ /* 0x000eec000c1e1b00 */
[----:B----4-:R-:W-:-:S02]  /*53c0*/  DADD R22, R18, -R22 ;  /* 0x0000000012167229 */ /* 0x010fc40000000816 */
[----:B------:R-:W4:Y:S01]  /*53d0*/  LDG.E.64 R18, desc[UR12][R72.64+-0x8] ;  /* 0xfffff80c48127981 */ /* 0x000f22000c1e1b00 */
[----:B--2---:R-:W-:-:S03]  /*53e0*/  DADD R34, R30, R34 ;  /* 0x000000001e227229 */ /* 0x004fc60000000022 */
[----:B------:R-:W2:Y:S05]  /*53f0*/  LDG.E.64 R30, desc[UR12][R70.64+0x8] ;  /* 0x0000080c461e7981 */ /* 0x000eaa000c1e1b00 */
[----:B---3--:R-:W-:Y:S02]  /*5400*/  DADD R24, R34, R24 ;  /* 0x0000000022187229 */ /* 0x008fe40000000018 */
[----:B------:R-:W3:Y:S01]  /*5410*/  LDG.E.64 R34, desc[UR12][R16.64+0x8] ;  /* 0x0000080c10227981 */ /* 0x000ee2000c1e1b00 */
[----:B------:R-:W-:Y:S02]  /*5420*/  DADD R48, R36, -R48 ;  /* 0x0000000024307229 */ /* 0x000fe40000000830 */
[----:B------:R-:W-:Y:S01]  /*5430*/  DADD R50, R32, -R50 ;  /* 0x0000000020327229 */ /* 0x000fe20000000832 */
[----:B------:R-:W3:Y:S01]  /*5440*/  LDG.E.64 R36, desc[UR12][R70.64+-0x8] ;  /* 0xfffff80c46247981 */ /* 0x000ee2000c1e1b00 */
[----:B------:R-:W-:-:S03]  /*5450*/  DADD R22, -R20, R22 ;  /* 0x0000000014167229 */ /* 0x000fc60000000116 */
[----:B------:R-:W3:Y:S01]  /*5460*/  LDG.E.64 R16, desc[UR12][R16.64+-0x8] ;  /* 0xfffff80c10107981 */ /* 0x000ee2000c1e1b00 */
[----:B----4-:R-:W-:Y:S01]  /*5470*/  DADD R18, R24, R18 ;  /* 0x0000000018127229 */ /* 0x010fe20000000012 */
[----:B------:R-:W1:Y:S07]  /*5480*/  LDC.64 R24, c[0x0][0x420] ;  /* 0x00010800ff187b82 */ /* 0x000e6e0000000a00 */
[----:B--2---:R-:W-:Y:S01]  /*5490*/  DADD R30, R18, -R30 ;  /* 0x00000000121e7229 */ /* 0x004fe2000000081e */
[----:B-1----:R-:W-:-:S04]  /*54a0*/  IMAD.WIDE R68, R13, 0x8, R24 ;  /* 0x000000080d447825 */ /* 0x002fc800078e0218 */
[----:B------:R-:W-:Y:S01]  /*54b0*/  IMAD.WIDE R32, R11, 0x8, R24 ;  /* 0x000000080b207825 */ /* 0x000fe200078e0218 */
[----:B------:R-:W2:Y:S04]  /*54c0*/  LDG.E.64 R20, desc[UR12][R68.64+0x8] ;  /* 0x0000080c44147981 */ /* 0x000ea8000c1e1b00 */
[----:B------:R-:W2:Y:S04]  /*54d0*/  LDG.E.64 R18, desc[UR12][R32.64] ;  /* 0x0000000c20127981 */ /* 0x000ea8000c1e1b00 */
[----:B------:R1:W4:Y:S01]  /*54e0*/  LDG.E.64 R64, desc[UR12][R68.64+-0x8] ;  /* 0xfffff80c44407981 */ /* 0x000322000c1e1b00 */
[----:B---3--:R-:W-:-:S02]  /*54f0*/  DADD R48, R48, -R34 ;  /* 0x0000000030307229 */ /* 0x008fc40000000822 */
[----:B------:R-:W-:Y:S01]  /*5500*/  DADD R30, -R34, R30 ;  /* 0x00000000221e7229 */ /* 0x000fe2000000011e */
[----:B------:R-:W3:Y:S01]  /*5510*/  LDG.E.64 R34, desc[UR12][R32.64+-0x10] ;  /* 0xfffff00c20227981 */ /* 0x000ee2000c1e1b00 */
[----:B------:R-:W-:-:S06]  /*5520*/  DMUL R26, R26, UR22 ;  /* 0x000000161a1a7c28 */ /* 0x000fcc0008000000 */
[----:B------:R-:W-:Y:S01]  /*5530*/  DADD R36, R30, -R36 ;  /* 0x000000001e247229 */ /* 0x000fe20000000824 */
[--C-:B-1----:R-:W-:Y:S01]  /*5540*/  IMAD.WIDE R68, R4, 0x8, R24.reuse ;  /* 0x0000000804447825 */ /* 0x102fe200078e0218 */
[----:B------:R-:W-:Y:S02]  /*5550*/  DADD R48, R48, -R16 ;  /* 0x0000000030307229 */ /* 0x000fe40000000810 */
[----:B------:R-:W-:Y:S02]  /*5560*/  DMUL R22, R22, UR22 ;  /* 0x0000001616167c28 */ /* 0x000fe40008000000 */
[----:B------:R-:W3:Y:S02]  /*5570*/  LDG.E.64 R30, desc[UR12][R68.64+0x8] ;  /* 0x0000080c441e7981 */ /* 0x000ee4000c1e1b00 */
[----:B------:R-:W-:Y:S01]  /*5580*/  DADD R36, -R16, R36 ;  /* 0x0000000010247229 */ /* 0x000fe20000000124 */
[----:B------:R-:W-:-:S04]  /*5590*/  IMAD.WIDE R70, R5, 0x8, R24 ;  /* 0x0000000805467825 */ /* 0x000fc800078e0218 */
[--C-:B------:R-:W-:Y:S01]  /*55a0*/  IMAD.WIDE R16, R7, 0x8, R24.reuse ;  /* 0x0000000807107825 */ /* 0x100fe200078e0218 */
[----:B------:R-:W-:Y:S01]  /*55b0*/  DFMA R52, R52, UR24, R26 ;  /* 0x0000001834347c2b */ /* 0x000fe2000800001a */
[----:B------:R-:W3:Y:S02]  /*55c0*/  LDG.E.64 R26, desc[UR12][R70.64] ;  /* 0x0000000c461a7981 */ /* 0x000ee4000c1e1b00 */
[----:B------:R-:W-:Y:S02]  /*55d0*/  IMAD.WIDE R24, R3, 0x8, R24 ;  /* 0x0000000803187825 */ /* 0x000fe400078e0218 */
[----:B------:R-:W3:Y:S01]  /*55e0*/  LDG.E.64 R16, desc[UR12][R16.64] ;  /* 0x0000000c10107981 */ /* 0x000ee2000c1e1b00 */
[----:B------:R-:W-:Y:S01]  /*55f0*/  DFMA R50, R50, UR24, R22 ;  /* 0x0000001832327c2b */ /* 0x000fe20008000016 */
[----:B------:R-:W-:Y:S01]  /*5600*/  IMAD.WIDE R22, R59, 0x8, R70 ;  /* 0x000000083b167825 */ /* 0x000fe200078e0246 */
[----:B------:R-:W-:Y:S01]  /*5610*/  DADD R66, R28, -R66 ;  /* 0x000000001c427229 */ /* 0x000fe20000000842 */
[----:B------:R1:W3:Y:S01]  /*5620*/  LDG.E.64 R28, desc[UR12][R68.64+-0x8] ;  /* 0xfffff80c441c7981 */ /* 0x0002e2000c1e1b00 */
[----:B--2---:R-:W-:-:S03]  /*5630*/  DADD R18, R20, R18 ;  /* 0x0000000014127229 */ /* 0x004fc60000000012 */
[----:B------:R-:W2:Y:S05]  /*5640*/  LDG.E.64 R20, desc[UR12][R22.64+-0x8] ;  /* 0xfffff80c16147981 */ /* 0x000eaa000c1e1b00 */
[----:B----4-:R-:W-:Y:S02]  /*5650*/  DADD R64, R18, R64 ;  /* 0x0000000012407229 */ /* 0x010fe40000000040 */
[----:B------:R-:W4:Y:S06]  /*5660*/  LDG.E.64 R18, desc[UR12][R24.64] ;  /* 0x0000000c18127981 */ /* 0x000f2c000c1e1b00 */
[----:B---3--:R-:W-:-:S02]  /*5670*/  DADD R34, R64, R34 ;  /* 0x0000000040227229 */ /* 0x008fc40000000022 */
[----:B------:R-:W3:Y:S01]  /*5680*/  LDG.E.64 R64, desc[UR12][R22.64+0x8] ;  /* 0x0000080c16407981 */ /* 0x000ee2000c1e1b00 */
[----:B------:R-:W-:Y:S01]  /*5690*/  DFMA R48, R48, UR26, R52 ;  /* 0x0000001a30307c2b */ /* 0x000fe20008000034 */
[----:B------:R-:W-:Y:S01]  /*56a0*/  IMAD.WIDE R52, R2, 0x8, R32 ;  /* 0x0000000802347825 */ /* 0x000fe200078e0220 */
[----:B------:R-:W-:Y:S01]  /*56b0*/  DFMA R32, R36, UR26, R50 ;  /* 0x0000001a24207c2b */ /* 0x000fe20008000032 */
[----:B------:R-:W3:Y:S01]  /*56c0*/  LDG.E.64 R24, desc[UR12][R24.64+-0x10] ;  /* 0xfffff00c18187981 */ /* 0x000ee2000c1e1b00 */
[----:B------:R-:W0:Y:S01]  /*56d0*/  LDC.64 R36, c[0x0][0x3d0] ;  /* 0x0000f400ff247b82 */ /* 0x000e220000000a00 */
[----:B------:R-:W-:Y:S02]  /*56e0*/  DADD R30, R34, R30 ;  /* 0x00000000221e7229 */ /* 0x000fe4000000001e */
[----:B------:R-:W3:Y:S01]  /*56f0*/  LDG.E.64 R50, desc[UR12][R52.64+-0x10] ;  /* 0xfffff00c34327981 */ /* 0x000ee2000c1e1b00 */
[----:B-1----:R-:W-:-:S03]  /*5700*/  IMAD.WIDE R68, R60, 0x8, R22 ;  /* 0x000000083c447825 */ /* 0x002fc600078e0216 */
[----:B------:R-:W3:Y:S01]  /*5710*/  LDG.E.64 R34, desc[UR12][R44.64] ;  /* 0x0000000c2c227981 */ /* 0x000ee2000c1e1b00 */
[----:B------:R-:W-:Y:S02]  /*5720*/  DFMA R66, R66, UR26, R54 ;  /* 0x0000001a42427c2b */ /* 0x000fe40008000036 */
[----:B------:R-:W-:Y:S01]  /*5730*/  DADD R16, R26, R16 ;  /* 0x000000001a107229 */ /* 0x000fe20000000010 */
[----:B------:R-:W3:Y:S01]  /*5740*/  LDG.E.64 R54, desc[UR12][R46.64] ;  /* 0x0000000c2e367981 */ /* 0x000ee2000c1e1b00 */
[----:B------:R-:W-:-:S03]  /*5750*/  IMAD.WIDE R40, R61, 0x8, R40 ;  /* 0x000000083d287825 */ /* 0x000fc600078e0228 */
[----:B------:R-:W3:Y:S01]  /*5760*/  LDG.E.64 R22, desc[UR12][R22.64] ;  /* 0x0000000c16167981 */ /* 0x000ee2000c1e1b00 */
[----:B------:R-:W-:-:S04]  /*5770*/  IMAD.WIDE R38, R61, 0x8, R38 ;  /* 0x000000083d267825 */ /* 0x000fc800078e0226 */
[----:B0-----:R-:W-:-:S05]  /*5780*/  IMAD.WIDE R36, R61, 0x8, R36 ;  /* 0x000000083d247825 */ /* 0x001fca00078e0224 */
[----:B------:R-:W3:Y:S01]  /*5790*/  LDG.E.64 R52, desc[UR12][R36.64] ;  /* 0x0000000c24347981 */ /* 0x000ee2000c1e1b00 */
[----:B--2---:R-:W-:-:S03]  /*57a0*/  DADD R20, R16, R20 ;  /* 0x0000000010147229 */ /* 0x004fc60000000014 */
[----:B------:R-:W2:Y:S01]  /*57b0*/  LDG.E.64 R16, desc[UR12][R40.64] ;  /* 0x0000000c28107981 */ /* 0x000ea2000c1e1b00 */
[----:B----4-:R-:W-:-:S03]  /*57c0*/  DADD R26, R30, R18 ;  /* 0x000000001e1a7229 */ /* 0x010fc60000000012 */
[----:B------:R-:W4:Y:S04]  /*57d0*/  LDG.E.64 R18, desc[UR12][R68.64] ;  /* 0x0000000c44127981 */ /* 0x000f28000c1e1b00 */
[----:B------:R-:W4:Y:S01]  /*57e0*/  LDG.E.64 R30, desc[UR12][R42.64] ;  /* 0x0000000c2a1e7981 */ /* 0x000f22000c1e1b00 */
[----:B------:R-:W-:-:S03]  /*57f0*/  DADD R28, R26, R28 ;  /* 0x000000001a1c7229 */ /* 0x000fc6000000001c */
[----:B------:R-:W4:Y:S01]  /*5800*/  LDG.E.64 R26, desc[UR12][R38.64] ;  /* 0x0000000c261a7981 */ /* 0x000f22000c1e1b00 */
[----:B---3--:R-:W-:Y:S01]  /*5810*/  DADD R64, R20, R64 ;  /* 0x0000000014407229 */ /* 0x008fe20000000040 */
[----:B------:R-:W0:Y:S02]  /*5820*/  LDC.64 R20, c[0x0][0x4e0] ;  /* 0x00013800ff147b82 */ /* 0x000e240000000a00 */
[----:B0-----:R-:W-:-:S06]  /*5830*/  IMAD.WIDE R20, R61, 0x8, R20 ;  /* 0x000000083d147825 */ /* 0x001fcc00078e0214 */
[----:B------:R-:W3:Y:S01]  /*5840*/  LDG.E.64 R20, desc[UR12][R20.64] ;  /* 0x0000000c14147981 */ /* 0x000ee2000c1e1b00 */
[----:B------:R-:W-:Y:S02]  /*5850*/  DMUL R48, R48, UR4 ;  /* 0x0000000430307c28 */ /* 0x000fe40008000000 */
[----:B------:R-:W-:Y:S02]  /*5860*/  DADD R64, R64, R50 ;  /* 0x0000000040407229 */ /* 0x000fe40000000032 */
[----:B------:R-:W-:-:S04]  /*5870*/  DMUL R50, R66, UR4 ;  /* 0x0000000442327c28 */ /* 0x000fc80008000000 */
[----:B------:R-:W-:Y:S02]  /*5880*/  DMUL R34, R34, R48 ;  /* 0x0000003022227228 */ /* 0x000fe40000000000 */
[----:B------:R-:W-:-:S06]  /*5890*/  DADD R24, R28, R24 ;  /* 0x000000001c187229 */ /* 0x000fcc0000000018 */
[----:B------:R-:W-:Y:S02]  /*58a0*/  DFMA R34, -R54, R50, -R34 ;  /* 0x000000323622722b */ /* 0x000fe40000000922 */
[----:B--2---:R-:W-:Y:S01]  /*58b0*/  DMUL R28, R16, UR16 ;  /* 0x00000010101c7c28 */ /* 0x004fe20008000000 */
[----:B------:R-:W0:Y:S01]  /*58c0*/  LDCU.64 UR16, c[0x3][0xc8] ;  /* 0x00c01900ff1077ac */ /* 0x000e220008000a00 */
[----:B----4-:R-:W-:Y:S02]  /*58d0*/  DADD R64, R64, R18 ;  /* 0x0000000040407229 */ /* 0x010fe40000000012 */
[----:B------:R-:W-:-:S08]  /*58e0*/  DMUL R18, R32, UR4 ;  /* 0x0000000420127c28 */ /* 0x000fd00008000000 */
[----:B------:R-:W-:Y:S02]  /*58f0*/  DFMA R30, -R30, R18, R34 ;  /* 0x000000121e1e722b */ /* 0x000fe40000000122 */
[----:B------:R-:W-:Y:S01]  /*5900*/  DMUL R32, R64, UR8 ;  /* 0x0000000840207c28 */ /* 0x000fe20008000000 */
[----:B------:R-:W1:Y:S08]  /*5910*/  LDC.64 R34, c[0x0][0x3e0] ;  /* 0x0000f800ff227b82 */ /* 0x000e700000000a00 */
[----:B------:R-:W2:Y:S01]  /*5920*/  LDC.64 R64, c[0x0][0x4c8] ;  /* 0x00013200ff407b82 */ /* 0x000ea20000000a00 */
[----:B------:R-:W-:Y:S01]  /*5930*/  DFMA R30, -R28, R26, R30 ;  /* 0x0000001a1c1e722b */ /* 0x000fe2000000011e */
[----:B------:R-:W4:Y:S01]  /*5940*/  MUFU.RSQ64H R29, R53 ;  /* 0x00000035001d7308 */ /* 0x000f220000001c00 */
[----:B------:R-:W-:-:S02]  /*5950*/  DFMA R32, R24, UR6, R32 ;  /* 0x0000000618207c2b */ /* 0x000fc40008000020 */
[----:B------:R-:W-:Y:S01]  /*5960*/  DMUL R24, R52, UR18 ;  /* 0x0000001234187c28 */ /* 0x000fe20008000000 */
[----:B------:R-:W-:-:S05]  /*5970*/  IADD3 R28, PT, PT, R53, -0x3500000, RZ ;  /* 0xfcb00000351c7810 */ /* 0x000fca0007ffe0ff */
[----:B------:R-:W-:Y:S02]  /*5980*/  DFMA R22, -R22, UR10, R32 ;  /* 0x0000000a16167c2b */ /* 0x000fe40008000120 */
[----:B------:R-:W3:Y:S01]  /*5990*/  LDC.64 R32, c[0x0][0x3e8] ;  /* 0x0000fa00ff207b82 */ /* 0x000ee20000000a00 */
[----:B------:R-:W-:Y:S01]  /*59a0*/  DFMA R24, R26, -R24, R30 ;  /* 0x800000181a18722b */ /* 0x000fe2000000001e */
[----:B-1----:R-:W-:Y:S01]  /*59b0*/  IMAD.WIDE R34, R61, 0x8, R34 ;  /* 0x000000083d227825 */ /* 0x002fe200078e0222 */
[----:B----4-:R-:W-:-:S03]  /*59c0*/  DMUL R30, R28, R28 ;  /* 0x0000001c1c1e7228 */ /* 0x010fc60000000000 */
[----:B--2---:R-:W-:-:S03]  /*59d0*/  IMAD.WIDE R64, R61, 0x8, R64 ;  /* 0x000000083d407825 */ /* 0x004fc600078e0240 */
[----:B0-----:R-:W-:Y:S01]  /*59e0*/  DFMA R66, R22, UR16, R24 ;  /* 0x0000001016427c2b */ /* 0x001fe20008000018 */
[----:B------:R-:W0:Y:S01]  /*59f0*/  LDCU.64 UR16, c[0x3][0xf0] ;  /* 0x00c01e00ff1077ac */ /* 0x000e220008000a00 */
[----:B------:R-:W2:Y:S01]  /*5a00*/  LDG.E.64 R24, desc[UR12][R34.64] ;  /* 0x0000000c22187981 */ /* 0x000ea2000c1e1b00 */
[----:B------:R-:W-:Y:S01]  /*5a10*/  DFMA R30, R52, -R30, 1 ;  /* 0x3ff00000341e742b */ /* 0x000fe2000000081e */
[----:B------:R-:W-:Y:S02]  /*5a20*/  MOV R22, 0x0 ;  /* 0x0000000000167802 */ /* 0x000fe40000000f00 */
[----:B------:R-:W4:Y:S01]  /*5a30*/  LDG.E.64 R64, desc[UR12][R64.64] ;  /* 0x0000000c40407981 */ /* 0x000f22000c1e1b00 */
[----:B------:R-:W-:-:S04]  /*5a40*/  MOV R23, 0x3fd80000 ;  /* 0x3fd8000000177802 */ /* 0x000fc80000000f00 */
[----:B------:R-:W-:Y:S02]  /*5a50*/  DMUL R54, R28, R30 ;  /* 0x0000001e1c367228 */ /* 0x000fe40000000000 */
[----:B------:R-:W-:Y:S01]  /*5a60*/  DFMA R22, R30, R22, 0.5 ;  /* 0x3fe000001e16742b */ /* 0x000fe20000000016 */
[----:B---3--:R-:W-:Y:S01]  /*5a70*/  IMAD.WIDE R32, R61, 0x8, R32 ;  /* 0x000000083d207825 */ /* 0x008fe200078e0220 */
[----:B------:R-:W1:Y:S06]  /*5a80*/  LDC.64 R30, c[0x0][0x548] ;  /* 0x00015200ff1e7b82 */ /* 0x000e6c0000000a00 */
[----:B------:R-:W-:-:S02]  /*5a90*/  DFMA R54, R22, R54, R28 ;  /* 0x000000361636722b */ /* 0x000fc4000000001c */
[----:B------:R-:W3:Y:S01]  /*5aa0*/  LDG.E.64 R22, desc[UR12][R32.64] ;  /* 0x0000000c20167981 */ /* 0x000ee2000c1e1b00 */
[----:B------:R-:W-:Y:S01]  /*5ab0*/  DADD R66, R66, R20 ;  /* 0x0000000042427229 */ /* 0x000fe20000000014 */
[----:B-1----:R-:W-:-:S05]  /*5ac0*/  IMAD.WIDE R30, R61, 0x8, R30 ;  /* 0x000000083d1e7825 */ /* 0x002fca00078e021e */
[----:B------:R1:W5:Y:S01]  /*5ad0*/  LDG.E.64 R20, desc[UR12][R30.64] ;  /* 0x0000000c1e147981 */ /* 0x000362000c1e1b00 */
[----:B0-----:R-:W-:Y:S01]  /*5ae0*/  DMUL R16, R16, UR16 ;  /* 0x0000001010107c28 */ /* 0x001fe20008000000 */
[----:B------:R-:W0:Y:S01]  /*5af0*/  LDCU.64 UR16, c[0x3][0xe8] ;  /* 0x00c01d00ff1077ac */ /* 0x000e220008000a00 */
[----:B------:R-:W-:Y:S01]  /*5b00*/  ISETP.GE.U32.AND P0, PT, R28, 0x7ca00000, PT ;  /* 0x7ca000001c00780c */ /* 0x000fe20003f06070 */
[----:B------:R-:W-:Y:S05]  /*5b10*/  BSSY.RECONVERGENT B0, `(.L_x_99) ;  /* 0x0000019000007945 */ /* 0x000fea0003800200 */
[----:B----4-:R-:W-:Y:S02]  /*5b20*/  DFMA R16, R16, R64, R66 ;  /* 0x000000401010722b */ /* 0x010fe40000000042 */
[----:B--2---:R-:W-:-:S02]  /*5b30*/  DMUL R64, R48, R24 ;  /* 0x0000001830407228 */ /* 0x004fc40000000000 */
[----:B------:R-:W-:-:S06]  /*5b40*/  DMUL R48, R26, R24 ;  /* 0x000000181a307228 */ /* 0x000fcc0000000000 */
[----:B------:R-:W-:Y:S02]  /*5b50*/  DFMA R50, R50, R26, R64 ;  /* 0x0000001a3232722b */ /* 0x000fe40000000040 */
[----:B------:R-:W-:Y:S02]  /*5b60*/  DMUL R48, R24, R48 ;  /* 0x0000003018307228 */ /* 0x000fe40000000000 */
[----:B------:R-:W-:-:S04]  /*5b70*/  DMUL R64, R26, R26 ;  /* 0x0000001a1a407228 */ /* 0x000fc80000000000 */
[----:B---3--:R-:W-:-:S04]  /*5b80*/  DFMA R50, R18, R22, R50 ;  /* 0x000000161232722b */ /* 0x008fc80000000032 */
[----:B------:R-:W-:Y:S02]  /*5b90*/  DFMA R48, R26, R64, R48 ;  /* 0x000000401a30722b */ /* 0x000fe40000000030 */
[----:B------:R-:W-:Y:S02]  /*5ba0*/  DMUL R64, R52, R54 ;  /* 0x0000003634407228 */ /* 0x000fe40000000000 */
[----:B------:R-:W-:Y:S02]  /*5bb0*/  DMUL R18, R26, R22 ;  /* 0x000000161a127228 */ /* 0x000fe40000000000 */
[----:B0-----:R-:W-:Y:S01]  /*5bc0*/  DFMA R16, -R50, UR16, R16 ;  /* 0x0000001032107c2b */ /* 0x001fe20008000110 */
[----:B------:R-:W-:-:S03]  /*5bd0*/  IADD3 R67, PT, PT, R55, -0x100000, RZ ;  /* 0xfff0000037437810 */ /* 0x000fc60007ffe0ff */
[----:B------:R-:W-:Y:S01]  /*5be0*/  DFMA R50, R64, -R64, R52 ;  /* 0x800000404032722b */ /* 0x000fe20000000034 */
[----:B------:R-:W-:Y:S01]  /*5bf0*/  MOV R66, R54 ;  /* 0x0000003600427202 */ /* 0x000fe20000000f00 */
[----:B------:R-:W-:-:S06]  /*5c00*/  DFMA R18, R22, R18, R48 ;  /* 0x000000121612722b */ /* 0x000fcc0000000030 */
[----:B------:R-:W-:Y:S01]  /*5c10*/  DFMA R48, R50, R66, R64 ;  /* 0x000000423230722b */ /* 0x000fe20000000040 */
[----:B-1----:R-:W-:Y:S10]  /*5c20*/  @!P0 BRA `(.L_x_100) ;  /* 0x00000000001c8947 */ /* 0x002ff40003800000 */
[----:B------:R-:W-:Y:S02]  /*5c30*/  MOV R0, R54 ;  /* 0x0000003600007202 */ /* 0x000fe40000000f00 */
[----:B------:R-:W-:Y:S02]  /*5c40*/  MOV R48, R52 ;  /* 0x0000003400307202 */ /* 0x000fe40000000f00 */
[----:B------:R-:W-:Y:S02]  /*5c50*/  MOV R49, R53 ;  /* 0x0000003500317202 */ /* 0x000fe40000000f00 */
[----:B------:R-:W-:Y:S02]  /*5c60*/  MOV R66, R28 ;  /* 0x0000001c00427202 */ /* 0x000fe40000000f00 */
[----:B------:R-:W-:-:S07]  /*5c70*/  MOV R62, 0x5c90 ;  /* 0x00005c90003e7802 */ /* 0x000fce0000000f00 */
[----:B-----5:R-:W-:Y:S05]  /*5c80*/  CALL.REL.NOINC `($__internal_5_$__cuda_sm20_dsqrt_rn_f64_mediumpath_v1) ;  /* 0x00000038006c7944 */ /* 0x020fea0003c00000 */
[----:B------:R-:W-:-:S07]  /*5c90*/  MOV R48, R0 ;  /* 0x0000000000307202 */ /* 0x000fce0000000f00 */
.L_x_100:
[----:B------:R-:W-:Y:S05]  /*5ca0*/  BSYNC.RECONVERGENT B0 ;  /* 0x0000000000007941 */ /* 0x000fea0003800200 */
.L_x_99:
[----:B------:R-:W0:Y:S01]  /*5cb0*/  LDC.64 R52, c[0x0][0x508] ;  /* 0x00014200ff347b82 */ /* 0x000e220000000a00 */
[----:B------:R-:W1:Y:S07]  /*5cc0*/  LDCU.64 UR16, c[0x3][0xf8] ;  /* 0x00c01f00ff1077ac */ /* 0x000e6e0008000a00 */
[----:B------:R-:W2:Y:S08]  /*5cd0*/  LDC.64 R50, c[0x0][0x500] ;  /* 0x00014000ff327b82 */ /* 0x000eb00000000a00 */
[----:B------:R-:W3:Y:S01]  /*5ce0*/  LDC.64 R28, c[0x0][0x510] ;  /* 0x00014400ff1c7b82 */ /* 0x000ee20000000a00 */
[----:B0-----:R-:W-:-:S05]  /*5cf0*/  IMAD.WIDE R52, R61, 0x8, R52 ;  /* 0x000000083d347825 */ /* 0x001fca00078e0234 */
[----:B------:R-:W4:Y:S01]  /*5d00*/  LDG.E.64 R54, desc[UR12][R52.64] ;  /* 0x0000000c34367981 */ /* 0x000f22000c1e1b00 */
[----:B--2---:R-:W-:-:S06]  /*5d10*/  IMAD.WIDE R64, R61, 0x8, R50 ;  /* 0x000000083d407825 */ /* 0x004fcc00078e0232 */
[----:B------:R-:W2:Y:S01]  /*5d20*/  LDG.E.64 R64, desc[UR12][R64.64] ;  /* 0x0000000c40407981 */ /* 0x000ea2000c1e1b00 */
[----:B---3--:R-:W-:-:S05]  /*5d30*/  IMAD.WIDE R28, R61, 0x8, R28 ;  /* 0x000000083d1c7825 */ /* 0x008fca00078e021c */
[----:B------:R-:W3:Y:S01]  /*5d40*/  LDG.E.64 R50, desc[UR12][R28.64] ;  /* 0x0000000c1c327981 */ /* 0x000ee2000c1e1b00 */
[----:B----4-:R-:W-:Y:S01]  /*5d50*/  DMUL R54, R24, R54 ;  /* 0x0000003618367228 */ /* 0x010fe20000000000 */
[----:B------:R-:W0:Y:S07]  /*5d60*/  LDC.64 R24, c[0x0][0x3e0] ;  /* 0x0000f800ff187b82 */ /* 0x000e2e0000000a00 */
[----:B--2---:R-:W-:-:S08]  /*5d70*/  DFMA R54, R26, R64, R54 ;  /* 0x000000401a36722b */ /* 0x004fd00000000036 */
[----:B---3--:R-:W-:Y:S01]  /*5d80*/  DFMA R50, R22, R50, R54 ;  /* 0x000000321632722b */ /* 0x008fe20000000036 */
[----:B------:R-:W2:Y:S07]  /*5d90*/  LDC.64 R22, c[0x0][0x408] ;  /* 0x00010200ff167b82 */ /* 0x000eae0000000a00 */
[----:B------:R-:W-:Y:S01]  /*5da0*/  DMUL R48, R50, R48 ;  /* 0x0000003032307228 */ /* 0x000fe20000000000 */
[----:B0-----:R-:W-:-:S04]  /*5db0*/  IMAD.WIDE R68, R58, 0x8, R24 ;  /* 0x000000083a447825 */ /* 0x001fc800078e0218 */
[----:B------:R-:W-:-:S03]  /*5dc0*/  IMAD.WIDE R70, R57, 0x8, R24 ;  /* 0x0000000839467825 */ /* 0x000fc600078e0218 */
[----:B-----5:R-:W-:Y:S01]  /*5dd0*/  DFMA R18, R20, R18, R48 ;  /* 0x000000121412722b */ /* 0x020fe20000000030 */
[----:B------:R-:W-:-:S07]  /*5de0*/  IMAD.WIDE R64, R2, 0x8, R68 ;  /* 0x0000000802407825 */ /* 0x000fce00078e0244 */
[----:B-1----:R-:W-:Y:S01]  /*5df0*/  DFMA R26, -R18, UR16, R16 ;  /* 0x00000010121a7c2b */ /* 0x002fe20008000110 */
[----:B--2---:R-:W-:Y:S01]  /*5e00*/  IMAD.WIDE R72, R61, 0x8, R22 ;  /* 0x000000083d487825 */ /* 0x004fe200078e0216 */
[----:B------:R-:W0:Y:S05]  /*5e10*/  LDCU.64 UR16, c[0x0][0x3e0] ;  /* 0x00007c00ff1077ac */ /* 0x000e2a0008000a00 */
[----:B------:R1:W-:Y:S04]  /*5e20*/  STG.E.64 desc[UR12][R72.64], R26 ;  /* 0x0000001a48007986 */ /* 0x0003e8000c101b0c */
[----:B------:R-:W2:Y:S04]  /*5e30*/  LDG.E.64 R16, desc[UR12][R64.64] ;  /* 0x0000000c40107981 */ /* 0x000ea8000c1e1b00 */
[----:B------:R-:W2:Y:S01]  /*5e40*/  LDG.E.64 R20, desc[UR12][R70.64] ;  /* 0x0000000c46147981 */ /* 0x000ea2000c1e1b00 */
[----:B------:R-:W-:-:S05]  /*5e50*/  IMAD.WIDE R22, R56, 0x8, R24 ;  /* 0x0000000838167825 */ /* 0x000fca00078e0218 */
[----:B------:R-:W3:Y:S01]  /*5e60*/  LDG.E.64 R54, desc[UR12][R22.64] ;  /* 0x0000000c16367981 */ /* 0x000ee2000c1e1b00 */
[----:B------:R-:W-:-:S03]  /*5e70*/  IMAD.WIDE R48, R15, 0x8, R24 ;  /* 0x000000080f307825 */ /* 0x000fc600078e0218 */
[----:B------:R-:W4:Y:S01]  /*5e80*/  LDG.E.64 R64, desc[UR12][R70.64+-0x10] ;  /* 0xfffff00c46407981 */ /* 0x000f22000c1e1b00 */
[----:B------:R-:W-:-:S03]  /*5e90*/  IMAD.WIDE R66, R59, 0x8, R68 ;  /* 0x000000083b427825 */ /* 0x000fc600078e0244 */
[----:B------:R-:W4:Y:S01]  /*5ea0*/  LDG.E.64 R50, desc[UR12][R48.64] ;  /* 0x0000000c30327981 */ /* 0x000f22000c1e1b00 */
[----:B-1----:R-:W-:-:S03]  /*5eb0*/  IMAD.WIDE R26, R59, 0x8, R48 ;  /* 0x000000083b1a7825 */ /* 0x002fc600078e0230 */
[----:B------:R1:W4:Y:S04]  /*5ec0*/  LDG.E.64 R18, desc[UR12][R66.64+-0x8] ;  /* 0xfffff80c42127981 */ /* 0x000328000c1e1b00 */
[----:B------:R-:W4:Y:S01]  /*5ed0*/  LDG.E.64 R48, desc[UR12][R48.64+-0x10] ;  /* 0xfffff00c30307981 */ /* 0x000f22000c1e1b00 */
[----:B--2---:R-:W-:Y:S01]  /*5ee0*/  DADD R20, R16, R20 ;  /* 0x0000000010147229 */ /* 0x004fe20000000014 */
[----:B------:R-:W-:Y:S02]  /*5ef0*/  IMAD.WIDE R16, R59, 0x8, R22 ;  /* 0x000000083b107825 */ /* 0x000fe400078e0216 */
[----:B------:R-:W2:Y:S04]  /*5f00*/  LDG.E.64 R22, desc[UR12][R26.64] ;  /* 0x0000000c1a167981 */ /* 0x000ea8000c1e1b00 */
[----:B------:R-:W2:Y:S01]  /*5f10*/  LDG.E.64 R16, desc[UR12][R16.64] ;  /* 0x0000000c10107981 */ /* 0x000ea2000c1e1b00 */
[----:B---3--:R-:W-:Y:S01]  /*5f20*/  DADD R54, R20, R54 ;  /* 0x0000000014367229 */ /* 0x008fe20000000036 */
[----:B------:R-:W-:-:S02]  /*5f30*/  IMAD.WIDE R20, R60, 0x8, R70 ;  /* 0x000000083c147825 */ /* 0x000fc400078e0246 */
[----:B------:R-:W3:Y:S04]  /*5f40*/  LDG.E.64 R26, desc[UR12][R26.64+-0x10] ;  /* 0xfffff00c1a1a7981 */ /* 0x000ee8000c1e1b00 */
[----:B------:R-:W3:Y:S01]  /*5f50*/  LDG.E.64 R20, desc[UR12][R20.64] ;  /* 0x0000000c14147981 */ /* 0x000ee2000c1e1b00 */
[----:B----4-:R-:W-:Y:S01]  /*5f60*/  DADD R50, R54, R50 ;  /* 0x0000000036327229 */ /* 0x010fe20000000032 */
[----:B-1----:R-:W-:-:S04]  /*5f70*/  IMAD.WIDE R66, R11, 0x8, R24 ;  /* 0x000000080b427825 */ /* 0x002fc800078e0218 */
[----:B------:R-:W-:-:S03]  /*5f80*/  IMAD.WIDE R54, R60, 0x8, R68 ;  /* 0x000000083c367825 */ /* 0x000fc600078e0244 */
[----:B------:R-:W-:Y:S02]  /*5f90*/  DADD R18, R50, -R18 ;  /* 0x0000000032127229 */ /* 0x000fe40000000812 */
[----:B------:R-:W4:Y:S01]  /*5fa0*/  LDG.E.64 R50, desc[UR12][R68.64+-0x8] ;  /* 0xfffff80c44327981 */ /* 0x000f22000c1e1b00 */
[----:B------:R-:W-:-:S03]  /*5fb0*/  IMAD.WIDE R70, R59, 0x8, R54 ;  /* 0x000000083b467825 */ /* 0x000fc600078e0236 */
[----:B------:R-:W4:Y:S02]  /*5fc0*/  LDG.E.64 R54, desc[UR12][R54.64+-0x8] ;  /* 0xfffff80c36367981 */ /* 0x000f24000c1e1b00 */
[----:B------:R-:W-:Y:S02]  /*5fd0*/  DADD R64, R18, -R64 ;  /* 0x0000000012407229 */ /* 0x000fe40000000840 */
[----:B------:R-:W4:Y:S01]  /*5fe0*/  LDG.E.64 R18, desc[UR12][R70.64+-0x8] ;  /* 0xfffff80c46127981 */ /* 0x000f22000c1e1b00 */
[----:B--2---:R-:W-:-:S03]  /*5ff0*/  DADD R22, R16, R22 ;  /* 0x0000000010167229 */ /* 0x004fc60000000016 */
[----:B------:R-:W2:Y:S05]  /*6000*/  LDG.E.64 R16, desc[UR12][R66.64] ;  /* 0x0000000c42107981 */ /* 0x000eaa000c1e1b00 */
[----:B---3--:R-:W-:Y:S02]  /*6010*/  DADD R20, R22, R20 ;  /* 0x0000000016147229 */ /* 0x008fe40000000014 */
[----:B------:R-:W3:Y:S01]  /*6020*/  LDG.E.64 R22, desc[UR12][R68.64+0x8] ;  /* 0x0000080c44167981 */ /* 0x000ee2000c1e1b00 */
[----:B0-----:R-:W-:-:S04]  /*6030*/  IADD3 R74, P0, PT, R8, UR16, RZ ;  /* 0x00000010084a7c10 */ /* 0x001fc8000ff1e0ff */
[----:B------:R-:W-:Y:S01]  /*6040*/  IADD3.X R75, PT, PT, R9, UR17, RZ, P0, !PT ;  /* 0x00000011094b7c10 */ /* 0x000fe200087fe4ff */
[----:B------:R-:W-:Y:S01]  /*6050*/  IMAD.WIDE R72, R14, 0x8, R24 ;  /* 0x000000080e487825 */ /* 0x000fe200078e0218 */
[----:B--2---:R-:W-:-:S08]  /*6060*/  DADD R16, R20, R16 ;  /* 0x0000000014107229 */ /* 0x004fd00000000010 */
[----:B----4-:R-:W-:Y:S02]  /*6070*/  DADD R18, R16, -R18 ;  /* 0x0000000010127229 */ /* 0x010fe40000000812 */
[----:B------:R0:W2:Y:S01]  /*6080*/  LDG.E.64 R16, desc[UR12][R74.64+-0x8] ;  /* 0xfffff80c4a107981 */ /* 0x0000a2000c1e1b00 */
[----:B---3--:R-:W-:-:S03]  /*6090*/  DADD R50, R22, -R50 ;  /* 0x0000000016327229 */ /* 0x008fc60000000832 */
[----:B------:R-:W3:Y:S01]  /*60a0*/  LDG.E.64 R22, desc[UR12][R66.64+-0x10] ;  /* 0xfffff00c42167981 */ /* 0x000ee2000c1e1b00 */
[----:B------:R-:W-:Y:S01]  /*60b0*/  DADD R20, R64, -R54 ;  /* 0x0000000040147229 */ /* 0x000fe20000000836 */
[----:B------:R-:W-:-:S04]  /*60c0*/  IMAD.WIDE R64, R59, 0x8, R72 ;  /* 0x000000083b407825 */ /* 0x000fc800078e0248 */
[--C-:B------:R-:W-:Y:S01]  /*60d0*/  IMAD.WIDE R54, R13, 0x8, R24.reuse ;  /* 0x000000080d367825 */ /* 0x100fe200078e0218 */
[----:B------:R-:W-:Y:S02]  /*60e0*/  DADD R26, R18, -R26 ;  /* 0x00000000121a7229 */ /* 0x000fe4000000081a */
[----:B------:R-:W-:Y:S01]  /*60f0*/  DADD R48, R20, -R48 ;  /* 0x0000000014307229 */ /* 0x000fe20000000830 */
[----:B------:R-:W4:Y:S04]  /*6100*/  LDG.E.64 R18, desc[UR12][R64.64] ;  /* 0x0000000c40127981 */ /* 0x000f28000c1e1b00 */
[----:B------:R-:W4:Y:S01]  /*6110*/  LDG.E.64 R20, desc[UR12][R54.64] ;  /* 0x0000000c36147981 */ /* 0x000f22000c1e1b00 */
[----:B------:R-:W-:-:S03]  /*6120*/  IMAD.WIDE R70, R12, 0x8, R24 ;  /* 0x000000080c467825 */ /* 0x000fc600078e0218 */
[----:B------:R-:W4:Y:S04]  /*6130*/  LDG.E.64 R66, desc[UR12][R72.64+-0x8] ;  /* 0xfffff80c48427981 */ /* 0x000f28000c1e1b00 */
[----:B------:R-:W4:Y:S01]  /*6140*/  LDG.E.64 R68, desc[UR12][R70.64] ;  /* 0x0000000c46447981 */ /* 0x000f22000c1e1b00 */
[----:B------:R-:W-:Y:S01]  /*6150*/  UMOV UR16, 0x1c71c71c ;  /* 0x1c71c71c00107882 */ /* 0x000fe20000000000 */
[----:B------:R-:W-:Y:S01]  /*6160*/  UMOV UR17, 0x3fbc71c7 ;  /* 0x3fbc71c700117882 */ /* 0x000fe20000000000 */
[----:B------:R-:W-:Y:S01]  /*6170*/  UMOV UR18, 0x1c71c71c ;  /* 0x1c71c71c00127882 */ /* 0x000fe20000000000 */
[----:B------:R-:W-:Y:S01]  /*6180*/  UMOV UR19, 0x3fdc71c7 ;  /* 0x3fdc71c700137882 */ /* 0x000fe20000000000 */
[----:B------:R-:W-:Y:S01]  /*6190*/  UMOV UR20, 0x1c71c71c ;  /* 0x1c71c71c00147882 */ /* 0x000fe20000000000 */
[----:B------:R-:W-:Y:S01]  /*61a0*/  UMOV UR21, 0x3f9c71c7 ;  /* 0x3f9c71c700157882 */ /* 0x000fe20000000000 */
[----:B0-----:R-:W-:Y:S01]  /*61b0*/  IMAD.WIDE R74, R7, 0x8, R24 ;  /* 0x00000008074a7825 */ /* 0x001fe200078e0218 */
[----:B------:R-:W4:Y:S01]  /*61c0*/  LDG.E.64 R76, desc[UR12][R54.64+-0x8] ;  /* 0xfffff80c364c7981 */ /* 0x000f22000c1e1b00 */
[----:B--2---:R-:W-:-:S08]  /*61d0*/  DADD R16, R26, -R16 ;  /* 0x000000001a107229 */ /* 0x004fd00000000810 */
[----:B---3--:R-:W-:Y:S02]  /*61e0*/  DADD R22, R16, -R22 ;  /* 0x0000000010167229 */ /* 0x008fe40000000816 */
[----:B------:R-:W2:Y:S01]  /*61f0*/  LDG.E.64 R16, desc[UR12][R72.64+0x8] ;  /* 0x0000080c48107981 */ /* 0x000ea2000c1e1b00 */
[----:B----4-:R-:W-:-:S03]  /*6200*/  DADD R20, R18, R20 ;  /* 0x0000000012147229 */ /* 0x010fc60000000014 */
[----:B------:R-:W3:Y:S01]  /*6210*/  LDG.E.64 R18, desc[UR12][R72.64] ;  /* 0x0000000c48127981 */ /* 0x000ee2000c1e1b00 */
[----:B------:R-:W-:-:S08]  /*6220*/  DMUL R26, R48, UR16 ;  /* 0x00000010301a7c28 */ /* 0x000fd00008000000 */
[----:B------:R-:W-:Y:S01]  /*6230*/  DFMA R26, R50, UR18, R26 ;  /* 0x00000012321a7c2b */ /* 0x000fe2000800001a */
[----:B------:R-:W-:-:S04]  /*6240*/  IMAD.WIDE R50, R59, 0x8, R70 ;  /* 0x000000083b327825 */ /* 0x000fc800078e0246 */
[----:B------:R-:W-:Y:S01]  /*6250*/  IMAD.WIDE R48, R10, 0x8, R24 ;  /* 0x000000080a307825 */ /* 0x000fe200078e0218 */
[----:B--2---:R-:W-:Y:S02]  /*6260*/  DADD R20, R20, R16 ;  /* 0x0000000014147229 */ /* 0x004fe40000000010 */
[----:B------:R-:W-:Y:S01]  /*6270*/  DFMA R16, R22, UR20, R26 ;  /* 0x0000001416107c2b */ /* 0x000fe2000800001a */
[----:B------:R-:W2:Y:S04]  /*6280*/  LDG.E.64 R22, desc[UR12][R50.64] ;  /* 0x0000000c32167981 */ /* 0x000ea8000c1e1b00 */
[----:B------:R-:W4:Y:S01]  /*6290*/  LDG.E.64 R26, desc[UR12][R48.64] ;  /* 0x0000000c301a7981 */ /* 0x000f22000c1e1b00 */
[----:B------:R-:W-:-:S03]  /*62a0*/  DADD R66, R20, R66 ;  /* 0x0000000014427229 */ /* 0x000fc60000000042 */
[----:B------:R-:W4:Y:S01]  /*62b0*/  LDG.E.64 R20, desc[UR12][R70.64+0x8] ;  /* 0x0000080c46147981 */ /* 0x000f22000c1e1b00 */
[----:B---3--:R-:W-:-:S03]  /*62c0*/  DADD R68, R18, -R68 ;  /* 0x0000000012447229 */ /* 0x008fc60000000844 */
[----:B------:R-:W3:Y:S01]  /*62d0*/  LDG.E.64 R18, desc[UR12][R70.64+-0x8] ;  /* 0xfffff80c46127981 */ /* 0x000ee2000c1e1b00 */
[----:B------:R-:W-:Y:S01]  /*62e0*/  IMAD.WIDE R72, R5, 0x8, R24 ;  /* 0x0000000805487825 */ /* 0x000fe200078e0218 */
[----:B--2---:R-:W-:-:S08]  /*62f0*/  DADD R22, R66, -R22 ;  /* 0x0000000042167229 */ /* 0x004fd00000000816 */
[----:B----4-:R-:W-:-:S08]  /*6300*/  DADD R22, R22, -R26 ;  /* 0x0000000016167229 */ /* 0x010fd0000000081a */
[----:B------:R-:W-:-:S08]  /*6310*/  DADD R20, R22, -R20 ;  /* 0x0000000016147229 */ /* 0x000fd00000000814 */
[----:B---3--:R-:W-:Y:S02]  /*6320*/  DADD R18, R20, -R18 ;  /* 0x0000000014127229 */ /* 0x008fe40000000812 */
[----:B------:R-:W2:Y:S06]  /*6330*/  LDG.E.64 R20, desc[UR12][R72.64] ;  /* 0x0000000c48147981 */ /* 0x000eac000c1e1b00 */
[----:B------:R-:W-:Y:S02]  /*6340*/  DMUL R22, R18, UR16 ;  /* 0x0000001012167c28 */ /* 0x000fe40008000000 */
[----:B------:R-:W2:Y:S06]  /*6350*/  LDG.E.64 R18, desc[UR12][R74.64] ;  /* 0x0000000c4a127981 */ /* 0x000eac000c1e1b00 */
[----:B------:R-:W-:Y:S01]  /*6360*/  DFMA R22, R68, UR18, R22 ;  /* 0x0000001244167c2b */ /* 0x000fe20008000016 */
[----:B------:R-:W3:Y:S01]  /*6370*/  LDG.E.64 R68, desc[UR12][R74.64+-0x8] ;  /* 0xfffff80c4a447981 */ /* 0x000ee2000c1e1b00 */
[----:B--2---:R-:W-:-:S03]  /*6380*/  DADD R20, R18, -R20 ;  /* 0x0000000012147229 */ /* 0x004fc60000000814 */
[----:B------:R-:W3:Y:S01]  /*6390*/  LDG.E.64 R18, desc[UR12][R74.64+0x8] ;  /* 0x0000080c4a127981 */ /* 0x000ee2000c1e1b00 */
[----:B------:R-:W-:-:S05]  /*63a0*/  IMAD.WIDE R70, R6, 0x8, R24 ;  /* 0x0000000806467825 */ /* 0x000fca00078e0218 */
[----:B------:R-:W2:Y:S01]  /*63b0*/  LDG.E.64 R24, desc[UR12][R70.64] ;  /* 0x0000000c46187981 */ /* 0x000ea2000c1e1b00 */
[----:B---3--:R-:W-:Y:S01]  /*63c0*/  DADD R68, R18, R68 ;  /* 0x0000000012447229 */ /* 0x008fe20000000044 */
[----:B------:R-:W-:Y:S02]  /*63d0*/  IMAD.WIDE R18, R60, 0x8, R74 ;  /* 0x000000083c127825 */ /* 0x000fe400078e024a */
[----:B------:R-:W3:Y:S04]  /*63e0*/  LDG.E.64 R74, desc[UR12][R54.64+0x8] ;  /* 0x0000080c364a7981 */ /* 0x000ee8000c1e1b00 */
[----:B------:R-:W4:Y:S02]  /*63f0*/  LDG.E.64 R66, desc[UR12][R18.64] ;  /* 0x0000000c12427981 */ /* 0x000f24000c1e1b00 */
[----:B----4-:R-:W-:-:S02]  /*6400*/  DADD R66, R68, R66 ;  /* 0x0000000044427229 */ /* 0x010fc40000000042 */
[----:B------:R-:W4:Y:S06]  /*6410*/  LDG.E.64 R68, desc[UR12][R72.64+-0x8] ;  /* 0xfffff80c48447981 */ /* 0x000f2c000c1e1b00 */
[----:B--2---:R-:W-:Y:S01]  /*6420*/  DADD R66, R66, R24 ;  /* 0x0000000042427229 */ /* 0x004fe20000000018 */
[----:B------:R-:W2:Y:S07]  /*6430*/  LDG.E.64 R24, desc[UR12][R72.64+0x8] ;  /* 0x0000080c48187981 */ /* 0x000eae000c1e1b00 */
[----:B--2---:R-:W-:Y:S01]  /*6440*/  DADD R24, R66, -R24 ;  /* 0x0000000042187229 */ /* 0x004fe20000000818 */
[----:B------:R-:W-:-:S02]  /*6450*/  IMAD.WIDE R66, R60, 0x8, R72 ;  /* 0x000000083c427825 */ /* 0x000fc400078e0248 */
[----:B------:R-:W2:Y:S05]  /*6460*/  LDG.E.64 R72, desc[UR12][R70.64+-0x8] ;  /* 0xfffff80c46487981 */ /* 0x000eaa000c1e1b00 */
[----:B----4-:R-:W-:Y:S02]  /*6470*/  DADD R68, R24, -R68 ;  /* 0x0000000018447229 */ /* 0x010fe40000000844 */
[----:B------:R-:W4:Y:S06]  /*6480*/  LDG.E.64 R24, desc[UR12][R66.64] ;  /* 0x0000000c42187981 */ /* 0x000f2c000c1e1b00 */
[----:B----4-:R-:W-:-:S02]  /*6490*/  DADD R24, R68, -R24 ;  /* 0x0000000044187229 */ /* 0x010fc40000000818 */
[----:B------:R-:W4:Y:S06]  /*64a0*/  LDG.E.64 R68, desc[UR12][R64.64+-0x8] ;  /* 0xfffff80c40447981 */ /* 0x000f2c000c1e1b00 */
[----:B------:R-:W-:Y:S01]  /*64b0*/  DADD R24, -R26, R24 ;  /* 0x000000001a187229 */ /* 0x000fe20000000118 */
[----:B------:R-:W3:Y:S07]  /*64c0*/  LDG.E.64 R26, desc[UR12][R18.64+0x8] ;  /* 0x0000080c121a7981 */ /* 0x000eee000c1e1b00 */
[----:B------:R-:W-:Y:S01]  /*64d0*/  DMUL R24, R24, UR16 ;  /* 0x0000001018187c28 */ /* 0x000fe20008000000 */
[----:B------:R-:W0:Y:S07]  /*64e0*/  LDCU.64 UR16, c[0x3][0xd8] ;  /* 0x00c01b00ff1077ac */ /* 0x000e2e0008000a00 */
[----:B------:R-:W-:Y:S01]  /*64f0*/  DFMA R20, R20, UR18, R24 ;  /* 0x0000001214147c2b */ /* 0x000fe20008000018 */
[----:B------:R-:W1:Y:S01]  /*6500*/  LDCU.64 UR18, c[0x3][0xe0] ;  /* 0x00c01c00ff1277ac */ /* 0x000e620008000a00 */
[----:B------:R-:W3:Y:S02]  /*6510*/  LDG.E.64 R24, desc[UR12][R70.64+0x8] ;  /* 0x0000080c46187981 */ /* 0x000ee4000c1e1b00 */
[----:B---3--:R-:W-:-:S02]  /*6520*/  DADD R24, R26, R24 ;  /* 0x000000001a187229 */ /* 0x008fc40000000018 */
[----:B------:R-:W3:Y:S04]  /*6530*/  LDG.E.64 R26, desc[UR12][R18.64+-0x8] ;  /* 0xfffff80c121a7981 */ /* 0x000ee8000c1e1b00 */
[----:B------:R-:W4:Y:S02]  /*6540*/  LDG.E.64 R18, desc[UR12][R66.64+0x8] ;  /* 0x0000080c42127981 */ /* 0x000f24000c1e1b00 */
[----:B---3--:R-:W-:Y:S02]  /*6550*/  DADD R24, R24, R26 ;  /* 0x0000000018187229 */ /* 0x008fe4000000001a */
[----:B------:R-:W4:Y:S06]  /*6560*/  LDG.E.64 R26, desc[UR12][R64.64+0x8] ;  /* 0x0000080c401a7981 */ /* 0x000f2c000c1e1b00 */
[----:B--2---:R-:W-:Y:S01]  /*6570*/  DADD R24, R24, R72 ;  /* 0x0000000018187229 */ /* 0x004fe20000000048 */
[----:B------:R-:W2:Y:S04]  /*6580*/  LDG.E.64 R72, desc[UR12][R50.64+-0x8] ;  /* 0xfffff80c32487981 */ /* 0x000ea8000c1e1b00 */
[----:B------:R-:W3:Y:S01]  /*6590*/  LDG.E.64 R64, desc[UR12][R48.64+0x8] ;  /* 0x0000080c30407981 */ /* 0x000ee2000c1e1b00 */
[----:B----4-:R-:W-:-:S03]  /*65a0*/  DADD R26, R26, R68 ;  /* 0x000000001a1a7229 */ /* 0x010fc60000000044 */
[----:B------:R-:W4:Y:S04]  /*65b0*/  LDG.E.64 R48, desc[UR12][R48.64+-0x8] ;  /* 0xfffff80c30307981 */ /* 0x000f28000c1e1b00 */
[----:B------:R-:W4:Y:S01]  /*65c0*/  LDG.E.64 R68, desc[UR12][R66.64+-0x8] ;  /* 0xfffff80c42447981 */ /* 0x000f22000c1e1b00 */
[----:B------:R-:W-:-:S03]  /*65d0*/  DADD R74, R26, R74 ;  /* 0x000000001a4a7229 */ /* 0x000fc6000000004a */
[----:B------:R-:W2:Y:S05]  /*65e0*/  LDG.E.64 R26, desc[UR12][R50.64+0x8] ;  /* 0x0000080c321a7981 */ /* 0x000eaa000c1e1b00 */
[----:B------:R-:W-:Y:S02]  /*65f0*/  DADD R76, R74, R76 ;  /* 0x000000004a4c7229 */ /* 0x000fe4000000004c */
[----:B------:R-:W-:-:S08]  /*6600*/  DADD R18, R24, -R18 ;  /* 0x0000000018127229 */ /* 0x000fd00000000812 */
[----:B---3--:R-:W-:Y:S02]  /*6610*/  DADD R18, -R64, R18 ;  /* 0x0000000040127229 */ /* 0x008fe40000000112 */
[----:B--2---:R-:W-:Y:S01]  /*6620*/  DADD R76, R76, -R26 ;  /* 0x000000004c4c7229 */ /* 0x004fe2000000081a */
[----:B------:R-:W2:Y:S07]  /*6630*/  LDC.64 R26, c[0x0][0x428] ;  /* 0x00010a00ff1a7b82 */ /* 0x000eae0000000a00 */
[----:B------:R-:W-:-:S08]  /*6640*/  DADD R70, R76, -R72 ;  /* 0x000000004c467229 */ /* 0x000fd00000000848 */
[----:B------:R-:W-:Y:S01]  /*6650*/  DADD R70, R70, -R64 ;  /* 0x0000000046467229 */ /* 0x000fe20000000840 */
[----:B--2---:R-:W-:-:S04]  /*6660*/  IMAD.WIDE R76, R13, 0x8, R26 ;  /* 0x000000080d4c7825 */ /* 0x004fc800078e021a */
[----:B------:R-:W-:Y:S01]  /*6670*/  IMAD.WIDE R24, R11, 0x8, R26 ;  /* 0x000000080b187825 */ /* 0x000fe200078e021a */
[----:B------:R-:W2:Y:S04]  /*6680*/  LDG.E.64 R64, desc[UR12][R76.64+0x8] ;  /* 0x0000080c4c407981 */ /* 0x000ea8000c1e1b00 */
[----:B------:R-:W2:Y:S01]  /*6690*/  LDG.E.64 R54, desc[UR12][R24.64] ;  /* 0x0000000c18367981 */ /* 0x000ea2000c1e1b00 */
[----:B----4-:R-:W-:-:S03]  /*66a0*/  DADD R68, R18, -R68 ;  /* 0x0000000012447229 */ /* 0x010fc60000000844 */
[----:B------:R-:W3:Y:S04]  /*66b0*/  LDG.E.64 R18, desc[UR12][R76.64+-0x8] ;  /* 0xfffff80c4c127981 */ /* 0x000ee8000c1e1b00 */
[----:B------:R-:W4:Y:S01]  /*66c0*/  LDG.E.64 R50, desc[UR12][R24.64+-0x10] ;  /* 0xfffff00c18327981 */ /* 0x000f22000c1e1b00 */
[----:B------:R-:W-:-:S04]  /*66d0*/  IMAD.WIDE R74, R4, 0x8, R26 ;  /* 0x00000008044a7825 */ /* 0x000fc800078e021a */
[----:B------:R-:W-:Y:S01]  /*66e0*/  IMAD.WIDE R72, R3, 0x8, R26 ;  /* 0x0000000803487825 */ /* 0x000fe200078e021a */
[----:B--2---:R-:W-:Y:S01]  /*66f0*/  DADD R64, R64, R54 ;  /* 0x0000000040407229 */ /* 0x004fe20000000036 */
[----:B------:R-:W2:Y:S07]  /*6700*/  LDG.E.64 R54, desc[UR12][R74.64+0x8] ;  /* 0x0000080c4a367981 */ /* 0x000eae000c1e1b00 */
[----:B---3--:R-:W-:-:S08]  /*6710*/  DADD R64, R64, R18 ;  /* 0x0000000040407229 */ /* 0x008fd00000000012 */
[----:B----4-:R-:W-:Y:S01]  /*6720*/  DADD R64, R64, R50 ;  /* 0x0000000040407229 */ /* 0x010fe20000000032 */
[----:B------:R-:W3:Y:S01]  /*6730*/  LDG.E.64 R50, desc[UR12][R72.64] ;  /* 0x0000000c48327981 */ /* 0x000ee2000c1e1b00 */
[----:B------:R-:W-:Y:S02]  /*6740*/  DADD R18, R70, -R48 ;  /* 0x0000000046127229 */ /* 0x000fe40000000830 */
[----:B------:R-:W-:Y:S01]  /*6750*/  DADD R68, -R48, R68 ;  /* 0x0000000030447229 */ /* 0x000fe20000000144 */
[----:B------:R-:W4:Y:S01]  /*6760*/  LDG.E.64 R48, desc[UR12][R74.64+-0x8] ;  /* 0xfffff80c4a307981 */ /* 0x000f22000c1e1b00 */
[--C-:B------:R-:W-:Y:S02]  /*6770*/  IMAD.WIDE R66, R7, 0x8, R26.reuse ;  /* 0x0000000807427825 */ /* 0x100fe400078e021a */
[----:B--2---:R-:W-:Y:S02]  /*6780*/  DADD R54, R64, R54 ;  /* 0x0000000040367229 */ /* 0x004fe40000000036 */
[----:B------:R-:W-:-:S05]  /*6790*/  IMAD.WIDE R64, R5, 0x8, R26 ;  /* 0x0000000805407825 */ /* 0x000fca00078e021a */
[----:B------:R-:W2:Y:S01]  /*67a0*/  LDG.E.64 R26, desc[UR12][R64.64] ;  /* 0x0000000c401a7981 */ /* 0x000ea2000c1e1b00 */
[----:B---3--:R-:W-:-:S03]  /*67b0*/  DADD R50, R54, R50 ;  /* 0x0000000036327229 */ /* 0x008fc60000000032 */
[----:B------:R-:W2:Y:S01]  /*67c0*/  LDG.E.64 R54, desc[UR12][R66.64] ;  /* 0x0000000c42367981 */ /* 0x000ea2000c1e1b00 */
[----:B------:R-:W-:-:S03]  /*67d0*/  IMAD.WIDE R70, R59, 0x8, R64 ;  /* 0x000000083b467825 */ /* 0x000fc600078e0240 */
[----:B------:R-:W3:Y:S01]  /*67e0*/  LDG.E.64 R64, desc[UR12][R42.64] ;  /* 0x0000000c2a407981 */ /* 0x000ee2000c1e1b00 */
[----:B----4-:R-:W-:-:S03]  /*67f0*/  DADD R50, R50, R48 ;  /* 0x0000000032327229 */ /* 0x010fc60000000030 */
[----:B------:R-:W4:Y:S01]  /*6800*/  LDG.E.64 R48, desc[UR12][R70.64+-0x8] ;  /* 0xfffff80c46307981 */ /* 0x000f22000c1e1b00 */
[----:B------:R-:W-:-:S03]  /*6810*/  IMAD.WIDE R76, R2, 0x8, R24 ;  /* 0x00000008024c7825 */ /* 0x000fc600078e0218 */
[----:B------:R-:W3:Y:S01]  /*6820*/  LDG.E.64 R66, desc[UR12][R70.64] ;  /* 0x0000000c46427981 */ /* 0x000ee2000c1e1b00 */
[----:B--2---:R-:W-:-:S03]  /*6830*/  DADD R54, R26, R54 ;  /* 0x000000001a367229 */ /* 0x004fc60000000036 */
[----:B------:R-:W2:Y:S01]  /*6840*/  LDG.E.64 R26, desc[UR12][R70.64+0x8] ;  /* 0x0000080c461a7981 */ /* 0x000ea2000c1e1b00 */
[----:B------:R-:W-:-:S04]  /*6850*/  IMAD.WIDE R74, R60, 0x8, R70 ;  /* 0x000000083c4a7825 */ /* 0x000fc800078e0246 */
[----:B----4-:R-:W-:Y:S02]  /*6860*/  DADD R48, R54, R48 ;  /* 0x0000000036307229 */ /* 0x010fe40000000030 */
[----:B------:R-:W4:Y:S06]  /*6870*/  LDG.E.64 R54, desc[UR12][R76.64+-0x10] ;  /* 0xfffff00c4c367981 */ /* 0x000f2c000c1e1b00 */
[----:B--2---:R-:W-:Y:S01]  /*6880*/  DADD R24, R48, R26 ;  /* 0x0000000030187229 */ /* 0x004fe2000000001a */
[----:B------:R-:W2:Y:S04]  /*6890*/  LDG.E.64 R26, desc[UR12][R74.64] ;  /* 0x0000000c4a1a7981 */ /* 0x000ea8000c1e1b00 */
[----:B------:R-:W3:Y:S03]  /*68a0*/  LDG.E.64 R48, desc[UR12][R72.64+-0x10] ;  /* 0xfffff00c48307981 */ /* 0x000ee6000c1e1b00 */
[----:B----4-:R-:W-:-:S02]  /*68b0*/  DADD R54, R24, R54 ;  /* 0x0000000018367229 */ /* 0x010fc40000000036 */
[----:B------:R-:W4:Y:S01]  /*68c0*/  LDG.E.64 R24, desc[UR12][R44.64] ;  /* 0x0000000c2c187981 */ /* 0x000f22000c1e1b00 */
[----:B------:R-:W-:-:S05]  /*68d0*/  DFMA R18, R18, UR20, R22 ;  /* 0x0000001412127c2b */ /* 0x000fca0008000016 */
[----:B--2---:R-:W-:Y:S02]  /*68e0*/  DADD R26, R54, R26 ;  /* 0x00000000361a7229 */ /* 0x004fe4000000001a */
[----:B------:R-:W2:Y:S01]  /*68f0*/  LDG.E.64 R54, desc[UR12][R46.64] ;  /* 0x0000000c2e367981 */ /* 0x000ea2000c1e1b00 */
[----:B---3--:R-:W-:-:S03]  /*6900*/  DADD R22, R50, R48 ;  /* 0x0000000032167229 */ /* 0x008fc60000000030 */
[----:B------:R-:W0:Y:S02]  /*6910*/  LDG.E.64 R50, desc[UR12][R40.64] ;  /* 0x0000000c28327981 */ /* 0x000e24000c1e1b00 */
[----:B------:R-:W-:Y:S02]  /*6920*/  DMUL R26, R26, UR8 ;  /* 0x000000081a1a7c28 */ /* 0x000fe40008000000 */
[----:B------:R-:W1:Y:S06]  /*6930*/  LDG.E.64 R48, desc[UR12][R36.64] ;  /* 0x0000000c24307981 */ /* 0x000e6c000c1e1b00 */
[----:B------:R-:W-:-:S02]  /*6940*/  DFMA R22, R22, UR6, R26 ;  /* 0x0000000616167c2b */ /* 0x000fc4000800001a */
[----:B------:R-:W3:Y:S01]  /*6950*/  LDG.E.64 R26, desc[UR12][R34.64] ;  /* 0x0000000c221a7981 */ /* 0x000ee2000c1e1b00 */
[----:B------:R-:W-:Y:S02]  /*6960*/  DMUL R18, R18, UR4 ;  /* 0x0000000412127c28 */ /* 0x000fe40008000000 */
[----:B------:R-:W-:Y:S02]  /*6970*/  DFMA R68, R68, UR20, R20 ;  /* 0x0000001444447c2b */ /* 0x000fe40008000014 */
[----:B------:R-:W-:Y:S01]  /*6980*/  DMUL R20, R16, UR4 ;  /* 0x0000000410147c28 */ /* 0x000fe20008000000 */
[----:B------:R-:W2:Y:S03]  /*6990*/  LDC.64 R16, c[0x0][0x4e8] ;  /* 0x00013a00ff107b82 */ /* 0x000ea60000000a00 */
[----:B----4-:R-:W-:Y:S02]  /*69a0*/  DMUL R24, R24, R18 ;  /* 0x0000001218187228 */ /* 0x010fe40000000000 */
[----:B------:R-:W-:-:S06]  /*69b0*/  DFMA R22, -R66, UR10, R22 ;  /* 0x0000000a42167c2b */ /* 0x000fcc0008000116 */
[----:B--2---:R-:W-:Y:S02]  /*69c0*/  DFMA R66, -R54, R20, -R24 ;  /* 0x000000143642722b */ /* 0x004fe40000000918 */
[----:B------:R-:W2:Y:S01]  /*69d0*/  LDC.64 R24, c[0x0][0x4d0] ;  /* 0x00013400ff187b82 */ /* 0x000ea20000000a00 */
[----:B------:R-:W-:Y:S01]  /*69e0*/  IMAD.WIDE R54, R61, 0x8, R16 ;  /* 0x000000083d367825 */ /* 0x000fe200078e0210 */
[----:B------:R-:W-:-:S05]  /*69f0*/  DMUL R16, R68, UR4 ;  /* 0x0000000444107c28 */ /* 0x000fca0008000000 */
[----:B------:R-:W4:Y:S01]  /*6a00*/  LDG.E.64 R54, desc[UR12][R54.64] ;  /* 0x0000000c36367981 */ /* 0x000f22000c1e1b00 */
[----:B--2---:R-:W-:Y:S02]  /*6a10*/  IMAD.WIDE R68, R61, 0x8, R24 ;  /* 0x000000083d447825 */ /* 0x004fe400078e0218 */
[----:B------:R-:W-:-:S03]  /*6a20*/  DFMA R24, -R64, R16, R66 ;  /* 0x000000104018722b */ /* 0x000fc60000000142 */
[----:B------:R-:W2:Y:S01]  /*6a30*/  LDG.E.64 R64, desc[UR12][R68.64] ;  /* 0x0000000c44407981 */ /* 0x000ea2000c1e1b00 */
[----:B0-----:R-:W-:Y:S01]  /*6a40*/  DMUL R66, R50, UR16 ;  /* 0x0000001032427c28 */ /* 0x001fe20008000000 */
[----:B------:R-:W0:Y:S07]  /*6a50*/  LDCU.64 UR16, c[0x3][0xc8] ;  /* 0x00c01900ff1077ac */ /* 0x000e2e0008000a00 */
[----:B---3--:R-:W-:Y:S02]  /*6a60*/  DFMA R24, -R66, R26, R24 ;  /* 0x0000001a4218722b */ /* 0x008fe40000000118 */
[----:B-1----:R-:W-:Y:S01]  /*6a70*/  DMUL R66, R48, UR18 ;  /* 0x0000001230427c28 */ /* 0x002fe20008000000 */
[----:B------:R-:W1:Y:S07]  /*6a80*/  LDCU.64 UR18, c[0x3][0xf0] ;  /* 0x00c01e00ff1277ac */ /* 0x000e6e0008000a00 */
[----:B------:R-:W-:Y:S01]  /*6a90*/  DFMA R66, R26, -R66, R24 ;  /* 0x800000421a42722b */ /* 0x000fe20000000018 */
[----:B------:R-:W3:Y:S07]  /*6aa0*/  LDG.E.64 R24, desc[UR12][R38.64] ;  /* 0x0000000c26187981 */ /* 0x000eee000c1e1b00 */
[----:B0-----:R-:W-:Y:S01]  /*6ab0*/  DFMA R22, R22, UR16, R66 ;  /* 0x0000001016167c2b */ /* 0x001fe20008000042 */
[----:B------:R-:W0:Y:S01]  /*6ac0*/  LDCU.64 UR16, c[0x3][0xe8] ;  /* 0x00c01d00ff1077ac */ /* 0x000e220008000a00 */
[----:B-1----:R-:W-:-:S02]  /*6ad0*/  DMUL R50, R50, UR18 ;  /* 0x0000001232327c28 */ /* 0x002fc40008000000 */
[----:B------:R-:W-:-:S04]  /*6ae0*/  DMUL R18, R18, R26 ;  /* 0x0000001a12127228 */ /* 0x000fc80000000000 */
[----:B----4-:R-:W-:Y:S02]  /*6af0*/  DADD R54, R22, R54 ;  /* 0x0000000016367229 */ /* 0x010fe40000000036 */
[----:B------:R-:W4:Y:S06]  /*6b00*/  LDG.E.64 R22, desc[UR12][R32.64] ;  /* 0x0000000c20167981 */ /* 0x000f2c000c1e1b00 */
[----:B--2---:R-:W-:Y:S02]  /*6b10*/  DFMA R50, R50, R64, R54 ;  /* 0x000000403232722b */ /* 0x004fe40000000036 */
[----:B------:R-:W1:Y:S01]  /*6b20*/  MUFU.RSQ64H R55, R49 ;  /* 0x0000003100377308 */ /* 0x000e620000001c00 */
[----:B------:R-:W-:-:S06]  /*6b30*/  IADD3 R54, PT, PT, R49, -0x3500000, RZ ;  /* 0xfcb0000031367810 */ /* 0x000fcc0007ffe0ff */
[----:B-1----:R-:W-:Y:S02]  /*6b40*/  DMUL R64, R54, R54 ;  /* 0x0000003636407228 */ /* 0x002fe40000000000 */
[----:B---3--:R-:W-:Y:S01]  /*6b50*/  DFMA R18, R20, R24, R18 ;  /* 0x000000181412722b */ /* 0x008fe20000000012 */
[----:B------:R-:W-:Y:S01]  /*6b60*/  HFMA2 R21, -RZ, RZ, 1.9609375, 0 ;  /* 0x3fd80000ff157431 */ /* 0x000fe200000001ff */
[----:B------:R-:W-:-:S04]  /*6b70*/  MOV R20, 0x0 ;  /* 0x0000000000147802 */ /* 0x000fc80000000f00 */
[----:B------:R-:W-:-:S08]  /*6b80*/  DFMA R64, R48, -R64, 1 ;  /* 0x3ff000003040742b */ /* 0x000fd00000000840 */
[----:B------:R-:W-:Y:S02]  /*6b90*/  DFMA R20, R64, R20, 0.5 ;  /* 0x3fe000004014742b */ /* 0x000fe40000000014 */
[----:B------:R-:W-:-:S08]  /*6ba0*/  DMUL R70, R54, R64 ;  /* 0x0000004036467228 */ /* 0x000fd00000000000 */
[----:B------:R-:W-:Y:S01]  /*6bb0*/  DFMA R70, R20, R70, R54 ;  /* 0x000000461446722b */ /* 0x000fe20000000036 */
[----:B------:R1:W5:Y:S01]  /*6bc0*/  LDG.E.64 R20, desc[UR12][R30.64] ;  /* 0x0000000c1e147981 */ /* 0x000362000c1e1b00 */
[----:B------:R-:W-:-:S06]  /*6bd0*/  ISETP.GE.U32.AND P0, PT, R54, 0x7ca00000, PT ;  /* 0x7ca000003600780c */ /* 0x000fcc0003f06070 */
[----:B------:R-:W-:Y:S02]  /*6be0*/  DMUL R64, R48, R70 ;  /* 0x0000004630407228 */ /* 0x000fe40000000000 */
[----:B------:R-:W-:Y:S02]  /*6bf0*/  IADD3 R67, PT, PT, R71, -0x100000, RZ ;  /* 0xfff0000047437810 */ /* 0x000fe40007ffe0ff */
[----:B------:R-:W-:Y:S01]  /*6c00*/  MOV R66, R70 ;  /* 0x0000004600427202 */ /* 0x000fe20000000f00 */
[----:B------:R-:W-:Y:S01]  /*6c10*/  BSSY.RECONVERGENT B0, `(.L_x_101) ;  /* 0x0000012000007945 */ /* 0x000fe20003800200 */
[----:B----4-:R-:W-:Y:S02]  /*6c20*/  DFMA R18, R16, R22, R18 ;  /* 0x000000161012722b */ /* 0x010fe40000000012 */
[----:B------:R-:W-:-:S06]  /*6c30*/  DMUL R16, R26, R26 ;  /* 0x0000001a1a107228 */ /* 0x000fcc0000000000 */
[----:B0-----:R-:W-:Y:S02]  /*6c40*/  DFMA R18, -R18, UR16, R50 ;  /* 0x0000001012127c2b */ /* 0x001fe40008000132 */
[C---:B------:R-:W-:Y:S02]  /*6c50*/  DMUL R16, R26.reuse, R16 ;  /* 0x000000101a107228 */ /* 0x040fe40000000000 */
[----:B------:R-:W-:-:S08]  /*6c60*/  DMUL R50, R26, R24 ;  /* 0x000000181a327228 */ /* 0x000fd00000000000 */
[----:B------:R-:W-:Y:S02]  /*6c70*/  DFMA R50, R24, R50, R16 ;  /* 0x000000321832722b */ /* 0x000fe40000000010 */
[----:B------:R-:W-:-:S08]  /*6c80*/  DMUL R16, R26, R22 ;  /* 0x000000161a107228 */ /* 0x000fd00000000000 */
[----:B------:R-:W-:Y:S02]  /*6c90*/  DFMA R16, R22, R16, R50 ;  /* 0x000000101610722b */ /* 0x000fe40000000032 */
[----:B------:R-:W-:-:S08]  /*6ca0*/  DFMA R50, R64, -R64, R48 ;  /* 0x800000404032722b */ /* 0x000fd00000000030 */
[----:B------:R-:W-:Y:S01]  /*6cb0*/  DFMA R68, R50, R66, R64 ;  /* 0x000000423244722b */ /* 0x000fe20000000040 */
[----:B-1----:R-:W-:Y:S10]  /*6cc0*/  @!P0 BRA `(.L_x_102) ;  /* 0x0000000000188947 */ /* 0x002ff40003800000 */
[----:B------:R-:W-:Y:S02]  /*6cd0*/  MOV R0, R70 ;  /* 0x0000004600007202 */ /* 0x000fe40000000f00 */
[----:B------:R-:W-:Y:S02]  /*6ce0*/  MOV R66, R54 ;  /* 0x0000003600427202 */ /* 0x000fe40000000f00 */
[----:B------:R-:W-:-:S07]  /*6cf0*/  MOV R62, 0x6d10 ;  /* 0x00006d10003e7802 */ /* 0x000fce0000000f00 */
[----:B-----5:R-:W-:Y:S05]  /*6d00*/  CALL.REL.NOINC `($__internal_5_$__cuda_sm20_dsqrt_rn_f64_mediumpath_v1) ;  /* 0x00000028004c7944 */ /* 0x020fea0003c00000 */
[----:B------:R-:W-:Y:S02]  /*6d10*/  MOV R68, R0 ;  /* 0x0000000000447202 */ /* 0x000fe40000000f00 */
[----:B------:R-:W-:-:S07]  /*6d20*/  MOV R69, R49 ;  /* 0x0000003100457202 */ /* 0x000fce0000000f00 */
.L_x_102:
[----:B------:R-:W-:Y:S05]  /*6d30*/  BSYNC.RECONVERGENT B0 ;  /* 0x0000000000007941 */ /* 0x000fea0003800200 */
.L_x_101:
[----:B------:R-:W0:Y:S01]  /*6d40*/  LDC.64 R48, c[0x0][0x518] ;  /* 0x00014600ff307b82 */ /* 0x000e220000000a00 */
[----:B------:R-:W2:Y:S01]  /*6d50*/  LDG.E.64 R52, desc[UR12][R52.64] ;  /* 0x0000000c34347981 */ /* 0x000ea2000c1e1b00 */
[----:B------:R-:W1:Y:S06]  /*6d60*/  LDCU.64 UR16, c[0x3][0xf8] ;  /* 0x00c01f00ff1077ac */ /* 0x000e6c0008000a00 */
[----:B------:R-:W3:Y:S01]  /*6d70*/  LDC.64 R54, c[0x0][0x520] ;  /* 0x00014800ff367b82 */ /* 0x000ee20000000a00 */
[----:B0-----:R-:W-:-:S05]  /*6d80*/  IMAD.WIDE R64, R61, 0x8, R48 ;  /* 0x000000083d407825 */ /* 0x001fca00078e0230 */
[----:B------:R-:W4:Y:S01]  /*6d90*/  LDG.E.64 R48, desc[UR12][R64.64] ;  /* 0x0000000c40307981 */ /* 0x000f22000c1e1b00 */
[----:B---3--:R-:W-:-:S05]  /*6da0*/  IMAD.WIDE R54, R61, 0x8, R54 ;  /* 0x000000083d367825 */ /* 0x008fca00078e0236 */
[----:B------:R-:W3:Y:S01]  /*6db0*/  LDG.E.64 R50, desc[UR12][R54.64] ;  /* 0x0000000c36327981 */ /* 0x000ee2000c1e1b00 */
[----:B----4-:R-:W-:-:S08]  /*6dc0*/  DMUL R48, R26, R48 ;  /* 0x000000301a307228 */ /* 0x010fd00000000000 */
[----:B--2---:R-:W-:Y:S01]  /*6dd0*/  DFMA R48, R24, R52, R48 ;  /* 0x000000341830722b */ /* 0x004fe20000000030 */
[----:B------:R-:W0:Y:S07]  /*6de0*/  LDC.64 R24, c[0x0][0x3e8] ;  /* 0x0000fa00ff187b82 */ /* 0x000e2e0000000a00 */
[----:B---3--:R-:W-:Y:S01]  /*6df0*/  DFMA R48, R22, R50, R48 ;  /* 0x000000321630722b */ /* 0x008fe20000000030 */
[----:B------:R-:W2:Y:S07]  /*6e00*/  LDC.64 R22, c[0x0][0x410] ;  /* 0x00010400ff167b82 */ /* 0x000eae0000000a00 */
[----:B------:R-:W-:-:S08]  /*6e10*/  DMUL R48, R48, R68 ;  /* 0x0000004430307228 */ /* 0x000fd00000000000 */
[----:B-----5:R-:W-:Y:S01]  /*6e20*/  DFMA R48, R20, R16, R48 ;  /* 0x000000101430722b */ /* 0x020fe20000000030 */
[----:B0-----:R-:W-:-:S07]  /*6e30*/  IMAD.WIDE R16, R58, 0x8, R24 ;  /* 0x000000083a107825 */ /* 0x001fce00078e0218 */
[----:B-1----:R-:W-:Y:S01]  /*6e40*/  DFMA R48, -R48, UR16, R18 ;  /* 0x0000001030307c2b */ /* 0x002fe20008000112 */
[----:B------:R-:W-:Y:S01]  /*6e50*/  IMAD.WIDE R26, R2, 0x8, R16 ;  /* 0x00000008021a7825 */ /* 0x000fe200078e0210 */
[----:B------:R-:W0:Y:S03]  /*6e60*/  LDCU.64 UR16, c[0x0][0x3e8] ;  /* 0x00007d00ff1077ac */ /* 0x000e260008000a00 */
[----:B--2---:R-:W-:-:S04]  /*6e70*/  IMAD.WIDE R66, R61, 0x8, R22 ;  /* 0x000000083d427825 */ /* 0x004fc800078e0216 */
[--C-:B------:R-:W-:Y:S01]  /*6e80*/  IMAD.WIDE R68, R57, 0x8, R24.reuse ;  /* 0x0000000839447825 */ /* 0x100fe200078e0218 */
[----:B------:R1:W-:Y:S04]  /*6e90*/  STG.E.64 desc[UR12][R66.64], R48 ;  /* 0x0000003042007986 */ /* 0x0003e8000c101b0c */
[----:B------:R-:W2:Y:S01]  /*6ea0*/  LDG.E.64 R26, desc[UR12][R26.64] ;  /* 0x0000000c1a1a7981 */ /* 0x000ea2000c1e1b00 */
[----:B------:R-:W-:-:S03]  /*6eb0*/  IMAD.WIDE R22, R56, 0x8, R24 ;  /* 0x0000000838167825 */ /* 0x000fc600078e0218 */
[----:B------:R-:W2:Y:S01]  /*6ec0*/  LDG.E.64 R18, desc[UR12][R68.64] ;  /* 0x0000000c44127981 */ /* 0x000ea2000c1e1b00 */
[----:B------:R-:W-:-:S03]  /*6ed0*/  IMAD.WIDE R64, R15, 0x8, R24 ;  /* 0x000000080f407825 */ /* 0x000fc600078e0218 */
[----:B------:R-:W3:Y:S04]  /*6ee0*/  LDG.E.64 R20, desc[UR12][R22.64] ;  /* 0x0000000c16147981 */ /* 0x000ee8000c1e1b00 */
[----:B------:R-:W4:Y:S01]  /*6ef0*/  LDG.E.64 R56, desc[UR12][R64.64] ;  /* 0x0000000c40387981 */ /* 0x000f22000c1e1b00 */
[----:B------:R-:W-:-:S03]  /*6f00*/  IMAD.WIDE R52, R59, 0x8, R16 ;  /* 0x000000083b347825 */ /* 0x000fc600078e0210 */
[----:B------:R-:W4:Y:S04]  /*6f10*/  LDG.E.64 R50, desc[UR12][R68.64+-0x10] ;  /* 0xfffff00c44327981 */ /* 0x000f28000c1e1b00 */
[----:B------:R-:W4:Y:S01]  /*6f20*/  LDG.E.64 R52, desc[UR12][R52.64+-0x8] ;  /* 0xfffff80c34347981 */ /* 0x000f22000c1e1b00 */
[----:B-1----:R-:W-:-:S03]  /*6f30*/  IMAD.WIDE R48, R60, 0x8, R16 ;  /* 0x000000083c307825 */ /* 0x002fc600078e0210 */
[----:B------:R-:W4:Y:S04]  /*6f40*/  LDG.E.64 R66, desc[UR12][R16.64+0x8] ;  /* 0x0000080c10427981 */ /* 0x000f28000c1e1b00 */
[----:B------:R-:W4:Y:S01]  /*6f50*/  LDG.E.64 R70, desc[UR12][R16.64+-0x8] ;  /* 0xfffff80c10467981 */ /* 0x000f22000c1e1b00 */
[----:B0-----:R-:W-:Y:S01]  /*6f60*/  IADD3 R8, P0, PT, R8, UR16, RZ ;  /* 0x0000001008087c10 */ /* 0x001fe2000ff1e0ff */
[----:B------:R-:W-:Y:S01]  /*6f70*/  UMOV UR18, 0x1c71c71c ;  /* 0x1c71c71c00127882 */ /* 0x000fe20000000000 */
[----:B------:R-:W-:Y:S01]  /*6f80*/  UMOV UR19, 0x3fbc71c7 ;  /* 0x3fbc71c700137882 */ /* 0x000fe20000000000 */
[----:B------:R-:W-:Y:S01]  /*6f90*/  UMOV UR20, 0x1c71c71c ;  /* 0x1c71c71c00147882 */ /* 0x000fe20000000000 */
[----:B------:R-:W-:Y:S01]  /*6fa0*/  UMOV UR21, 0x3fdc71c7 ;  /* 0x3fdc71c700157882 */ /* 0x000fe20000000000 */
[----:B------:R-:W4:Y:S04]  /*6fb0*/  LDG.E.64 R40, desc[UR12][R40.64] ;  /* 0x0000000c28287981 */ /* 0x000f28000c1e1b00 */
[----:B------:R-:W4:Y:S04]  /*6fc0*/  LDG.E.64 R32, desc[UR12][R32.64] ;  /* 0x0000000c20207981 */ /* 0x000f28000c1e1b00 */
[----:B------:R-:W4:Y:S04]  /*6fd0*/  LDG.E.64 R34, desc[UR12][R34.64] ;  /* 0x0000000c22227981 */ /* 0x000f28000c1e1b00 */
[----:B------:R-:W4:Y:S04]  /*6fe0*/  LDG.E.64 R38, desc[UR12][R38.64] ;  /* 0x0000000c26267981 */ /* 0x000f28000c1e1b00 */
[----:B------:R-:W5:Y:S01]  /*6ff0*/  LDG.E.64 R30, desc[UR12][R30.64] ;  /* 0x0000000c1e1e7981 */ /* 0x000f62000c1e1b00 */
[----:B--2---:R-:W-:-:S08]  /*7000*/  DADD R18, R26, R18 ;  /* 0x000000001a127229 */ /* 0x004fd00000000012 */
[----:B---3--:R-:W-:Y:S01]  /*7010*/  DADD R20, R18, R20 ;  /* 0x0000000012147229 */ /* 0x008fe20000000014 */
[C---:B------:R-:W-:Y:S01]  /*7020*/  IMAD.WIDE R26, R59.reuse, 0x8, R22 ;  /* 0x000000083b1a7825 */ /* 0x040fe200078e0216 */
[----:B------:R0:W2:Y:S06]  /*7030*/  LDG.E.64 R18, desc[UR12][R48.64+-0x8] ;  /* 0xfffff80c30127981 */ /* 0x0000ac000c1e1b00 */
[----:B----4-:R-:W-:Y:S01]  /*7040*/  DADD R56, R20, R56 ;  /* 0x0000000014387229 */ /* 0x010fe20000000038 */
[----:B------:R-:W-:Y:S01]  /*7050*/  IMAD.WIDE R22, R60, 0x8, R68 ;  /* 0x000000083c167825 */ /* 0x000fe200078e0244 */
[----:B------:R-:W3:Y:S03]  /*7060*/  LDG.E.64 R26, desc[UR12][R26.64] ;  /* 0x0000000c1a1a7981 */ /* 0x000ee6000c1e1b00 */
[----:B------:R-:W-:-:S02]  /*7070*/  IMAD.WIDE R20, R59, 0x8, R64 ;  /* 0x000000083b147825 */ /* 0x000fc400078e0240 */
[----:B------:R-:W4:Y:S04]  /*7080*/  LDG.E.64 R64, desc[UR12][R64.64+-0x10] ;  /* 0xfffff00c40407981 */ /* 0x000f28000c1e1b00 */
[----:B------:R-:W3:Y:S04]  /*7090*/  LDG.E.64 R68, desc[UR12][R20.64] ;  /* 0x0000000c14447981 */ /* 0x000ee8000c1e1b00 */
[----:B------:R-:W4:Y:S01]  /*70a0*/  LDG.E.64 R22, desc[UR12][R22.64] ;  /* 0x0000000c16167981 */ /* 0x000f22000c1e1b00 */
[----:B------:R-:W-:Y:S01]  /*70b0*/  DADD R52, R56, -R52 ;  /* 0x0000000038347229 */ /* 0x000fe20000000834 */
[----:B------:R-:W-:-:S04]  /*70c0*/  IMAD.WIDE R14, R14, 0x8, R24 ;  /* 0x000000080e0e7825 */ /* 0x000fc800078e0218 */
[----:B------:R-:W-:Y:S01]  /*70d0*/  IMAD.WIDE R72, R59, 0x8, R48 ;  /* 0x000000083b487825 */ /* 0x000fe200078e0230 */
[----:B------:R-:W-:Y:S01]  /*70e0*/  DADD R66, R66, -R70 ;  /* 0x0000000042427229 */ /* 0x000fe20000000846 */
[----:B------:R-:W4:Y:S01]  /*70f0*/  LDG.E.64 R20, desc[UR12][R20.64+-0x10] ;  /* 0xfffff00c14147981 */ /* 0x000f22000c1e1b00 */
[----:B------:R-:W-:Y:S01]  /*7100*/  DADD R52, R52, -R50 ;  /* 0x0000000034347229 */ /* 0x000fe20000000832 */
[----:B------:R-:W-:Y:S02]  /*7110*/  IMAD.WIDE R50, R11, 0x8, R24 ;  /* 0x000000080b327825 */ /* 0x000fe400078e0218 */
[----:B------:R-:W4:Y:S02]  /*7120*/  LDG.E.64 R56, desc[UR12][R72.64+-0x8] ;  /* 0xfffff80c48387981 */ /* 0x000f24000c1e1b00 */
[----:B0-----:R-:W-:Y:S01]  /*7130*/  IMAD.WIDE R48, R59, 0x8, R14 ;  /* 0x000000083b307825 */ /* 0x001fe200078e020e */
[----:B---3--:R-:W-:-:S03]  /*7140*/  DADD R26, R26, R68 ;  /* 0x000000001a1a7229 */ /* 0x008fc60000000044 */
[----:B------:R-:W-:Y:S01]  /*7150*/  IMAD.WIDE R70, R12, 0x8, R24 ;  /* 0x000000080c467825 */ /* 0x000fe200078e0218 */
[----:B--2---:R-:W-:Y:S01]  /*7160*/  DADD R52, R52, -R18 ;  /* 0x0000000034347229 */ /* 0x004fe20000000812 */
[----:B------:R-:W-:Y:S01]  /*7170*/  IADD3.X R9, PT, PT, R9, UR17, RZ, P0, !PT ;  /* 0x0000001109097c10 */ /* 0x000fe200087fe4ff */
[----:B------:R-:W2:Y:S01]  /*7180*/  LDG.E.64 R18, desc[UR12][R50.64] ;  /* 0x0000000c32127981 */ /* 0x000ea2000c1e1b00 */
[----:B------:R-:W-:Y:S01]  /*7190*/  IMAD.WIDE R68, R59, 0x8, R70 ;  /* 0x000000083b447825 */ /* 0x000fe200078e0246 */
[----:B------:R-:W-:-:S03]  /*71a0*/  UMOV UR16, 0x1c71c71c ;  /* 0x1c71c71c00107882 */ /* 0x000fc60000000000 */
[----:B------:R-:W3:Y:S01]  /*71b0*/  LDG.E.64 R8, desc[UR12][R8.64+-0x8] ;  /* 0xfffff80c08087981 */ /* 0x000ee2000c1e1b00 */
[----:B----4-:R-:W-:Y:S02]  /*71c0*/  DADD R52, R52, -R64 ;  /* 0x0000000034347229 */ /* 0x010fe40000000840 */
[----:B------:R-:W-:Y:S01]  /*71d0*/  DADD R64, R26, R22 ;  /* 0x000000001a407229 */ /* 0x000fe20000000016 */
[----:B------:R-:W4:Y:S01]  /*71e0*/  LDG.E.64 R74, desc[UR12][R48.64+-0x8] ;  /* 0xfffff80c304a7981 */ /* 0x000f22000c1e1b00 */
[----:B------:R-:W-:-:S03]  /*71f0*/  IMAD.WIDE R22, R13, 0x8, R24 ;  /* 0x000000080d167825 */ /* 0x000fc600078e0218 */
[----:B------:R-:W3:Y:S04]  /*7200*/  LDG.E.64 R26, desc[UR12][R48.64] ;  /* 0x0000000c301a7981 */ /* 0x000ee8000c1e1b00 */
[----:B------:R-:W3:Y:S04]  /*7210*/  LDG.E.64 R16, desc[UR12][R22.64] ;  /* 0x0000000c16107981 */ /* 0x000ee8000c1e1b00 */
[----:B------:R-:W4:Y:S01]  /*7220*/  LDG.E.64 R50, desc[UR12][R50.64+-0x10] ;  /* 0xfffff00c32327981 */ /* 0x000f22000c1e1b00 */
[----:B--2---:R-:W-:-:S03]  /*7230*/  DADD R64, R64, R18 ;  /* 0x0000000040407229 */ /* 0x004fc60000000012 */
[----:B------:R-:W2:Y:S01]  /*7240*/  LDG.E.64 R18, desc[UR12][R14.64+0x8] ;  /* 0x0000080c0e127981 */ /* 0x000ea2000c1e1b00 */
[----:B---3--:R-:W-:-:S03]  /*7250*/  DADD R26, R26, R16 ;  /* 0x000000001a1a7229 */ /* 0x008fc60000000010 */
[----:B------:R-:W3:Y:S01]  /*7260*/  LDG.E.64 R16, desc[UR12][R14.64+-0x8] ;  /* 0xfffff80c0e107981 */ /* 0x000ee2000c1e1b00 */
[----:B------:R-:W-:-:S03]  /*7270*/  DADD R56, R64, -R56 ;  /* 0x0000000040387229 */ /* 0x000fc60000000838 */
[----:B------:R-:W4:Y:S01]  /*7280*/  LDG.E.64 R64, desc[UR12][R68.64] ;  /* 0x0000000c44407981 */ /* 0x000f22000c1e1b00 */
[----:B------:R-:W-:-:S04]  /*7290*/  DMUL R52, R52, UR18 ;  /* 0x0000001234347c28 */ /* 0x000fc80008000000 */
[----:B------:R-:W-:Y:S01]  /*72a0*/  DADD R20, R56, -R20 ;  /* 0x0000000038147229 */ /* 0x000fe20000000814 */
[----:B------:R-:W4:Y:S04]  /*72b0*/  LDG.E.64 R14, desc[UR12][R14.64] ;  /* 0x0000000c0e0e7981 */ /* 0x000f28000c1e1b00 */
[----:B------:R-:W4:Y:S01]  /*72c0*/  LDG.E.64 R56, desc[UR12][R70.64+0x8] ;  /* 0x0000080c46387981 */ /* 0x000f22000c1e1b00 */
[----:B------:R-:W-:-:S03]  /*72d0*/  DFMA R52, R66, UR20, R52 ;  /* 0x0000001442347c2b */ /* 0x000fc60008000034 */
[----:B------:R-:W4:Y:S01]  /*72e0*/  LDG.E.64 R66, desc[UR12][R70.64] ;  /* 0x0000000c46427981 */ /* 0x000f22000c1e1b00 */
[----:B--2---:R-:W-:Y:S01]  /*72f0*/  DADD R18, R26, R18 ;  /* 0x000000001a127229 */ /* 0x004fe20000000012 */
[----:B------:R-:W-:-:S07]  /*7300*/  IMAD.WIDE R26, R10, 0x8, R24 ;  /* 0x000000080a1a7825 */ /* 0x000fce00078e0218 */
[----:B---3--:R-:W-:Y:S02]  /*7310*/  DADD R16, R18, R16 ;  /* 0x0000000012107229 */ /* 0x008fe40000000010 */
[----:B------:R-:W2:Y:S06]  /*7320*/  LDG.E.64 R18, desc[UR12][R26.64] ;  /* 0x0000000c1a127981 */ /* 0x000eac000c1e1b00 */
[----:B----4-:R-:W-:Y:S02]  /*7330*/  DADD R64, R16, -R64 ;  /* 0x0000000010407229 */ /* 0x010fe40000000840 */
[----:B------:R-:W3:Y:S01]  /*7340*/  LDG.E.64 R16, desc[UR12][R70.64+-0x8] ;  /* 0xfffff80c46107981 */ /* 0x000ee2000c1e1b00 */
[----:B------:R-:W-:Y:S01]  /*7350*/  DADD R66, R14, -R66 ;  /* 0x000000000e427229 */ /* 0x000fe20000000842 */
[----:B------:R-:W-:-:S04]  /*7360*/  UMOV UR17, 0x3f9c71c7 ;  /* 0x3f9c71c700117882 */ /* 0x000fc80000000000 */
[----:B--2---:R-:W-:-:S08]  /*7370*/  DADD R64, R64, -R18 ;  /* 0x0000000040407229 */ /* 0x004fd00000000812 */
[----:B------:R-:W-:Y:S02]  /*7380*/  DADD R56, R64, -R56 ;  /* 0x0000000040387229 */ /* 0x000fe40000000838 */
[----:B------:R-:W-:Y:S01]  /*7390*/  DADD R64, R20, -R8 ;  /* 0x0000000014407229 */ /* 0x000fe20000000808 */
[----:B------:R-:W-:-:S05]  /*73a0*/  IMAD.WIDE R20, R7, 0x8, R24 ;  /* 0x0000000807147825 */ /* 0x000fca00078e0218 */
[----:B---3--:R-:W-:Y:S01]  /*73b0*/  DADD R56, R56, -R16 ;  /* 0x0000000038387229 */ /* 0x008fe20000000810 */
[----:B------:R-:W2:Y:S04]  /*73c0*/  LDG.E.64 R8, desc[UR12][R20.64+-0x8] ;  /* 0xfffff80c14087981 */ /* 0x000ea8000c1e1b00 */
[----:B------:R-:W2:Y:S01]  /*73d0*/  LDG.E.64 R16, desc[UR12][R20.64+0x8] ;  /* 0x0000080c14107981 */ /* 0x000ea2000c1e1b00 */
[----:B------:R-:W-:Y:S01]  /*73e0*/  IMAD.WIDE R14, R60, 0x8, R20 ;  /* 0x000000083c0e7825 */ /* 0x000fe200078e0214 */
[----:B------:R-:W-:-:S04]  /*73f0*/  DADD R64, R64, -R50 ;  /* 0x0000000040407229 */ /* 0x000fc80000000832 */
[----:B------:R-:W3:Y:S01]  /*7400*/  LDG.E.64 R50, desc[UR12][R14.64] ;  /* 0x0000000c0e327981 */ /* 0x000ee2000c1e1b00 */
[----:B------:R-:W-:-:S03]  /*7410*/  DMUL R56, R56, UR18 ;  /* 0x0000001238387c28 */ /* 0x000fc60008000000 */
[----:B------:R-:W-:Y:S01]  /*7420*/  DFMA R52, R64, UR16, R52 ;  /* 0x0000001040347c2b */ /* 0x000fe20008000034 */
[----:B------:R-:W4:Y:S01]  /*7430*/  LDG.E.64 R20, desc[UR12][R20.64] ;  /* 0x0000000c14147981 */ /* 0x000f22000c1e1b00 */
[----:B------:R-:W-:-:S03]  /*7440*/  IMAD.WIDE R64, R6, 0x8, R24 ;  /* 0x0000000806407825 */ /* 0x000fc600078e0218 */
[----:B------:R-:W-:Y:S02]  /*7450*/  DFMA R56, R66, UR20, R56 ;  /* 0x0000001442387c2b */ /* 0x000fe40008000038 */
[----:B------:R-:W4:Y:S01]  /*7460*/  LDG.E.64 R66, desc[UR12][R64.64] ;  /* 0x0000000c40427981 */ /* 0x000f22000c1e1b00 */
[----:B------:R-:W-:-:S05]  /*7470*/  IMAD.WIDE R24, R5, 0x8, R24 ;  /* 0x0000000805187825 */ /* 0x000fca00078e0218 */
[----:B------:R-:W4:Y:S01]  /*7480*/  LDG.E.64 R70, desc[UR12][R24.64] ;  /* 0x0000000c18467981 */ /* 0x000f22000c1e1b00 */
[----:B--2---:R-:W-:-:S03]  /*7490*/  DADD R16, R16, R8 ;  /* 0x0000000010107229 */ /* 0x004fc60000000008 */
[----:B------:R-:W2:Y:S05]  /*74a0*/  LDG.E.64 R8, desc[UR12][R24.64+0x8] ;  /* 0x0000080c18087981 */ /* 0x000eaa000c1e1b00 */
[----:B---3--:R-:W-:Y:S02]  /*74b0*/  DADD R50, R16, R50 ;  /* 0x0000000010327229 */ /* 0x008fe40000000032 */
[----:B------:R-:W3:Y:S06]  /*74c0*/  LDG.E.64 R16, desc[UR12][R24.64+-0x8] ;  /* 0xfffff80c18107981 */ /* 0x000eec000c1e1b00 */
[----:B----4-:R-:W-:Y:S01]  /*74d0*/  DADD R72, R50, R66 ;  /* 0x0000000032487229 */ /* 0x010fe20000000042 */
[----:B------:R-:W4:Y:S04]  /*74e0*/  LDG.E.64 R66, desc[UR12][R14.64+0x8] ;  /* 0x0000080c0e427981 */ /* 0x000f28000c1e1b00 */
[----:B------:R-:W4:Y:S01]  /*74f0*/  LDG.E.64 R50, desc[UR12][R64.64+0x8] ;  /* 0x0000080c40327981 */ /* 0x000f22000c1e1b00 */
[----:B------:R-:W-:Y:S01]  /*7500*/  IMAD.WIDE R76, R60, 0x8, R24 ;  /* 0x000000083c4c7825 */ /* 0x000fe200078e0218 */
[----:B------:R-:W-:-:S02]  /*7510*/  DADD R70, R20, -R70 ;  /* 0x0000000014467229 */ /* 0x000fc40000000846 */
[----:B------:R-:W4:Y:S04]  /*7520*/  LDG.E.64 R20, desc[UR12][R14.64+-0x8] ;  /* 0xfffff80c0e147981 */ /* 0x000f28000c1e1b00 */
[----:B------:R-:W4:Y:S04]  /*7530*/  LDG.E.64 R24, desc[UR12][R64.64+-0x8] ;  /* 0xfffff80c40187981 */ /* 0x000f28000c1e1b00 */
[----:B------:R-:W4:Y:S01]  /*7540*/  LDG.E.64 R14, desc[UR12][R68.64+0x8] ;  /* 0x0000080c440e7981 */ /* 0x000f22000c1e1b00 */
[----:B--2---:R-:W-:-:S03]  /*7550*/  DADD R8, R72, -R8 ;  /* 0x0000000048087229 */ /* 0x004fc60000000808 */
[----:B------:R-:W2:Y:S05]  /*7560*/  LDG.E.64 R72, desc[UR12][R48.64+0x8] ;  /* 0x0000080c30487981 */ /* 0x000eaa000c1e1b00 */
[----:B---3--:R-:W-:Y:S01]  /*7570*/  DADD R8, R8, -R16 ;  /* 0x0000000008087229 */ /* 0x008fe20000000810 */
[----:B------:R-:W3:Y:S04]  /*7580*/  LDG.E.64 R16, desc[UR12][R76.64] ;  /* 0x0000000c4c107981 */ /* 0x000ee8000c1e1b00 */
[----:B------:R-:W2:Y:S01]  /*7590*/  LDG.E.64 R48, desc[UR12][R76.64+0x8] ;  /* 0x0000080c4c307981 */ /* 0x000ea2000c1e1b00 */
[----:B----4-:R-:W-:-:S03]  /*75a0*/  DADD R50, R66, R50 ;  /* 0x0000000042327229 */ /* 0x010fc60000000032 */
[----:B------:R-:W4:Y:S04]  /*75b0*/  LDG.E.64 R66, desc[UR12][R22.64+0x8] ;  /* 0x0000080c16427981 */ /* 0x000f28000c1e1b00 */
[----:B------:R-:W4:Y:S04]  /*75c0*/  LDG.E.64 R76, desc[UR12][R76.64+-0x8] ;  /* 0xfffff80c4c4c7981 */ /* 0x000f28000c1e1b00 */
[----:B------:R-:W4:Y:S01]  /*75d0*/  LDG.E.64 R22, desc[UR12][R22.64+-0x8] ;  /* 0xfffff80c16167981 */ /* 0x000f22000c1e1b00 */
[----:B------:R-:W-:-:S03]  /*75e0*/  DADD R20, R50, R20 ;  /* 0x0000000032147229 */ /* 0x000fc60000000014 */
[----:B------:R-:W4:Y:S05]  /*75f0*/  LDG.E.64 R50, desc[UR12][R68.64+-0x8] ;  /* 0xfffff80c44327981 */ /* 0x000f2a000c1e1b00 */
[----:B------:R-:W-:Y:S01]  /*7600*/  DADD R20, R20, R24 ;  /* 0x0000000014147229 */ /* 0x000fe20000000018 */
[----:B------:R-:W4:Y:S01]  /*7610*/  LDG.E.64 R24, desc[UR12][R26.64+-0x8] ;  /* 0xfffff80c1a187981 */ /* 0x000f22000c1e1b00 */
[----:B---3--:R-:W-:Y:S01]  /*7620*/  DADD R16, R8, -R16 ;  /* 0x0000000008107229 */ /* 0x008fe20000000810 */
[----:B------:R-:W0:Y:S01]  /*7630*/  LDC.64 R8, c[0x0][0x430] ;  /* 0x00010c00ff087b82 */ /* 0x000e220000000a00 */
[----:B--2---:R-:W-:-:S06]  /*7640*/  DADD R72, R72, R74 ;  /* 0x0000000048487229 */ /* 0x004fcc000000004a */
[----:B------:R-:W-:Y:S01]  /*7650*/  DADD R16, -R18, R16 ;  /* 0x0000000012107229 */ /* 0x000fe20000000110 */
[----:B------:R-:W2:Y:S01]  /*7660*/  LDG.E.64 R18, desc[UR12][R26.64+0x8] ;  /* 0x0000080c1a127981 */ /* 0x000ea2000c1e1b00 */
[----:B----4-:R-:W-:Y:S01]  /*7670*/  DADD R66, R72, R66 ;  /* 0x0000000048427229 */ /* 0x010fe20000000042 */
[----:B0-----:R-:W-:-:S04]  /*7680*/  IMAD.WIDE R12, R13, 0x8, R8 ;  /* 0x000000080d0c7825 */ /* 0x001fc800078e0208 */
[----:B------:R-:W-:-:S03]  /*7690*/  IMAD.WIDE R64, R11, 0x8, R8 ;  /* 0x000000080b407825 */ /* 0x000fc600078e0208 */
[----:B------:R-:W-:Y:S01]  /*76a0*/  DADD R22, R66, R22 ;  /* 0x0000000042167229 */ /* 0x000fe20000000016 */
[----:B------:R-:W3:Y:S04]  /*76b0*/  LDG.E.64 R68, desc[UR12][R12.64+-0x8] ;  /* 0xfffff80c0c447981 */ /* 0x000ee8000c1e1b00 */
[----:B------:R0:W4:Y:S04]  /*76c0*/  LDG.E.64 R66, desc[UR12][R12.64+0x8] ;  /* 0x0000080c0c427981 */ /* 0x000128000c1e1b00 */
[----:B------:R-:W4:Y:S01]  /*76d0*/  LDG.E.64 R10, desc[UR12][R64.64] ;  /* 0x0000000c400a7981 */ /* 0x000f22000c1e1b00 */
[----:B------:R-:W-:-:S03]  /*76e0*/  DADD R22, R22, -R14 ;  /* 0x0000000016167229 */ /* 0x000fc6000000080e */
[----:B------:R-:W3:Y:S01]  /*76f0*/  LDG.E.64 R14, desc[UR12][R64.64+-0x10] ;  /* 0xfffff00c400e7981 */ /* 0x000ee2000c1e1b00 */
[----:B------:R-:W-:Y:S01]  /*7700*/  DADD R20, R20, -R48 ;  /* 0x0000000014147229 */ /* 0x000fe20000000830 */
[----:B------:R-:W-:-:S04]  /*7710*/  IMAD.WIDE R6, R7, 0x8, R8 ;  /* 0x0000000807067825 */ /* 0x000fc800078e0208 */
[----:B------:R-:W-:Y:S02]  /*7720*/  IMAD.WIDE R48, R5, 0x8, R8 ;  /* 0x0000000805307825 */ /* 0x000fe400078e0208 */
[----:B------:R-:W3:Y:S04]  /*7730*/  LDG.E.64 R6, desc[UR12][R6.64] ;  /* 0x0000000c06067981 */ /* 0x000ee8000c1e1b00 */
[----:B------:R-:W3:Y:S01]  /*7740*/  LDG.E.64 R26, desc[UR12][R48.64] ;  /* 0x0000000c301a7981 */ /* 0x000ee2000c1e1b00 */
[----:B------:R-:W-:Y:S01]  /*7750*/  DADD R22, R22, -R50 ;  /* 0x0000000016167229 */ /* 0x000fe20000000832 */
[----:B0-----:R-:W-:Y:S01]  /*7760*/  IMAD.WIDE R12, R59, 0x8, R48 ;  /* 0x000000083b0c7825 */ /* 0x001fe200078e0230 */
[----:B------:R-:W-:Y:S01]  /*7770*/  DMUL R16, R16, UR18 ;  /* 0x0000001210107c28 */ /* 0x000fe20008000000 */
[----:B------:R-:W3:Y:S01]  /*7780*/  LDG.E.64 R50, desc[UR12][R46.64] ;  /* 0x0000000c2e327981 */ /* 0x000ee2000c1e1b00 */
[----:B------:R-:W0:Y:S01]  /*7790*/  LDCU.64 UR18, c[0x3][0xd8] ;  /* 0x00c01b00ff1277ac */ /* 0x000e220008000a00 */
[----:B------:R-:W-:-:S02]  /*77a0*/  IMAD.WIDE R72, R2, 0x8, R64 ;  /* 0x0000000802487825 */ /* 0x000fc400078e0240 */
[----:B------:R-:W3:Y:S03]  /*77b0*/  LDG.E.64 R64, desc[UR12][R42.64] ;  /* 0x0000000c2a407981 */ /* 0x000ee6000c1e1b00 */
[----:B------:R-:W-:Y:S01]  /*77c0*/  DFMA R70, R70, UR20, R16 ;  /* 0x0000001446467c2b */ /* 0x000fe20008000010 */
[----:B------:R1:W3:Y:S04]  /*77d0*/  LDG.E.64 R48, desc[UR12][R36.64] ;  /* 0x0000000c24307981 */ /* 0x0002e8000c1e1b00 */
[----:B------:R-:W3:Y:S01]  /*77e0*/  LDG.E.64 R16, desc[UR12][R12.64+0x8] ;  /* 0x0000080c0c107981 */ /* 0x000ee2000c1e1b00 */
[----:B------:R-:W-:-:S06]  /*77f0*/  IMAD.WIDE R58, R60, 0x8, R12 ;  /* 0x000000083c3a7825 */ /* 0x000fcc00078e020c */
[----:B------:R-:W3:Y:S01]  /*7800*/  LDG.E.64 R58, desc[UR12][R58.64] ;  /* 0x0000000c3a3a7981 */ /* 0x000ee2000c1e1b00 */
[----:B--2---:R-:W-:Y:S02]  /*7810*/  DADD R22, R22, -R18 ;  /* 0x0000000016167229 */ /* 0x004fe40000000812 */
[----:B------:R-:W-:-:S06]  /*7820*/  DADD R20, -R18, R20 ;  /* 0x0000000012147229 */ /* 0x000fcc0000000114 */
[----:B------:R-:W-:Y:S01]  /*7830*/  DADD R22, R22, -R24 ;  /* 0x0000000016167229 */ /* 0x000fe20000000818 */
[----:B------:R-:W-:Y:S01]  /*7840*/  IMAD.WIDE R18, R4, 0x8, R8 ;  /* 0x0000000804127825 */ /* 0x000fe200078e0208 */
[----:B------:R-:W-:-:S04]  /*7850*/  DADD R76, R20, -R76 ;  /* 0x00000000144c7229 */ /* 0x000fc8000000084c */
[----:B------:R-:W2:Y:S02]  /*7860*/  LDG.E.64 R4, desc[UR12][R18.64+0x8] ;  /* 0x0000080c12047981 */ /* 0x000ea4000c1e1b00 */
[----:B------:R-:W-:Y:S01]  /*7870*/  DFMA R56, R22, UR16, R56 ;  /* 0x0000001016387c2b */ /* 0x000fe20008000038 */
[----:B------:R-:W-:Y:S02]  /*7880*/  IMAD.WIDE R20, R3, 0x8, R8 ;  /* 0x0000000803147825 */ /* 0x000fe400078e0208 */
[----:B------:R-:W2:Y:S04]  /*7890*/  LDG.E.64 R8, desc[UR12][R44.64] ;  /* 0x0000000c2c087981 */ /* 0x000ea8000c1e1b00 */
[----:B------:R-:W2:Y:S04]  /*78a0*/  LDG.E.64 R2, desc[UR12][R20.64] ;  /* 0x0000000c14027981 */ /* 0x000ea8000c1e1b00 */
[----:B------:R-:W2:Y:S01]  /*78b0*/  LDG.E.64 R18, desc[UR12][R18.64+-0x8] ;  /* 0xfffff80c12127981 */ /* 0x000ea2000c1e1b00 */
[----:B----4-:R-:W-:-:S03]  /*78c0*/  DADD R66, R66, R10 ;  /* 0x0000000042427229 */ /* 0x010fc6000000000a */
[----:B------:R-:W4:Y:S05]  /*78d0*/  LDG.E.64 R10, desc[UR12][R12.64+-0x8] ;  /* 0xfffff80c0c0a7981 */ /* 0x000f2a000c1e1b00 */
[----:B---3--:R-:W-:Y:S02]  /*78e0*/  DADD R22, R66, R68 ;  /* 0x0000000042167229 */ /* 0x008fe40000000044 */
[----:B------:R-:W3:Y:S01]  /*78f0*/  LDG.E.64 R66, desc[UR12][R20.64+-0x10] ;  /* 0xfffff00c14427981 */ /* 0x000ee2000c1e1b00 */
[----:B------:R-:W1:Y:S03]  /*7900*/  LDC.64 R68, c[0x0][0x4f0] ;  /* 0x00013c00ff447b82 */ /* 0x000e660000000a00 */
[----:B------:R-:W3:Y:S02]  /*7910*/  LDG.E.64 R12, desc[UR12][R12.64] ;  /* 0x0000000c0c0c7981 */ /* 0x000ee4000c1e1b00 */
[----:B------:R-:W-:-:S02]  /*7920*/  DADD R22, R22, R14 ;  /* 0x0000000016167229 */ /* 0x000fc4000000000e */
[----:B------:R-:W3:Y:S01]  /*7930*/  LDG.E.64 R14, desc[UR12][R72.64+-0x10] ;  /* 0xfffff00c480e7981 */ /* 0x000ee2000c1e1b00 */
[----:B------:R-:W-:Y:S01]  /*7940*/  DADD R6, R26, R6 ;  /* 0x000000001a067229 */ /* 0x000fe20000000006 */
[----:B------:R-:W0:Y:S01]  /*7950*/  LDC.64 R26, c[0x0][0x4d8] ;  /* 0x00013600ff1a7b82 */ /* 0x000e220000000a00 */
[----:B-1----:R-:W-:-:S06]  /*7960*/  IMAD.WIDE R36, R61, 0x8, R68 ;  /* 0x000000083d247825 */ /* 0x002fcc00078e0244 */
[----:B------:R-:W3:Y:S01]  /*7970*/  LDG.E.64 R36, desc[UR12][R36.64] ;  /* 0x0000000c24247981 */ /* 0x000ee2000c1e1b00 */
[----:B0-----:R-:W-:-:S05]  /*7980*/  IMAD.WIDE R26, R61, 0x8, R26 ;  /* 0x000000083d1a7825 */ /* 0x001fca00078e021a */
[----:B------:R-:W3:Y:S01]  /*7990*/  LDG.E.64 R20, desc[UR12][R26.64] ;  /* 0x0000000c1a147981 */ /* 0x000ee2000c1e1b00 */
[----:B------:R-:W-:Y:S02]  /*79a0*/  DADD R24, -R24, R76 ;  /* 0x0000000018187229 */ /* 0x000fe4000000014c */
[----:B------:R-:W-:Y:S02]  /*79b0*/  DMUL R56, R56, UR4 ;  /* 0x0000000438387c28 */ /* 0x000fe40008000000 */
[----:B------:R-:W-:-:S04]  /*79c0*/  DMUL R52, R52, UR4 ;  /* 0x0000000434347c28 */ /* 0x000fc80008000000 */
[----:B------:R-:W-:Y:S01]  /*79d0*/  DFMA R24, R24, UR16, R70 ;  /* 0x0000001018187c2b */ /* 0x000fe20008000046 */
[----:B------:R-:W0:Y:S01]  /*79e0*/  LDCU.64 UR16, c[0x3][0xe0] ;  /* 0x00c01c00ff1077ac */ /* 0x000e220008000a00 */
[----:B------:R-:W-:Y:S01]  /*79f0*/  BSSY.RECONVERGENT B0, `(.L_x_103) ;  /* 0x000003b000007945 */ /* 0x000fe20003800200 */
[----:B--2---:R-:W-:Y:S02]  /*7a00*/  DADD R4, R22, R4 ;  /* 0x0000000016047229 */ /* 0x004fe40000000004 */
[----:B----4-:R-:W-:-:S08]  /*7a10*/  DADD R6, R6, R10 ;  /* 0x0000000006067229 */ /* 0x010fd0000000000a */
[----:B------:R-:W-:Y:S02]  /*7a20*/  DADD R6, R6, R16 ;  /* 0x0000000006067229 */ /* 0x000fe40000000010 */
[----:B------:R-:W-:Y:S02]  /*7a30*/  DMUL R8, R8, R56 ;  /* 0x0000003808087228 */ /* 0x000fe40000000000 */
[----:B------:R-:W-:-:S04]  /*7a40*/  DADD R4, R4, R2 ;  /* 0x0000000004047229 */ /* 0x000fc80000000002 */
[----:B---3--:R-:W-:Y:S02]  /*7a50*/  DADD R14, R6, R14 ;  /* 0x00000000060e7229 */ /* 0x008fe4000000000e */
[----:B------:R-:W1:Y:S01]  /*7a60*/  MUFU.RSQ64H R7, R49 ;  /* 0x0000003100077308 */ /* 0x000e620000001c00 */
[----:B------:R-:W-:Y:S02]  /*7a70*/  DFMA R8, -R50, R52, -R8 ;  /* 0x000000343208722b */ /* 0x000fe40000000908 */
[----:B------:R-:W-:Y:S02]  /*7a80*/  DMUL R2, R24, UR4 ;  /* 0x0000000418027c28 */ /* 0x000fe40008000000 */
[----:B------:R-:W-:Y:S02]  /*7a90*/  DADD R18, R4, R18 ;  /* 0x0000000004127229 */ /* 0x000fe40000000012 */
[----:B------:R-:W-:Y:S01]  /*7aa0*/  DADD R14, R14, R58 ;  /* 0x000000000e0e7229 */ /* 0x000fe2000000003a */
[----:B------:R-:W-:Y:S01]  /*7ab0*/  IADD3 R6, PT, PT, R49, -0x3500000, RZ ;  /* 0xfcb0000031067810 */ /* 0x000fe20007ffe0ff */
[----:B------:R-:W-:Y:S01]  /*7ac0*/  DMUL R4, R40, UR18 ;  /* 0x0000001228047c28 */ /* 0x000fe20008000000 */
[----:B------:R-:W2:Y:S01]  /*7ad0*/  LDCU.64 UR18, c[0x3][0xc8] ;  /* 0x00c01900ff1277ac */ /* 0x000ea20008000a00 */
[----:B------:R-:W-:-:S02]  /*7ae0*/  DFMA R8, -R64, R2, R8 ;  /* 0x000000024008722b */ /* 0x000fc40000000108 */
[----:B------:R-:W-:Y:S02]  /*7af0*/  DADD R18, R18, R66 ;  /* 0x0000000012127229 */ /* 0x000fe40000000042 */
[----:B------:R-:W-:Y:S02]  /*7b00*/  DMUL R14, R14, UR8 ;  /* 0x000000080e0e7c28 */ /* 0x000fe40008000000 */
[----:B-1----:R-:W-:Y:S02]  /*7b10*/  DMUL R10, R6, R6 ;  /* 0x00000006060a7228 */ /* 0x002fe40000000000 */
[----:B------:R-:W-:Y:S02]  /*7b20*/  DFMA R4, -R4, R32, R8 ;  /* 0x000000200404722b */ /* 0x000fe40000000108 */
[----:B0-----:R-:W-:Y:S01]  /*7b30*/  DMUL R8, R48, UR16 ;  /* 0x0000001030087c28 */ /* 0x001fe20008000000 */
[----:B------:R-:W-:Y:S01]  /*7b40*/  HFMA2 R17, -RZ, RZ, 1.9609375, 0 ;  /* 0x3fd80000ff117431 */ /* 0x000fe200000001ff */
[----:B------:R-:W-:Y:S01]  /*7b50*/  DFMA R14, R18, UR6, R14 ;  /* 0x00000006120e7c2b */ /* 0x000fe2000800000e */
[----:B------:R-:W-:Y:S01]  /*7b60*/  MOV R16, 0x0 ;  /* 0x0000000000107802 */ /* 0x000fe20000000f00 */
[----:B------:R-:W-:Y:S01]  /*7b70*/  DFMA R10, R48, -R10, 1 ;  /* 0x3ff00000300a742b */ /* 0x000fe2000000080a */
[----:B------:R-:W0:Y:S03]  /*7b80*/  LDCU.64 UR16, c[0x3][0xf0] ;  /* 0x00c01e00ff1077ac */ /* 0x000e260008000a00 */
[----:B------:R-:W-:-:S02]  /*7b90*/  DFMA R4, R32, -R8, R4 ;  /* 0x800000082004722b */ /* 0x000fc40000000004 */
[----:B------:R-:W-:Y:S02]  /*7ba0*/  DFMA R12, -R12, UR10, R14 ;  /* 0x0000000a0c0c7c2b */ /* 0x000fe4000800010e */
[----:B------:R-:W-:Y:S02]  /*7bb0*/  DFMA R8, R10, R16, 0.5 ;  /* 0x3fe000000a08742b */ /* 0x000fe40000000010 */
[----:B------:R-:W-:Y:S02]  /*7bc0*/  DMUL R10, R6, R10 ;  /* 0x0000000a060a7228 */ /* 0x000fe40000000000 */
[-C--:B------:R-:W-:Y:S02]  /*7bd0*/  DMUL R56, R56, R34.reuse ;  /* 0x0000002238387228 */ /* 0x080fe40000000000 */
[----:B--2---:R-:W-:Y:S02]  /*7be0*/  DFMA R4, R12, UR18, R4 ;  /* 0x000000120c047c2b */ /* 0x004fe40008000004 */
[----:B------:R-:W-:-:S02]  /*7bf0*/  DMUL R12, R32, R34 ;  /* 0x00000022200c7228 */ /* 0x000fc40000000000 */
[----:B------:R-:W-:Y:S02]  /*7c00*/  DFMA R8, R8, R10, R6 ;  /* 0x0000000a0808722b */ /* 0x000fe40000000006 */
[----:B0-----:R-:W-:Y:S01]  /*7c10*/  DMUL R40, R40, UR16 ;  /* 0x0000001028287c28 */ /* 0x001fe20008000000 */
[----:B------:R-:W0:Y:S01]  /*7c20*/  LDCU.64 UR16, c[0x3][0xe8] ;  /* 0x00c01d00ff1077ac */ /* 0x000e220008000a00 */
[----:B------:R-:W-:Y:S02]  /*7c30*/  DADD R4, R4, R36 ;  /* 0x0000000004047229 */ /* 0x000fe40000000024 */
[----:B------:R-:W-:Y:S02]  /*7c40*/  DMUL R10, R32, R38 ;  /* 0x00000026200a7228 */ /* 0x000fe40000000000 */
[----:B------:R-:W-:Y:S02]  /*7c50*/  DMUL R12, R34, R12 ;  /* 0x0000000c220c7228 */ /* 0x000fe40000000000 */
[----:B------:R-:W-:-:S02]  /*7c60*/  DFMA R56, R52, R38, R56 ;  /* 0x000000263438722b */ /* 0x000fc40000000038 */
[----:B------:R-:W-:Y:S01]  /*7c70*/  DMUL R64, R48, R8 ;  /* 0x0000000830407228 */ /* 0x000fe20000000000 */
[----:B------:R-:W-:Y:S01]  /*7c80*/  ISETP.GE.U32.AND P0, PT, R6, 0x7ca00000, PT ;  /* 0x7ca000000600780c */ /* 0x000fe20003f06070 */
[----:B------:R-:W-:Y:S02]  /*7c90*/  DFMA R20, R40, R20, R4 ;  /* 0x000000142814722b */ /* 0x000fe40000000004 */
[----:B------:R-:W-:Y:S02]  /*7ca0*/  DFMA R4, R38, R10, R12 ;  /* 0x0000000a2604722b */ /* 0x000fe4000000000c */
[-C--:B------:R-:W-:Y:S02]  /*7cb0*/  DMUL R10, R32, R32.reuse ;  /* 0x00000020200a7228 */ /* 0x080fe40000000000 */
[----:B------:R-:W-:Y:S02]  /*7cc0*/  DFMA R2, R2, R32, R56 ;  /* 0x000000200202722b */ /* 0x000fe40000000038 */
[----:B------:R-:W-:Y:S01]  /*7cd0*/  DFMA R50, R64, -R64, R48 ;  /* 0x800000404032722b */ /* 0x000fe20000000030 */
[----:B------:R-:W-:-:S02]  /*7ce0*/  IADD3 R67, PT, PT, R9, -0x100000, RZ ;  /* 0xfff0000009437810 */ /* 0x000fc40007ffe0ff */
[----:B------:R-:W-:Y:S01]  /*7cf0*/  MOV R66, R8 ;  /* 0x0000000800427202 */ /* 0x000fe20000000f00 */
[----:B------:R-:W-:Y:S02]  /*7d00*/  DFMA R4, R32, R10, R4 ;  /* 0x0000000a2004722b */ /* 0x000fe40000000004 */
[----:B0-----:R-:W-:-:S03]  /*7d10*/  DFMA R2, -R2, UR16, R20 ;  /* 0x0000001002027c2b */ /* 0x001fc60008000114 */
[----:B------:R-:W-:Y:S01]  /*7d20*/  DFMA R10, R50, R66, R64 ;  /* 0x00000042320a722b */ /* 0x000fe20000000040 */
[----:B------:R-:W-:Y:S10]  /*7d30*/  @!P0 BRA `(.L_x_104) ;  /* 0x0000000000188947 */ /* 0x000ff40003800000 */
[----:B------:R-:W-:Y:S02]  /*7d40*/  MOV R0, R8 ;  /* 0x0000000800007202 */ /* 0x000fe40000000f00 */
[----:B------:R-:W-:Y:S02]  /*7d50*/  MOV R66, R6 ;  /* 0x0000000600427202 */ /* 0x000fe40000000f00 */
[----:B------:R-:W-:-:S07]  /*7d60*/  MOV R62, 0x7d80 ;  /* 0x00007d80003e7802 */ /* 0x000fce0000000f00 */
[----:B-----5:R-:W-:Y:S05]  /*7d70*/  CALL.REL.NOINC `($__internal_5_$__cuda_sm20_dsqrt_rn_f64_mediumpath_v1) ;  /* 0x0000001800307944 */ /* 0x020fea0003c00000 */
[----:B------:R-:W-:Y:S02]  /*7d80*/  MOV R10, R0 ;  /* 0x00000000000a7202 */ /* 0x000fe40000000f00 */
[----:B------:R-:W-:-:S07]  /*7d90*/  MOV R11, R49 ;  /* 0x00000031000b7202 */ /* 0x000fce0000000f00 */
.L_x_104:
[----:B------:R-:W-:Y:S05]  /*7da0*/  BSYNC.RECONVERGENT B0 ;  /* 0x0000000000007941 */ /* 0x000fea0003800200 */
.L_x_103:
[----:B------:R-:W0:Y:S01]  /*7db0*/  LDC.64 R12, c[0x0][0x528] ;  /* 0x00014a00ff0c7b82 */ /* 0x000e220000000a00 */
[----:B------:R-:W2:Y:S01]  /*7dc0*/  LDG.E.64 R54, desc[UR12][R54.64] ;  /* 0x0000000c36367981 */ /* 0x000ea2000c1e1b00 */
[----:B------:R-:W1:Y:S03]  /*7dd0*/  LDCU.64 UR16, c[0x3][0xf8] ;  /* 0x00c01f00ff1077ac */ /* 0x000e660008000a00 */
[----:B------:R-:W3:Y:S01]  /*7de0*/  LDG.E.64 R28, desc[UR12][R28.64] ;  /* 0x0000000c1c1c7981 */ /* 0x000ee2000c1e1b00 */
[----:B------:R-:W4:Y:S02]  /*7df0*/  LDCU.64 UR18, c[0x0][0x530] ;  /* 0x0000a600ff1277ac */ /* 0x000f240008000a00 */
[----:B------:R-:W1:Y:S08]  /*7e00*/  LDC R0, c[0x3][0x74] ;  /* 0x00c01d00ff007b82 */ /* 0x000e700000000800 */
[----:B------:R-:W4:Y:S01]  /*7e10*/  LDC.64 R8, c[0x3][0x68] ;  /* 0x00c01a00ff087b82 */ /* 0x000f220000000a00 */
[----:B0-----:R-:W-:-:S07]  /*7e20*/  IMAD.WIDE R12, R61, 0x8, R12 ;  /* 0x000000083d0c7825 */ /* 0x001fce00078e020c */
[----:B------:R-:W0:Y:S01]  /*7e30*/  LDC.64 R6, c[0x0][0x530] ;  /* 0x00014c00ff067b82 */ /* 0x000e220000000a00 */
[----:B------:R-:W3:Y:S01]  /*7e40*/  LDG.E.64 R12, desc[UR12][R12.64] ;  /* 0x0000000c0c0c7981 */ /* 0x000ee2000c1e1b00 */
[----:B-1----:R-:W-:-:S06]  /*7e50*/  IADD3 R63, PT, PT, R63, R0, RZ ;  /* 0x000000003f3f7210 */ /* 0x002fcc0007ffe0ff */
[----:B------:R-:W1:Y:S01]  /*7e60*/  LDC.64 R16, c[0x0][0x418] ;  /* 0x00010600ff107b82 */ /* 0x000e620000000a00 */
[C---:B------:R-:W-:Y:S02]  /*7e70*/  IADD3 R73, PT, PT, R0.reuse, UR15, RZ ;  /* 0x0000000f00497c10 */ /* 0x040fe4000fffe0ff */
[C---:B----4-:R-:W-:Y:S02]  /*7e80*/  LEA R14, R0.reuse, R9, 0x1 ;  /* 0x00000009000e7211 */ /* 0x050fe400078e08ff */
[C---:B------:R-:W-:Y:S02]  /*7e90*/  LEA R8, R0.reuse, R8, 0x1 ;  /* 0x0000000800087211 */ /* 0x040fe400078e08ff */
[----:B------:R-:W-:-:S03]  /*7ea0*/  IADD3 R9, PT, PT, R0, UR14, RZ ;  /* 0x0000000e00097c10 */ /* 0x000fc6000fffe0ff */
[----:B------:R-:W-:Y:S02]  /*7eb0*/  IMAD R0, R8, R14, RZ ;  /* 0x0000000e08007224 */ /* 0x000fe400078e02ff */
[----:B------:R-:W-:Y:S02]  /*7ec0*/  IMAD R9, R9, R8, R63 ;  /* 0x0000000809097224 */ /* 0x000fe400078e023f */
[----:B-1----:R-:W-:Y:S01]  /*7ed0*/  IMAD.WIDE R16, R61, 0x8, R16 ;  /* 0x000000083d107825 */ /* 0x002fe200078e0210 */
[----:B------:R-:W-:Y:S01]  /*7ee0*/  SHF.R.S32.HI R25, RZ, 0x1f, R8 ;  /* 0x0000001fff197819 */ /* 0x000fe20000011408 */
[----:B--2---:R-:W-:-:S08]  /*7ef0*/  DMUL R34, R34, R54 ;  /* 0x0000003622227228 */ /* 0x004fd00000000000 */
[----:B---3--:R-:W-:-:S08]  /*7f00*/  DFMA R34, R38, R28, R34 ;  /* 0x0000001c2622722b */ /* 0x008fd00000000022 */
[----:B------:R-:W-:Y:S01]  /*7f10*/  DFMA R34, R32, R12, R34 ;  /* 0x0000000c2022722b */ /* 0x000fe20000000022 */
[----:B------:R-:W-:Y:S01]  /*7f20*/  IMAD R33, R73, R14, RZ ;  /* 0x0000000e49217224 */ /* 0x000fe200078e02ff */
[----:B------:R-:W-:Y:S01]  /*7f30*/  SHF.R.S32.HI R13, RZ, 0x1f, R0 ;  /* 0x0000001fff0d7819 */ /* 0x000fe20000011400 */
[----:B------:R-:W-:-:S05]  /*7f40*/  IMAD.WIDE R14, R8, 0x8, RZ ;  /* 0x00000008080e7825 */ /* 0x000fca00078e02ff */
[----:B------:R-:W-:Y:S01]  /*7f50*/  DMUL R10, R34, R10 ;  /* 0x0000000a220a7228 */ /* 0x000fe20000000000 */
[----:B------:R-:W-:-:S04]  /*7f60*/  IMAD R33, R8, R33, R9 ;  /* 0x0000002108217224 */ /* 0x000fc800078e0209 */
[----:B0-----:R-:W-:Y:S01]  /*7f70*/  IMAD.WIDE R34, R33, 0x8, R6 ;  /* 0x0000000821227825 */ /* 0x001fe200078e0206 */
[----:B------:R-:W-:Y:S02]  /*7f80*/  SHF.R.S32.HI R20, RZ, 0x1f, R33 ;  /* 0x0000001fff147819 */ /* 0x000fe40000011421 */
[----:B-----5:R-:W-:Y:S01]  /*7f90*/  DFMA R4, R30, R4, R10 ;  /* 0x000000041e04722b */ /* 0x020fe2000000000a */
[C---:B------:R-:W-:Y:S01]  /*7fa0*/  IADD3 R12, P0, PT, -R0.reuse, R33, RZ ;  /* 0x00000021000c7210 */ /* 0x040fe20007f1e1ff */
[----:B------:R-:W-:-:S06]  /*7fb0*/  IMAD.WIDE R18, R0, 0x8, R34 ;  /* 0x0000000800127825 */ /* 0x000fcc00078e0222 */
[----:B------:R-:W-:Y:S01]  /*7fc0*/  DFMA R10, -R4, UR16, R2 ;  /* 0x00000010040a7c2b */ /* 0x000fe20008000102 */
[----:B------:R-:W-:Y:S02]  /*7fd0*/  IADD3.X R3, PT, PT, ~R13, R20, RZ, P0, !PT ;  /* 0x000000140d037210 */ /* 0x000fe400007fe5ff */
[----:B------:R-:W-:-:S04]  /*7fe0*/  LEA R4, P0, R12, UR18, 0x3 ;  /* 0x000000120c047c11 */ /* 0x000fc8000f8018ff */
[----:B------:R0:W-:Y:S01]  /*7ff0*/  STG.E.64 desc[UR12][R16.64], R10 ;  /* 0x0000000a10007986 */ /* 0x0001e2000c101b0c */
[----:B------:R-:W-:Y:S02]  /*8000*/  LEA.HI.X R5, R12, UR19, R3, 0x3, P0 ;  /* 0x000000130c057c11 */ /* 0x000fe400080f1c03 */
[----:B------:R-:W-:Y:S01]  /*8010*/  IADD3 R26, P0, PT, R34, R14, RZ ;  /* 0x0000000e221a7210 */ /* 0x000fe20007f1e0ff */
[----:B------:R-:W2:Y:S04]  /*8020*/  LDG.E.64 R12, desc[UR12][R18.64+0x8] ;  /* 0x0000080c120c7981 */ /* 0x000ea8000c1e1b00 */
[----:B------:R-:W2:Y:S01]  /*8030*/  LDG.E.64 R2, desc[UR12][R4.64+0x8] ;  /* 0x0000080c04027981 */ /* 0x000ea2000c1e1b00 */
[----:B------:R-:W-:Y:S01]  /*8040*/  IADD3.X R27, PT, PT, R35, R15, RZ, P0, !PT ;  /* 0x0000000f231b7210 */ /* 0x000fe200007fe4ff */
[----:B------:R-:W-:Y:S01]  /*8050*/  IMAD R73, R73, R0, R9 ;  /* 0x0000000049497224 */ /* 0x000fe200078e0209 */
[----:B------:R-:W-:Y:S01]  /*8060*/  LOP3.LUT R32, RZ, R8, RZ, 0x33, !PT ;  /* 0x00000008ff207212 */ /* 0x000fe200078e33ff */
[----:B------:R-:W3:Y:S04]  /*8070*/  LDG.E.64 R58, desc[UR12][R34.64+0x8] ;  /* 0x0000080c223a7981 */ /* 0x000ee8000c1e1b00 */
[----:B------:R-:W4:Y:S01]  /*8080*/  LDG.E.64 R22, desc[UR12][R26.64+0x8] ;  /* 0x0000080c1a167981 */ /* 0x000f22000c1e1b00 */
[----:B------:R-:W-:-:S03]  /*8090*/  IADD3 R21, P0, PT, -R8, R33, RZ ;  /* 0x0000002108157210 */ /* 0x000fc60007f1e1ff */
[----:B------:R-:W3:Y:S01]  /*80a0*/  LDG.E.64 R18, desc[UR12][R18.64+-0x8] ;  /* 0xfffff80c12127981 */ /* 0x000ee2000c1e1b00 */
[----:B------:R-:W-:Y:S02]  /*80b0*/  IADD3.X R24, PT, PT, ~R25, R20, RZ, P0, !PT ;  /* 0x0000001419187210 */ /* 0x000fe400007fe5ff */
[C---:B------:R-:W-:Y:S01]  /*80c0*/  LEA R20, P0, R21.reuse, UR18, 0x3 ;  /* 0x0000001215147c11 */ /* 0x040fe2000f8018ff */
[----:B------:R-:W3:Y:S03]  /*80d0*/  LDG.E.64 R56, desc[UR12][R34.64+-0x8] ;  /* 0xfffff80c22387981 */ /* 0x000ee6000c1e1b00 */
[----:B------:R-:W-:Y:S01]  /*80e0*/  LEA.HI.X R21, R21, UR19, R24, 0x3, P0 ;  /* 0x0000001315157c11 */ /* 0x000fe200080f1c18 */
[----:B------:R-:W-:Y:S01]  /*80f0*/  UMOV UR16, 0x1c71c71c ;  /* 0x1c71c71c00107882 */ /* 0x000fe20000000000 */
[----:B0-----:R-:W-:Y:S01]  /*8100*/  LOP3.LUT R10, RZ, R0, RZ, 0x33, !PT ;  /* 0x00000000ff0a7212 */ /* 0x001fe200078e33ff */
[----:B------:R-:W-:Y:S01]  /*8110*/  UMOV UR17, 0x3fbc71c7 ;  /* 0x3fbc71c700117882 */ /* 0x000fe20000000000 */
[----:B------:R-:W-:Y:S01]  /*8120*/  IADD3 R16, P1, PT, R14, R4, RZ ;  /* 0x000000040e107210 */ /* 0x000fe20007f3e0ff */
[----:B------:R0:W3:Y:S01]  /*8130*/  LDG.E.64 R28, desc[UR12][R20.64+0x8] ;  /* 0x0000080c141c7981 */ /* 0x0000e2000c1e1b00 */
[----:B------:R-:W-:Y:S01]  /*8140*/  IADD3 R39, PT, PT, R33, R10, RZ ;  /* 0x0000000a21277210 */ /* 0x000fe20007ffe0ff */
[----:B------:R-:W-:-:S02]  /*8150*/  IMAD.WIDE R52, R0, 0x8, R20 ;  /* 0x0000000800347825 */ /* 0x000fc400078e0214 */
[----:B------:R-:W3:Y:S02]  /*8160*/  LDG.E.64 R44, desc[UR12][R44.64] ;  /* 0x0000000c2c2c7981 */ /* 0x000ee4000c1e1b00 */
[----:B------:R-:W-:Y:S02]  /*8170*/  IMAD.WIDE R30, R0, 0x8, R26 ;  /* 0x00000008001e7825 */ /* 0x000fe400078e021a */
[----:B------:R-:W4:Y:S02]  /*8180*/  LDG.E.64 R52, desc[UR12][R52.64+0x8] ;  /* 0x0000080c34347981 */ /* 0x000f24000c1e1b00 */
[----:B------:R-:W-:Y:S02]  /*8190*/  IMAD.WIDE R38, R39, 0x8, R6 ;  /* 0x0000000827267825 */ /* 0x000fe400078e0206 */
[----:B------:R-:W4:Y:S04]  /*81a0*/  LDG.E.64 R10, desc[UR12][R30.64+0x8] ;  /* 0x0000080c1e0a7981 */ /* 0x000f28000c1e1b00 */
[----:B------:R-:W3:Y:S01]  /*81b0*/  LDG.E.64 R38, desc[UR12][R38.64] ;  /* 0x0000000c26267981 */ /* 0x000ee2000c1e1b00 */
[----:B------:R-:W-:-:S02]  /*81c0*/  LOP3.LUT R25, R14, 0xfffffff8, RZ, 0x3c, !PT ;  /* 0xfffffff80e197812 */ /* 0x000fc400078e3cff */
[----:B0-----:R-:W-:Y:S01]  /*81d0*/  LOP3.LUT R21, RZ, R15, RZ, 0x33, !PT ;  /* 0x0000000fff157212 */ /* 0x001fe200078e33ff */
[----:B------:R-:W3:Y:S01]  /*81e0*/  LDG.E.64 R26, desc[UR12][R26.64+-0x8] ;  /* 0xfffff80c1a1a7981 */ /* 0x000ee2000c1e1b00 */
[----:B------:R-:W-:Y:S02]  /*81f0*/  IADD3 R24, P0, PT, R34, R25, RZ ;  /* 0x0000001922187210 */ /* 0x000fe40007f1e0ff */
[----:B------:R-:W-:Y:S01]  /*8200*/  IADD3 R4, PT, PT, R8, R0, RZ ;  /* 0x0000000008047210 */ /* 0x000fe20007ffe0ff */
[----:B------:R-:W3:Y:S01]  /*8210*/  LDG.E.64 R30, desc[UR12][R30.64+-0x8] ;  /* 0xfffff80c1e1e7981 */ /* 0x000ee2000c1e1b00 */
[----:B------:R-:W-:Y:S02]  /*8220*/  IADD3.X R17, PT, PT, R15, R5, RZ, P1, !PT ;  /* 0x000000050f117210 */ /* 0x000fe40000ffe4ff */
[----:B------:R-:W-:Y:S01]  /*8230*/  IADD3.X R25, PT, PT, R35, R21, RZ, P0, !PT ;  /* 0x0000001523197210 */ /* 0x000fe200007fe4ff */
[----:B------:R-:W3:Y:S01]  /*8240*/  LDG.E.64 R46, desc[UR12][R46.64] ;  /* 0x0000000c2e2e7981 */ /* 0x000ee2000c1e1b00 */
[----:B------:R-:W-:-:S03]  /*8250*/  IADD3 R5, PT, PT, R33, 0x1, -R4 ;  /* 0x0000000121057810 */ /* 0x000fc60007ffe804 */
[----:B------:R-:W3:Y:S04]  /*8260*/  LDG.E.64 R20, desc[UR12][R16.64+0x8] ;  /* 0x0000080c10147981 */ /* 0x000ee8000c1e1b00 */
[----:B------:R-:W3:Y:S01]  /*8270*/  LDG.E.64 R24, desc[UR12][R24.64] ;  /* 0x0000000c18187981 */ /* 0x000ee2000c1e1b00 */
[----:B------:R-:W-:Y:S02]  /*8280*/  IADD3 R9, PT, PT, R8, R73, RZ ;  /* 0x0000004908097210 */ /* 0x000fe40007ffe0ff */
[C---:B------:R-:W-:Y:S01]  /*8290*/  IADD3 R33, PT, PT, R0.reuse, R33, R32 ;  /* 0x0000002100217210 */ /* 0x040fe20007ffe020 */
[----:B------:R-:W3:Y:S01]  /*82a0*/  LDG.E.64 R42, desc[UR12][R42.64] ;  /* 0x0000000c2a2a7981 */ /* 0x000ee2000c1e1b00 */
[----:B------:R-:W-:Y:S01]  /*82b0*/  IADD3 R69, PT, PT, -R0, R9, RZ ;  /* 0x0000000900457210 */ /* 0x000fe20007ffe1ff */
[----:B--2---:R-:W-:-:S02]  /*82c0*/  DADD R40, R12, R2 ;  /* 0x000000000c287229 */ /* 0x004fc40000000002 */
[----:B----4-:R-:W-:Y:S01]  /*82d0*/  DADD R52, R10, R52 ;  /* 0x000000000a347229 */ /* 0x010fe20000000034 */
[----:B------:R-:W-:Y:S01]  /*82e0*/  IMAD.WIDE R12, R5, 0x8, R6 ;  /* 0x00000008050c7825 */ /* 0x000fe200078e0206 */
[----:B------:R-:W-:-:S04]  /*82f0*/  IADD3 R5, PT, PT, R73, R4, RZ ;  /* 0x0000000449057210 */ /* 0x000fc80007ffe0ff */
[----:B------:R-:W-:Y:S01]  /*8300*/  DADD R40, R40, R22 ;  /* 0x0000000028287229 */ /* 0x000fe20000000016 */
[----:B------:R-:W-:Y:S01]  /*8310*/  IADD3 R71, PT, PT, R73, -R4, RZ ;  /* 0x8000000449477210 */ /* 0x000fe20007ffe0ff */
[----:B------:R-:W-:Y:S01]  /*8320*/  UMOV UR18, 0x1c71c71c ;  /* 0x1c71c71c00127882 */ /* 0x000fe20000000000 */
[----:B------:R-:W2:Y:S01]  /*8330*/  LDG.E.64 R2, desc[UR12][R12.64] ;  /* 0x0000000c0c027981 */ /* 0x000ea2000c1e1b00 */
[--C-:B------:R-:W-:Y:S01]  /*8340*/  IMAD.WIDE R62, R5, 0x8, R6.reuse ;  /* 0x00000008053e7825 */ /* 0x100fe200078e0206 */
[----:B------:R-:W-:Y:S02]  /*8350*/  UMOV UR19, 0x3fdc71c7 ;  /* 0x3fdc71c700137882 */ /* 0x000fe40000000000 */
[----:B------:R-:W4:Y:S01]  /*8360*/  LDG.E.64 R16, desc[UR12][R16.64+-0x8] ;  /* 0xfffff80c10107981 */ /* 0x000f22000c1e1b00 */
[----:B------:R-:W-:-:S03]  /*8370*/  IMAD.WIDE R22, R33, 0x8, R6 ;  /* 0x0000000821167825 */ /* 0x000fc600078e0206 */
[----:B------:R-:W4:Y:S01]  /*8380*/  LDG.E.64 R32, desc[UR12][R62.64+0x8] ;  /* 0x0000080c3e207981 */ /* 0x000f22000c1e1b00 */
[----:B------:R-:W-:-:S03]  /*8390*/  IMAD.WIDE R66, R69, 0x8, R6 ;  /* 0x0000000845427825 */ /* 0x000fc600078e0206 */
[----:B------:R-:W4:Y:S04]  /*83a0*/  LDG.E.64 R36, desc[UR12][R62.64+-0x8] ;  /* 0xfffff80c3e247981 */ /* 0x000f28000c1e1b00 */
[----:B------:R-:W4:Y:S01]  /*83b0*/  LDG.E.64 R48, desc[UR12][R66.64+0x8] ;  /* 0x0000080c42307981 */ /* 0x000f22000c1e1b00 */
[----:B---3--:R-:W-:-:S03]  /*83c0*/  DADD R28, R40, R28 ;  /* 0x00000000281c7229 */ /* 0x008fc6000000001c */
[----:B------:R-:W3:Y:S04]  /*83d0*/  LDG.E.64 R40, desc[UR12][R66.64+-0x8] ;  /* 0xfffff80c42287981 */ /* 0x000ee8000c1e1b00 */
[----:B------:R-:W3:Y:S01]  /*83e0*/  LDG.E.64 R50, desc[UR12][R62.64] ;  /* 0x0000000c3e327981 */ /* 0x000ee2000c1e1b00 */
[----:B------:R-:W-:-:S03]  /*83f0*/  DADD R18, R28, -R18 ;  /* 0x000000001c127229 */ /* 0x000fc60000000812 */
[----:B------:R-:W3:Y:S01]  /*8400*/  LDG.E.64 R34, desc[UR12][R66.64] ;  /* 0x0000000c42227981 */ /* 0x000ee2000c1e1b00 */
[----:B------:R-:W-:-:S03]  /*8410*/  IMAD.WIDE R28, R9, 0x8, R6 ;  /* 0x00000008091c7825 */ /* 0x000fc600078e0206 */
[----:B------:R-:W3:Y:S04]  /*8420*/  LDG.E.64 R22, desc[UR12][R22.64] ;  /* 0x0000000c16167981 */ /* 0x000ee8000c1e1b00 */
[----:B------:R-:W3:Y:S04]  /*8430*/  LDG.E.64 R54, desc[UR12][R28.64+0x8] ;  /* 0x0000080c1c367981 */ /* 0x000ee8000c1e1b00 */
[----:B------:R-:W3:Y:S01]  /*8440*/  LDG.E.64 R64, desc[UR12][R28.64+-0x8] ;  /* 0xfffff80c1c407981 */ /* 0x000ee2000c1e1b00 */
[----:B------:R-:W-:Y:S01]  /*8450*/  IADD3 R9, PT, PT, -R8, R73, RZ ;  /* 0x0000004908097210 */ /* 0x000fe20007ffe1ff */
[----:B------:R-:W-:-:S02]  /*8460*/  DADD R20, R52, R20 ;  /* 0x0000000034147229 */ /* 0x000fc40000000014 */
[----:B------:R-:W3:Y:S01]  /*8470*/  LDG.E.64 R12, desc[UR12][R12.64+-0x10] ;  /* 0xfffff00c0c0c7981 */ /* 0x000ee2000c1e1b00 */
[----:B------:R-:W-:Y:S01]  /*8480*/  IADD3 R11, PT, PT, R0, R9, RZ ;  /* 0x00000009000b7210 */ /* 0x000fe20007ffe0ff */
[----:B------:R-:W-:-:S04]  /*8490*/  DADD R38, R18, -R38 ;  /* 0x0000000012267229 */ /* 0x000fc80000000826 */
[----:B------:R-:W-:Y:S01]  /*84a0*/  IMAD.WIDE R18, R11, 0x8, R6 ;  /* 0x000000080b127825 */ /* 0x000fe200078e0206 */
[----:B------:R-:W3:Y:S04]  /*84b0*/  LDG.E.64 R28, desc[UR12][R28.64] ;  /* 0x0000000c1c1c7981 */ /* 0x000ee8000c1e1b00 */
[----:B------:R-:W3:Y:S01]  /*84c0*/  LDG.E.64 R62, desc[UR12][R18.64] ;  /* 0x0000000c123e7981 */ /* 0x000ee2000c1e1b00 */
[----:B------:R-:W-:-:S08]  /*84d0*/  DADD R26, R38, -R26 ;  /* 0x00000000261a7229 */ /* 0x000fd0000000081a */
[----:B------:R-:W-:-:S08]  /*84e0*/  DADD R24, R26, -R24 ;  /* 0x000000001a187229 */ /* 0x000fd00000000818 */
[----:B------:R-:W-:Y:S01]  /*84f0*/  DMUL R24, R24, UR16 ;  /* 0x0000001018187c28 */ /* 0x000fe20008000000 */
[----:B------:R-:W-:-:S05]  /*8500*/  IMAD.WIDE R74, R9, 0x8, R6 ;  /* 0x00000008094a7825 */ /* 0x000fca00078e0206 */
[----:B------:R-:W3:Y:S01]  /*8510*/  LDG.E.64 R52, desc[UR12][R74.64+-0x8] ;  /* 0xfffff80c4a347981 */ /* 0x000ee2000c1e1b00 */
[----:B--2---:R-:W-:Y:S02]  /*8520*/  DADD R2, R20, R2 ;  /* 0x0000000014027229 */ /* 0x004fe40000000002 */
[----:B------:R-:W-:Y:S02]  /*8530*/  DADD R20, R58, -R56 ;  /* 0x000000003a147229 */ /* 0x000fe40000000838 */
[----:B----4-:R-:W-:-:S06]  /*8540*/  DADD R32, R32, R36 ;  /* 0x0000000020207229 */ /* 0x010fcc0000000024 */
[----:B------:R-:W-:Y:S01]  /*8550*/  DFMA R20, R20, UR18, R24 ;  /* 0x0000001214147c2b */ /* 0x000fe20008000018 */
[--C-:B------:R-:W-:Y:S01]  /*8560*/  IMAD.WIDE R24, R71, 0x8, R6.reuse ;  /* 0x0000000847187825 */ /* 0x100fe200078e0206 */
[----:B------:R-:W-:Y:S01]  /*8570*/  DADD R30, R2, -R30 ;  /* 0x00000000021e7229 */ /* 0x000fe2000000081e */
[----:B------:R-:W-:Y:S01]  /*8580*/  IADD3 R3, PT, PT, R0, R73, RZ ;  /* 0x0000004900037210 */ /* 0x000fe20007ffe0ff */
[----:B------:R-:W-:Y:S02]  /*8590*/  DADD R48, R32, R48 ;  /* 0x0000000020307229 */ /* 0x000fe40000000030 */
[----:B------:R-:W2:Y:S02]  /*85a0*/  LDG.E.64 R32, desc[UR12][R24.64] ;  /* 0x0000000c18207981 */ /* 0x000ea4000c1e1b00 */
[----:B------:R-:W-:-:S04]  /*85b0*/  IMAD.WIDE R26, R3, 0x8, R6 ;  /* 0x00000008031a7825 */ /* 0x000fc800078e0206 */
[----:B---3--:R-:W-:Y:S01]  /*85c0*/  DADD R40, R48, R40 ;  /* 0x0000000030287229 */ /* 0x008fe20000000028 */
[----:B------:R-:W3:Y:S04]  /*85d0*/  LDG.E.64 R36, desc[UR12][R26.64+0x8] ;  /* 0x0000080c1a247981 */ /* 0x000ee8000c1e1b00 */
[----:B------:R-:W3:Y:S04]  /*85e0*/  LDG.E.64 R38, desc[UR12][R26.64+-0x8] ;  /* 0xfffff80c1a267981 */ /* 0x000ee8000c1e1b00 */
[----:B------:R-:W4:Y:S01]  /*85f0*/  LDG.E.64 R48, desc[UR12][R74.64+0x8] ;  /* 0x0000080c4a307981 */ /* 0x000f22000c1e1b00 */
[----:B------:R-:W-:Y:S01]  /*8600*/  DADD R50, R50, R34 ;  /* 0x0000000032327229 */ /* 0x000fe20000000022 */
[----:B------:R-:W-:-:S04]  /*8610*/  IADD3 R34, P0, PT, R26, R14, RZ ;  /* 0x0000000e1a227210 */ /* 0x000fc80007f1e0ff */
[----:B------:R-:W-:-:S03]  /*8620*/  IADD3.X R35, PT, PT, R27, R15, RZ, P0, !PT ;  /* 0x0000000f1b237210 */ /* 0x000fc600007fe4ff */
[----:B------:R-:W-:Y:S01]  /*8630*/  DADD R54, R50, R54 ;  /* 0x0000000032367229 */ /* 0x000fe20000000036 */
[----:B------:R-:W-:Y:S01]  /*8640*/  IADD3 R57, PT, PT, -R8, R3, RZ ;  /* 0x0000000308397210 */ /* 0x000fe20007ffe1ff */
[----:B------:R-:W-:Y:S01]  /*8650*/  DADD R22, R30, -R22 ;  /* 0x000000001e167229 */ /* 0x000fe20000000816 */
[----:B------:R-:W4:Y:S04]  /*8660*/  LDG.E.64 R50, desc[UR12][R34.64] ;  /* 0x0000000c22327981 */ /* 0x000f28000c1e1b00 */
[----:B------:R-:W4:Y:S01]  /*8670*/  LDG.E.64 R30, desc[UR12][R74.64] ;  /* 0x0000000c4a1e7981 */ /* 0x000f22000c1e1b00 */
[----:B------:R-:W-:Y:S01]  /*8680*/  DADD R64, R54, R64 ;  /* 0x0000000036407229 */ /* 0x000fe20000000040 */
[----:B------:R-:W-:Y:S02]  /*8690*/  IMAD.WIDE R54, R57, 0x8, R6 ;  /* 0x0000000839367825 */ /* 0x000fe400078e0206 */
[----:B------:R-:W4:Y:S04]  /*86a0*/  LDG.E.64 R66, desc[UR12][R34.64+0x8] ;  /* 0x0000080c22427981 */ /* 0x000f28000c1e1b00 */
[----:B------:R-:W4:Y:S04]  /*86b0*/  LDG.E.64 R56, desc[UR12][R18.64+0x8] ;  /* 0x0000080c12387981 */ /* 0x000f28000c1e1b00 */
[----:B------:R-:W4:Y:S01]  /*86c0*/  LDG.E.64 R58, desc[UR12][R54.64] ;  /* 0x0000000c363a7981 */ /* 0x000f22000c1e1b00 */
[----:B------:R-:W-:-:S03]  /*86d0*/  DADD R62, R64, -R62 ;  /* 0x00000000403e7229 */ /* 0x000fc6000000083e */
[----:B------:R-:W4:Y:S01]  /*86e0*/  LDG.E.64 R64, desc[UR12][R54.64+0x8] ;  /* 0x0000080c36407981 */ /* 0x000f22000c1e1b00 */
[----:B------:R-:W-:-:S03]  /*86f0*/  IADD3 R73, PT, PT, -R0, R73, RZ ;  /* 0x0000004900497210 */ /* 0x000fc60007ffe1ff */
[----:B------:R-:W4:Y:S02]  /*8700*/  LDG.E.64 R18, desc[UR12][R18.64+-0x8] ;  /* 0xfffff80c12127981 */ /* 0x000f24000c1e1b00 */
[----:B------:R-:W-:Y:S02]  /*8710*/  IMAD.WIDE R6, R73, 0x8, R6 ;  /* 0x0000000849067825 */ /* 0x000fe400078e0206 */
[----:B------:R-:W4:Y:S04]  /*8720*/  LDG.E.64 R26, desc[UR12][R26.64] ;  /* 0x0000000c1a1a7981 */ /* 0x000f28000c1e1b00 */
[----:B------:R-:W4:Y:S01]  /*8730*/  LDG.E.64 R54, desc[UR12][R54.64+-0x8] ;  /* 0xfffff80c36367981 */ /* 0x000f22000c1e1b00 */
[----:B--2---:R-:W-:Y:S02]  /*8740*/  DADD R62, R62, -R32 ;  /* 0x000000003e3e7229 */ /* 0x004fe40000000820 */
[----:B---3--:R-:W-:Y:S01]  /*8750*/  DADD R36, R36, R38 ;  /* 0x0000000024247229 */ /* 0x008fe20000000026 */
[----:B------:R-:W2:Y:S05]  /*8760*/  LDG.E.64 R38, desc[UR12][R34.64+-0x8] ;  /* 0xfffff80c22267981 */ /* 0x000eaa000c1e1b00 */
[----:B----4-:R-:W-:-:S08]  /*8770*/  DADD R48, R62, -R48 ;  /* 0x000000003e307229 */ /* 0x010fd00000000830 */
[----:B------:R-:W-:Y:S01]  /*8780*/  DADD R52, R48, -R52 ;  /* 0x0000000030347229 */ /* 0x000fe20000000834 */
[----:B------:R-:W-:Y:S01]  /*8790*/  IADD3 R48, P0, PT, R6, R14, RZ ;  /* 0x0000000e06307210 */ /* 0x000fe20007f1e0ff */
[----:B------:R-:W-:-:S03]  /*87a0*/  DADD R36, R36, R50 ;  /* 0x0000000024247229 */ /* 0x000fc60000000032 */
[----:B------:R-:W-:Y:S01]  /*87b0*/  IADD3.X R49, PT, PT, R7, R15, RZ, P0, !PT ;  /* 0x0000000f07317210 */ /* 0x000fe200007fe4ff */
[----:B------:R-:W3:Y:S04]  /*87c0*/  LDG.E.64 R50, desc[UR12][R6.64+0x8] ;  /* 0x0000080c06327981 */ /* 0x000ee8000c1e1b00 */
[----:B------:R-:W4:Y:S01]  /*87d0*/  LDG.E.64 R34, desc[UR12][R48.64+0x8] ;  /* 0x0000080c30227981 */ /* 0x000f22000c1e1b00 */
[----:B------:R-:W-:Y:S01]  /*87e0*/  DADD R28, R28, -R30 ;  /* 0x000000001c1c7229 */ /* 0x000fe2000000081e */
[----:B------:R-:W0:Y:S01]  /*87f0*/  LDC.64 R30, c[0x0][0x540] ;  /* 0x00015000ff1e7b82 */ /* 0x000e220000000a00 */
[----:B------:R-:W-:Y:S01]  /*8800*/  DADD R40, R40, -R56 ;  /* 0x0000000028287229 */ /* 0x000fe20000000838 */
[----:B------:R-:W4:Y:S01]  /*8810*/  LDG.E.64 R56, desc[UR12][R6.64+-0x8] ;  /* 0xfffff80c06387981 */ /* 0x000f22000c1e1b00 */
[----:B------:R-:W-:Y:S01]  /*8820*/  DADD R36, R36, R58 ;  /* 0x0000000024247229 */ /* 0x000fe2000000003a */
[----:B------:R-:W-:Y:S01]  /*8830*/  IADD3 R59, PT, PT, R71, 0x1, RZ ;  /* 0x00000001473b7810 */ /* 0x000fe20007ffe0ff */
[----:B------:R-:W-:Y:S01]  /*8840*/  DADD R64, R66, R64 ;  /* 0x0000000042407229 */ /* 0x000fe20000000040 */
[--C-:B0-----:R-:W-:Y:S01]  /*8850*/  IMAD.WIDE R68, R69, 0x8, R30.reuse ;  /* 0x0000000845447825 */ /* 0x101fe200078e021e */
[----:B------:R-:W-:Y:S01]  /*8860*/  DADD R16, R22, -R16 ;  /* 0x0000000016107229 */ /* 0x000fe20000000810 */
[----:B------:R-:W4:Y:S02]  /*8870*/  LDG.E.64 R6, desc[UR12][R6.64] ;  /* 0x0000000c06067981 */ /* 0x000f24000c1e1b00 */
[----:B------:R-:W-:-:S02]  /*8880*/  IMAD.WIDE R58, R59, 0x8, R30 ;  /* 0x000000083b3a7825 */ /* 0x000fc400078e021e */
[----:B------:R-:W4:Y:S04]  /*8890*/  LDG.E.64 R66, desc[UR12][R68.64+0x8] ;  /* 0x0000080c44427981 */ /* 0x000f28000c1e1b00 */
[----:B------:R-:W4:Y:S01]  /*88a0*/  LDG.E.64 R62, desc[UR12][R58.64] ;  /* 0x0000000c3a3e7981 */ /* 0x000f22000c1e1b00 */
[----:B------:R-:W-:Y:S01]  /*88b0*/  IMAD.WIDE R22, R3, 0x8, R30 ;  /* 0x0000000803167825 */ /* 0x000fe200078e021e */
[----:B------:R-:W-:Y:S02]  /*88c0*/  DMUL R52, R52, UR16 ;  /* 0x0000001034347c28 */ /* 0x000fe40008000000 */
[----:B------:R-:W4:Y:S04]  /*88d0*/  LDG.E.64 R68, desc[UR12][R68.64+-0x8] ;  /* 0xfffff80c44447981 */ /* 0x000f28000c1e1b00 */
[----:B------:R-:W4:Y:S02]  /*88e0*/  LDG.E.64 R22, desc[UR12][R22.64] ;  /* 0x0000000c16167981 */ /* 0x000f24000c1e1b00 */
[----:B------:R-:W-:-:S02]  /*88f0*/  DFMA R28, R28, UR18, R52 ;  /* 0x000000121c1c7c2b */ /* 0x000fc40008000034 */
[----:B------:R-:W-:Y:S01]  /*8900*/  DADD R18, R40, -R18 ;  /* 0x0000000028127229 */ /* 0x000fe20000000812 */
[----:B------:R-:W4:Y:S01]  /*8910*/  LDG.E.64 R58, desc[UR12][R58.64+-0x10] ;  /* 0xfffff00c3a3a7981 */ /* 0x000f22000c1e1b00 */
[----:B------:R-:W-:-:S03]  /*8920*/  IMAD.WIDE R4, R5, 0x8, R30 ;  /* 0x0000000805047825 */ /* 0x000fc600078e021e */
[----:B------:R-:W4:Y:S01]  /*8930*/  LDG.E.64 R40, desc[UR12][R24.64+0x8] ;  /* 0x0000080c18287981 */ /* 0x000f22000c1e1b00 */
[----:B--2---:R-:W-:-:S08]  /*8940*/  DADD R38, R64, R38 ;  /* 0x0000000040267229 */ /* 0x004fd00000000026 */
[----:B------:R-:W-:Y:S01]  /*8950*/  DADD R38, R38, R54 ;  /* 0x0000000026267229 */ /* 0x000fe20000000036 */
[----:B------:R-:W-:-:S05]  /*8960*/  IMAD.WIDE R54, R73, 0x8, R30 ;  /* 0x0000000849367825 */ /* 0x000fca00078e021e */
[----:B------:R-:W2:Y:S01]  /*8970*/  LDG.E.64 R2, desc[UR12][R54.64] ;  /* 0x0000000c36027981 */ /* 0x000ea2000c1e1b00 */
[----:B---3--:R-:W-:Y:S01]  /*8980*/  DADD R36, R36, -R50 ;  /* 0x0000000024247229 */ /* 0x008fe20000000832 */
[----:B------:R-:W-:Y:S01]  /*8990*/  IMAD.WIDE R50, R0, 0x8, R54 ;  /* 0x0000000800327825 */ /* 0x000fe200078e0236 */
[----:B----4-:R-:W-:Y:S01]  /*89a0*/  DADD R34, R38, -R34 ;  /* 0x0000000026227229 */ /* 0x010fe20000000822 */
[----:B------:R-:W3:Y:S04]  /*89b0*/  LDG.E.64 R38, desc[UR12][R48.64] ;  /* 0x0000000c30267981 */ /* 0x000ee8000c1e1b00 */
[----:B------:R-:W4:Y:S01]  /*89c0*/  LDG.E.64 R52, desc[UR12][R50.64+-0x8] ;  /* 0xfffff80c32347981 */ /* 0x000f22000c1e1b00 */
[----:B------:R-:W-:Y:S01]  /*89d0*/  DADD R36, R36, -R56 ;  /* 0x0000000024247229 */ /* 0x000fe20000000838 */
[----:B------:R-:W-:Y:S01]  /*89e0*/  IADD3 R65, PT, PT, R11, 0x1, RZ ;  /* 0x000000010b417810 */ /* 0x000fe20007ffe0ff */
[----:B------:R-:W-:Y:S01]  /*89f0*/  IMAD.WIDE R56, R9, 0x8, R30 ;  /* 0x0000000809387825 */ /* 0x000fe200078e021e */
[----:B------:R-:W4:Y:S01]  /*8a00*/  LDG.E.64 R10, desc[UR12][R24.64+-0x8] ;  /* 0xfffff80c180a7981 */ /* 0x000f22000c1e1b00 */
[----:B------:R-:W-:-:S03]  /*8a10*/  IADD3 R70, P0, PT, R14, R50, RZ ;  /* 0x000000320e467210 */ /* 0x000fc60007f1e0ff */
[----:B------:R-:W4:Y:S01]  /*8a20*/  LDG.E.64 R8, desc[UR12][R4.64+0x8] ;  /* 0x0000080c04087981 */ /* 0x000f22000c1e1b00 */
[----:B------:R-:W-:-:S03]  /*8a30*/  IMAD.WIDE R30, R65, 0x8, R30 ;  /* 0x00000008411e7825 */ /* 0x000fc600078e021e */
[----:B------:R-:W4:Y:S01]  /*8a40*/  LDG.E.64 R54, desc[UR12][R50.64+0x8] ;  /* 0x0000080c32367981 */ /* 0x000f22000c1e1b00 */
[----:B------:R-:W-:-:S03]  /*8a50*/  IADD3.X R71, PT, PT, R15, R51, RZ, P0, !PT ;  /* 0x000000330f477210 */ /* 0x000fc600007fe4ff */
[----:B------:R-:W4:Y:S04]  /*8a60*/  LDG.E.64 R48, desc[UR12][R48.64+-0x8] ;  /* 0xfffff80c30307981 */ /* 0x000f28000c1e1b00 */
[----:B------:R-:W4:Y:S04]  /*8a70*/  LDG.E.64 R56, desc[UR12][R56.64] ;  /* 0x0000000c38387981 */ /* 0x000f28000c1e1b00 */
[----:B------:R-:W4:Y:S04]  /*8a80*/  LDG.E.64 R14, desc[UR12][R30.64] ;  /* 0x0000000c1e0e7981 */ /* 0x000f28000c1e1b00 */
[----:B------:R0:W4:Y:S04]  /*8a90*/  LDG.E.64 R64, desc[UR12][R4.64+-0x8] ;  /* 0xfffff80c04407981 */ /* 0x000128000c1e1b00 */
[----:B------:R-:W4:Y:S01]  /*8aa0*/  LDG.E.64 R24, desc[UR12][R70.64] ;  /* 0x0000000c46187981 */ /* 0x000f22000c1e1b00 */
[----:B------:R-:W-:-:S03]  /*8ab0*/  DADD R62, R66, R62 ;  /* 0x00000000423e7229 */ /* 0x000fc6000000003e */
[----:B------:R-:W4:Y:S01]  /*8ac0*/  LDG.E.64 R66, desc[UR12][R30.64+-0x10] ;  /* 0xfffff00c1e427981 */ /* 0x000f22000c1e1b00 */
[----:B------:R-:W-:Y:S01]  /*8ad0*/  DADD R6, R26, -R6 ;  /* 0x000000001a067229 */ /* 0x000fe20000000806 */
[----:B0-----:R-:W0:Y:S02]  /*8ae0*/  LDC.64 R4, c[0x0][0x538] ;  /* 0x00014e00ff047b82 */ /* 0x001e240000000a00 */
[----:B------:R-:W4:Y:S01]  /*8af0*/  LDG.E.64 R50, desc[UR12][R50.64] ;  /* 0x0000000c32327981 */ /* 0x000f22000c1e1b00 */
[----:B------:R-:W-:Y:S02]  /*8b00*/  DADD R62, R62, R68 ;  /* 0x000000003e3e7229 */ /* 0x000fe40000000044 */
[----:B------:R-:W-:-:S06]  /*8b10*/  DADD R18, R18, -R40 ;  /* 0x0000000012127229 */ /* 0x000fcc0000000828 */
[----:B------:R-:W-:Y:S02]  /*8b20*/  DADD R58, R62, R58 ;  /* 0x000000003e3a7229 */ /* 0x000fe4000000003a */
[----:B------:R-:W-:Y:S02]  /*8b30*/  DADD R34, -R40, R34 ;  /* 0x0000000028227229 */ /* 0x000fe40000000122 */
[----:B------:R-:W-:Y:S01]  /*8b40*/  DADD R12, R16, -R12 ;  /* 0x00000000100c7229 */ /* 0x000fe2000000080c */
[----:B0-----:R-:W-:Y:S01]  /*8b50*/  IMAD.WIDE R4, R61, 0x8, R4 ;  /* 0x000000083d047825 */ /* 0x001fe200078e0204 */
[----:B--2---:R-:W-:Y:S02]  /*8b60*/  DADD R2, R2, R22 ;  /* 0x0000000002027229 */ /* 0x004fe40000000016 */
[----:B---3--:R-:W-:-:S06]  /*8b70*/  DADD R36, R36, -R38 ;  /* 0x0000000024247229 */ /* 0x008fcc0000000826 */
[----:B----4-:R-:W-:Y:S02]  /*8b80*/  DADD R2, R2, R52 ;  /* 0x0000000002027229 */ /* 0x010fe40000000034 */
[----:B------:R-:W-:Y:S02]  /*8b90*/  DADD R36, -R32, R36 ;  /* 0x0000000020247229 */ /* 0x000fe40000000124 */
[----:B------:R-:W-:Y:S02]  /*8ba0*/  DADD R18, R18, -R10 ;  /* 0x0000000012127229 */ /* 0x000fe4000000080a */
[----:B------:R-:W-:Y:S02]  /*8bb0*/  DADD R8, R58, R8 ;  /* 0x000000003a087229 */ /* 0x000fe40000000008 */
[----:B------:R-:W-:Y:S02]  /*8bc0*/  DADD R2, R2, R54 ;  /* 0x0000000002027229 */ /* 0x000fe40000000036 */
[----:B------:R-:W-:Y:S01]  /*8bd0*/  DMUL R36, R36, UR16 ;  /* 0x0000001024247c28 */ /* 0x000fe20008000000 */
[----:B------:R-:W-:Y:S01]  /*8be0*/  UMOV UR17, 0x3f9c71c7 ;  /* 0x3f9c71c700117882 */ /* 0x000fe20000000000 */
[----:B------:R-:W-:-:S02]  /*8bf0*/  DADD R34, R34, -R48 ;  /* 0x0000000022227229 */ /* 0x000fc40000000830 */
[----:B------:R-:W-:Y:S02]  /*8c00*/  DFMA R18, R18, UR16, R28 ;  /* 0x0000001012127c2b */ /* 0x000fe4000800001c */
[----:B------:R-:W-:Y:S02]  /*8c10*/  DADD R2, R2, R56 ;  /* 0x0000000002027229 */ /* 0x000fe40000000038 */
[----:B------:R-:W-:Y:S02]  /*8c20*/  DADD R8, R8, R14 ;  /* 0x0000000008087229 */ /* 0x000fe4000000000e */
[----:B------:R-:W-:Y:S02]  /*8c30*/  DFMA R6, R6, UR18, R36 ;  /* 0x0000001206067c2b */ /* 0x000fe40008000024 */
[----:B------:R-:W-:Y:S02]  /*8c40*/  DADD R34, -R10, R34 ;  /* 0x000000000a227229 */ /* 0x000fe40000000122 */
[----:B------:R-:W-:-:S02]  /*8c50*/  DMUL R18, R18, UR4 ;  /* 0x0000000412127c28 */ /* 0x000fc40008000000 */
[----:B------:R-:W-:Y:S02]  /*8c60*/  DFMA R12, R12, UR16, R20 ;  /* 0x000000100c0c7c2b */ /* 0x000fe40008000014 */
[----:B------:R-:W-:Y:S02]  /*8c70*/  DADD R8, R8, R64 ;  /* 0x0000000008087229 */ /* 0x000fe40000000040 */
[----:B------:R-:W-:Y:S02]  /*8c80*/  DADD R2, R2, R24 ;  /* 0x0000000002027229 */ /* 0x000fe40000000018 */
[----:B------:R-:W-:Y:S02]  /*8c90*/  DMUL R18, R44, R18 ;  /* 0x000000122c127228 */ /* 0x000fe40000000000 */
[----:B------:R-:W-:Y:S01]  /*8ca0*/  DFMA R6, R34, UR16, R6 ;  /* 0x0000001022067c2b */ /* 0x000fe20008000006 */
[----:B------:R-:W0:Y:S01]  /*8cb0*/  LDCU.64 UR16, c[0x3][0x110] ;  /* 0x00c02200ff1077ac */ /* 0x000e220008000a00 */
[----:B------:R-:W-:-:S02]  /*8cc0*/  DMUL R12, R12, UR4 ;  /* 0x000000040c0c7c28 */ /* 0x000fc40008000000 */
[----:B------:R-:W-:Y:S02]  /*8cd0*/  DADD R8, R8, R66 ;  /* 0x0000000008087229 */ /* 0x000fe40000000042 */
[----:B------:R-:W-:Y:S02]  /*8ce0*/  DMUL R2, R2, UR8 ;  /* 0x0000000802027c28 */ /* 0x000fe40008000000 */
[----:B------:R-:W-:Y:S02]  /*8cf0*/  DMUL R6, R6, UR4 ;  /* 0x0000000406067c28 */ /* 0x000fe40008000000 */
[----:B------:R-:W-:-:S04]  /*8d00*/  DFMA R12, -R46, R12, -R18 ;  /* 0x0000000c2e0c722b */ /* 0x000fc80000000912 */
[----:B------:R-:W-:-:S04]  /*8d10*/  DFMA R2, R8, UR6, R2 ;  /* 0x0000000608027c2b */ /* 0x000fc80008000002 */
[----:B------:R-:W-:-:S04]  /*8d20*/  DFMA R6, -R42, R6, R12 ;  /* 0x000000062a06722b */ /* 0x000fc8000000010c */
[----:B------:R-:W-:-:S08]  /*8d30*/  DFMA R2, -R50, UR10, R2 ;  /* 0x0000000a32027c2b */ /* 0x000fd00008000102 */
[----:B0-----:R-:W-:-:S07]  /*8d40*/  DFMA R2, R2, UR16, R6 ;  /* 0x0000001002027c2b */ /* 0x001fce0008000006 */
[----:B------:R-:W-:Y:S01]  /*8d50*/  STG.E.64 desc[UR12][R4.64], R2 ;  /* 0x0000000204007986 */ /* 0x000fe2000c101b0c */
[----:B------:R-:W-:Y:S05]  /*8d60*/  EXIT ;  /* 0x000000000000794d */ /* 0x000fea0003800000 */
        .weak           $__internal_3_$__cuda_sm20_dblrcp_rn_slowpath_v3
        .type           $__internal_3_$__cuda_sm20_dblrcp_rn_slowpath_v3,@function
        .size           $__internal_3_$__cuda_sm20_dblrcp_rn_slowpath_v3,($__internal_4_$__cuda_sm20_div_rn_f64_full - $__internal_3_$__cuda_sm20_dblrcp_rn_slowpath_v3)
$__internal_3_$__cuda_sm20_dblrcp_rn_slowpath_v3:
[----:B------:R-:W-:-:S14]  /*8d70*/  DSETP.GTU.AND P0, PT, |R34|, +INF , PT ;  /* 0x7ff000002200742a */ /* 0x000fdc0003f0c200 */
[----:B------:R-:W-:Y:S05]  /*8d80*/  @P0 BRA `(.L_x_105) ;  /* 0x0000000000800947 */ /* 0x000fea0003800000 */
[----:B------:R-:W-:-:S04]  /*8d90*/  LOP3.LUT R52, R35, 0x7fffffff, RZ, 0xc0, !PT ;  /* 0x7fffffff23347812 */ /* 0x000fc800078ec0ff */
[----:B------:R-:W-:-:S04]  /*8da0*/  IADD3 R50, PT, PT, R52, -0x1, RZ ;  /* 0xffffffff34327810 */ /* 0x000fc80007ffe0ff */
[----:B------:R-:W-:-:S13]  /*8db0*/  ISETP.GE.U32.AND P0, PT, R50, 0x7fefffff, PT ;  /* 0x7fefffff3200780c */ /* 0x000fda0003f06070 */
[----:B------:R-:W-:Y:S02]  /*8dc0*/  @P0 LOP3.LUT R51, R35, 0x7ff00000, RZ, 0x3c, !PT ;  /* 0x7ff0000023330812 */ /* 0x000fe400078e3cff */
[----:B------:R-:W-:Y:S01]  /*8dd0*/  @P0 MOV R50, RZ ;  /* 0x000000ff00320202 */ /* 0x000fe20000000f00 */
[----:B------:R-:W-:Y:S06]  /*8de0*/  @P0 BRA `(.L_x_106) ;  /* 0x0000000000700947 */ /* 0x000fec0003800000 */
[----:B------:R-:W-:-:S13]  /*8df0*/  ISETP.GE.U32.AND P0, PT, R52, 0x1000001, PT ;  /* 0x010000013400780c */ /* 0x000fda0003f06070 */
[----:B------:R-:W-:Y:S05]  /*8e00*/  @!P0 BRA `(.L_x_107) ;  /* 0x0000000000388947 */ /* 0x000fea0003800000 */
[----:B------:R-:W-:Y:S02]  /*8e10*/  IADD3 R55, PT, PT, R35, -0x3fe00000, RZ ;  /* 0xc020000023377810 */ /* 0x000fe40007ffe0ff */
[----:B------:R-:W-:Y:S02]  /*8e20*/  MOV R54, R34 ;  /* 0x0000002200367202 */ /* 0x000fe40000000f00 */
[----:B------:R-:W0:Y:S01]  /*8e30*/  MUFU.RCP64H R53, R55 ;  /* 0x0000003700357308 */ /* 0x000e220000001800 */
[----:B------:R-:W-:-:S06]  /*8e40*/  MOV R52, R65 ;  /* 0x0000004100347202 */ /* 0x000fcc0000000f00 */
        /* <DEDUP_REMOVED lines=10> */
.L_x_107:
        /* <DEDUP_REMOVED lines=10> */
.L_x_105:
[----:B------:R-:W-:Y:S02]  /*8f90*/  LOP3.LUT R51, R35, 0x80000, RZ, 0xfc, !PT ;  /* 0x0008000023337812 */ /* 0x000fe400078efcff */
[----:B------:R-:W-:-:S07]  /*8fa0*/  MOV R50, R34 ;  /* 0x0000002200327202 */ /* 0x000fce0000000f00 */
.L_x_106:
[----:B------:R-:W-:Y:S02]  /*8fb0*/  MOV R34, R0 ;  /* 0x0000000000227202 */ /* 0x000fe40000000f00 */
[----:B------:R-:W-:Y:S02]  /*8fc0*/  MOV R35, 0x0 ;  /* 0x0000000000237802 */ /* 0x000fe40000000f00 */
[----:B------:R-:W-:Y:S02]  /*8fd0*/  R2UR UR6, R50 ;  /* 0x00000000320672ca */ /* 0x000fe400000e0000 */
[----:B------:R-:W-:Y:S01]  /*8fe0*/  R2UR UR7, R51 ;  /* 0x00000000330772ca */ /* 0x000fe200000e0000 */
[----:B------:R-:W-:-:S14]  /*8ff0*/  RET.REL.NODEC R34 `(_Z6getDtF6Fields) ;  /* 0xffffff7022007950 */ /* 0x000fdc0003c3ffff */
        .weak           $__internal_4_$__cuda_sm20_div_rn_f64_full
        .type           $__internal_4_$__cuda_sm20_div_rn_f64_full,@function
        .size           $__internal_4_$__cuda_sm20_div_rn_f64_full,($__internal_5_$__cuda_sm20_dsqrt_rn_f64_mediumpath_v1 - $__internal_4_$__cuda_sm20_div_rn_f64_full)
$__internal_4_$__cuda_sm20_div_rn_f64_full:
[C---:B------:R-:W-:Y:S02]  /*9000*/  FSETP.GEU.AND P0, PT, |R23|.reuse, 1.469367938527859385e-39, PT ;  /* 0x001000001700780b */ /* 0x040fe40003f0e200 */
[C---:B------:R-:W-:Y:S02]  /*9010*/  LOP3.LUT R20, R23.reuse, 0x800fffff, RZ, 0xc0, !PT ;  /* 0x800fffff17147812 */ /* 0x040fe400078ec0ff */
[----:B------:R-:W-:Y:S02]  /*9020*/  MOV R26, 0x1 ;  /* 0x00000001001a7802 */ /* 0x000fe40000000f00 */
[----:B------:R-:W-:Y:S02]  /*9030*/  LOP3.LUT R21, R20, 0x3ff00000, RZ, 0xfc, !PT ;  /* 0x3ff0000014157812 */ /* 0x000fe400078efcff */
[----:B------:R-:W-:Y:S02]  /*9040*/  MOV R20, R22 ;  /* 0x0000001600147202 */ /* 0x000fe40000000f00 */
[----:B------:R-:W-:-:S02]  /*9050*/  LOP3.LUT R33, R23, 0x7ff00000, RZ, 0xc0, !PT ;  /* 0x7ff0000017217812 */ /* 0x000fc400078ec0ff */
[----:B------:R-:W-:Y:S01]  /*9060*/  LOP3.LUT R50, R25, 0x7ff00000, RZ, 0xc0, !PT ;  /* 0x7ff0000019327812 */ /* 0x000fe200078ec0ff */
[----:B------:R-:W-:Y:S01]  /*9070*/  @!P0 DMUL R20, R22, 8.98846567431157953865e+307 ;  /* 0x7fe0000016148828 */ /* 0x000fe20000000000 */
[----:B------:R-:W-:Y:S02]  /*9080*/  MOV R0, 0x1ca00000 ;  /* 0x1ca0000000007802 */ /* 0x000fe40000000f00 */
[----:B------:R-:W-:Y:S02]  /*9090*/  ISETP.GE.U32.AND P1, PT, R50, R33, PT ;  /* 0x000000213200720c */ /* 0x000fe40003f26070 */
[----:B------:R-:W-:Y:S01]  /*90a0*/  MOV R51, R50 ;  /* 0x0000003200337202 */ /* 0x000fe20000000f00 */
[----:B------:R-:W0:Y:S02]  /*90b0*/  MUFU.RCP64H R27, R21 ;  /* 0x00000015001b7308 */ /* 0x000e240000001800 */
[----:B0-----:R-:W-:-:S08]  /*90c0*/  DFMA R30, R26, -R20, 1 ;  /* 0x3ff000001a1e742b */ /* 0x001fd00000000814 */
[----:B------:R-:W-:-:S08]  /*90d0*/  DFMA R30, R30, R30, R30 ;  /* 0x0000001e1e1e722b */ /* 0x000fd0000000001e */
[----:B------:R-:W-:Y:S01]  /*90e0*/  DFMA R30, R26, R30, R26 ;  /* 0x0000001e1a1e722b */ /* 0x000fe2000000001a */
[----:B------:R-:W-:Y:S02]  /*90f0*/  SEL R27, R0, 0x63400000, !P1 ;  /* 0x63400000001b7807 */ /* 0x000fe40004800000 */
[----:B------:R-:W-:Y:S02]  /*9100*/  FSETP.GEU.AND P1, PT, |R25|, 1.469367938527859385e-39, PT ;  /* 0x001000001900780b */ /* 0x000fe40003f2e200 */
[----:B------:R-:W-:-:S03]  /*9110*/  LOP3.LUT R27, R27, 0x800fffff, R25, 0xf8, !PT ;  /* 0x800fffff1b1b7812 */ /* 0x000fc600078ef819 */
[----:B------:R-:W-:Y:S01]  /*9120*/  DFMA R28, R30, -R20, 1 ;  /* 0x3ff000001e1c742b */ /* 0x000fe20000000814 */
[----:B------:R-:W-:-:S07]  /*9130*/  MOV R26, R24 ;  /* 0x00000018001a7202 */ /* 0x000fce0000000f00 */
[----:B------:R-:W-:Y:S01]  /*9140*/  DFMA R28, R30, R28, R30 ;  /* 0x0000001c1e1c722b */ /* 0x000fe2000000001e */
[----:B------:R-:W-:Y:S10]  /*9150*/  @P1 BRA `(.L_x_108) ;  /* 0x0000000000201947 */ /* 0x000ff40003800000 */
[----:B------:R-:W-:Y:S02]  /*9160*/  LOP3.LUT R31, R23, 0x7ff00000, RZ, 0xc0, !PT ;  /* 0x7ff00000171f7812 */ /* 0x000fe400078ec0ff */
[----:B------:R-:W-:Y:S02]  /*9170*/  MOV R30, RZ ;  /* 0x000000ff001e7202 */ /* 0x000fe40000000f00 */
[----:B------:R-:W-:-:S04]  /*9180*/  ISETP.GE.U32.AND P1, PT, R50, R31, PT ;  /* 0x0000001f3200720c */ /* 0x000fc80003f26070 */
[----:B------:R-:W-:-:S04]  /*9190*/  SEL R31, R0, 0x63400000, !P1 ;  /* 0x63400000001f7807 */ /* 0x000fc80004800000 */
[----:B------:R-:W-:-:S04]  /*91a0*/  LOP3.LUT R31, R31, 0x80000000, R25, 0xf8, !PT ;  /* 0x800000001f1f7812 */ /* 0x000fc800078ef819 */
[----:B------:R-:W-:-:S06]  /*91b0*/  LOP3.LUT R31, R31, 0x100000, RZ, 0xfc, !PT ;  /* 0x001000001f1f7812 */ /* 0x000fcc00078efcff */
[----:B------:R-:W-:-:S10]  /*91c0*/  DFMA R26, R26, 2, -R30 ;  /* 0x400000001a1a782b */ /* 0x000fd4000000081e */
[----:B------:R-:W-:-:S07]  /*91d0*/  LOP3.LUT R51, R27, 0x7ff00000, RZ, 0xc0, !PT ;  /* 0x7ff000001b337812 */ /* 0x000fce00078ec0ff */
.L_x_108:
[----:B------:R-:W-:Y:S01]  /*91e0*/  MOV R54, R33 ;  /* 0x0000002100367202 */ /* 0x000fe20000000f00 */
[----:B------:R-:W-:Y:S01]  /*91f0*/  DMUL R30, R28, R26 ;  /* 0x0000001a1c1e7228 */ /* 0x000fe20000000000 */
[----:B------:R-:W-:Y:S02]  /*9200*/  IADD3 R53, PT, PT, R51, -0x1, RZ ;  /* 0xffffffff33357810 */ /* 0x000fe40007ffe0ff */
[----:B------:R-:W-:Y:S02]  /*9210*/  @!P0 LOP3.LUT R54, R21, 0x7ff00000, RZ, 0xc0, !PT ;  /* 0x7ff0000015368812 */ /* 0x000fe400078ec0ff */
[----:B------:R-:W-:Y:S02]  /*9220*/  ISETP.GT.U32.AND P0, PT, R53, 0x7feffffe, PT ;  /* 0x7feffffe3500780c */ /* 0x000fe40003f04070 */
[----:B------:R-:W-:Y:S01]  /*9230*/  IADD3 R53, PT, PT, R54, -0x1, RZ ;  /* 0xffffffff36357810 */ /* 0x000fe20007ffe0ff */
[----:B------:R-:W-:-:S03]  /*9240*/  DFMA R32, R30, -R20, R26 ;  /* 0x800000141e20722b */ /* 0x000fc6000000001a */
[----:B------:R-:W-:-:S05]  /*9250*/  ISETP.GT.U32.OR P0, PT, R53, 0x7feffffe, P0 ;  /* 0x7feffffe3500780c */ /* 0x000fca0000704470 */
[----:B------:R-:W-:-:S08]  /*9260*/  DFMA R32, R28, R32, R30 ;  /* 0x000000201c20722b */ /* 0x000fd0000000001e */
[----:B------:R-:W-:Y:S05]  /*9270*/  @P0 BRA `(.L_x_109) ;  /* 0x00000000007c0947 */ /* 0x000fea0003800000 */
[----:B------:R-:W-:Y:S02]  /*9280*/  LOP3.LUT R29, R23, 0x7ff00000, RZ, 0xc0, !PT ;  /* 0x7ff00000171d7812 */ /* 0x000fe400078ec0ff */
[----:B------:R-:W-:Y:S02]  /*9290*/  MOV R30, RZ ;  /* 0x000000ff001e7202 */ /* 0x000fe40000000f00 */
[CC--:B------:R-:W-:Y:S02]  /*92a0*/  VIADDMNMX R25, R50.reuse, -R29.reuse, 0xb9600000, !PT ;  /* 0xb960000032197446 */ /* 0x0c0fe4000780091d */
[----:B------:R-:W-:Y:S02]  /*92b0*/  ISETP.GE.U32.AND P0, PT, R50, R29, PT ;  /* 0x0000001d3200720c */ /* 0x000fe40003f06070 */
[----:B------:R-:W-:Y:S02]  /*92c0*/  VIMNMX R25, PT, PT, R25, 0x46a00000, PT ;  /* 0x46a0000019197848 */ /* 0x000fe40003fe0100 */
[----:B------:R-:W-:-:S04]  /*92d0*/  SEL R0, R0, 0x63400000, !P0 ;  /* 0x6340000000007807 */ /* 0x000fc80004000000 */
[----:B------:R-:W-:-:S04]  /*92e0*/  IADD3 R0, PT, PT, -R0, R25, RZ ;  /* 0x0000001900007210 */ /* 0x000fc80007ffe1ff */
[----:B------:R-:W-:-:S06]  /*92f0*/  IADD3 R31, PT, PT, R0, 0x7fe00000, RZ ;  /* 0x7fe00000001f7810 */ /* 0x000fcc0007ffe0ff */
[----:B------:R-:W-:-:S10]  /*9300*/  DMUL R28, R32, R30 ;  /* 0x0000001e201c7228 */ /* 0x000fd40000000000 */
[C---:B------:R-:W-:Y:S02]  /*9310*/  FSETP.GTU.AND P0, PT, |R29|.reuse, 1.469367938527859385e-39, PT ;  /* 0x001000001d00780b */ /* 0x040fe40003f0c200 */
[----:B------:R-:W-:Y:S02]  /*9320*/  R2UR UR10, R28 ;  /* 0x000000001c0a72ca */ /* 0x000fe400000e0000 */
[----:B------:R-:W-:-:S09]  /*9330*/  R2UR UR11, R29 ;  /* 0x000000001d0b72ca */ /* 0x000fd200000e0000 */
[----:B------:R-:W-:Y:S06]  /*9340*/  @P0 BRA `(.L_x_110) ;  /* 0x0000000000b40947 */ /* 0x000fec0003800000 */
[----:B------:R-:W-:Y:S01]  /*9350*/  DFMA R20, R32, -R20, R26 ;  /* 0x800000142014722b */ /* 0x000fe2000000001a */
[----:B------:R-:W-:-:S09]  /*9360*/  MOV R30, RZ ;  /* 0x000000ff001e7202 */ /* 0x000fd20000000f00 */
[C---:B------:R-:W-:Y:S02]  /*9370*/  FSETP.NEU.AND P0, PT, R21.reuse, RZ, PT ;  /* 0x000000ff1500720b */ /* 0x040fe40003f0d000 */
[----:B------:R-:W-:-:S04]  /*9380*/  LOP3.LUT R23, R21, 0x80000000, R23, 0x48, !PT ;  /* 0x8000000015177812 */ /* 0x000fc800078e4817 */
[----:B------:R-:W-:-:S07]  /*9390*/  LOP3.LUT R31, R23, R31, RZ, 0xfc, !PT ;  /* 0x0000001f171f7212 */ /* 0x000fce00078efcff */
[----:B------:R-:W-:Y:S05]  /*93a0*/  @!P0 BRA `(.L_x_110) ;  /* 0x00000000009c8947 */ /* 0x000fea0003800000 */
[----:B------:R-:W-:Y:S01]  /*93b0*/  IADD3 R21, PT, PT, -R0, RZ, RZ ;  /* 0x000000ff00157210 */ /* 0x000fe20007ffe1ff */
[----:B------:R-:W-:Y:S01]  /*93c0*/  DMUL.RP R30, R32, R30 ;  /* 0x0000001e201e7228 */ /* 0x000fe20000008000 */
[----:B------:R-:W-:-:S06]  /*93d0*/  MOV R20, RZ ;  /* 0x000000ff00147202 */ /* 0x000fcc0000000f00 */
[----:B------:R-:W-:-:S03]  /*93e0*/  DFMA R20, -R20, UR10, R32 ;  /* 0x0000000a14147c2b */ /* 0x000fc60008000120 */
[----:B------:R-:W-:-:S03]  /*93f0*/  LOP3.LUT R23, R31, R23, RZ, 0x3c, !PT ;  /* 0x000000171f177212 */ /* 0x000fc600078e3cff */
[----:B------:R-:W-:-:S04]  /*9400*/  IADD3 R20, PT, PT, -R0, -0x43300000, RZ ;  /* 0xbcd0000000147810 */ /* 0x000fc80007ffe1ff */
[----:B------:R-:W-:-:S04]  /*9410*/  FSETP.NEU.AND P0, PT, |R21|, R20, PT ;  /* 0x000000141500720b */ /* 0x000fc80003f0d200 */
[----:B------:R-:W-:Y:S02]  /*9420*/  FSEL R30, R30, UR10, !P0 ;  /* 0x0000000a1e1e7c08 */ /* 0x000fe4000c000000 */
[----:B------:R-:W-:Y:S02]  /*9430*/  FSEL R31, R23, UR11, !P0 ;  /* 0x0000000b171f7c08 */ /* 0x000fe4000c000000 */
[----:B------:R-:W-:Y:S02]  /*9440*/  R2UR UR10, R30 ;  /* 0x000000001e0a72ca */ /* 0x000fe400000e0000 */
[----:B------:R-:W-:Y:S01]  /*9450*/  R2UR UR11, R31 ;  /* 0x000000001f0b72ca */ /* 0x000fe200000e0000 */
[----:B------:R-:W-:-:S14]  /*9460*/  BRA `(.L_x_110) ;  /* 0x00000000006c7947 */ /* 0x000fdc0003800000 */
.L_x_109:
[----:B------:R-:W-:-:S14]  /*9470*/  DSETP.NAN.AND P0, PT, R24, R24, PT ;  /* 0x000000181800722a */ /* 0x000fdc0003f08000 */
[----:B------:R-:W-:Y:S05]  /*9480*/  @P0 BRA `(.L_x_111) ;  /* 0x0000000000540947 */ /* 0x000fea0003800000 */
[----:B------:R-:W-:-:S14]  /*9490*/  DSETP.NAN.AND P0, PT, R22, R22, PT ;  /* 0x000000161600722a */ /* 0x000fdc0003f08000 */
[----:B------:R-:W-:Y:S05]  /*94a0*/  @P0 BRA `(.L_x_112) ;  /* 0x00000000003c0947 */ /* 0x000fea0003800000 */
[----:B------:R-:W-:Y:S01]  /*94b0*/  ISETP.NE.AND P0, PT, R51, R54, PT ;  /* 0x000000363300720c */ /* 0x000fe20003f05270 */
[----:B------:R-:W-:Y:S01]  /*94c0*/  UMOV UR10, 0x0 ;  /* 0x00000000000a7882 */ /* 0x000fe20000000000 */
[----:B------:R-:W-:-:S11]  /*94d0*/  UMOV UR11, 0xfff80000 ;  /* 0xfff80000000b7882 */ /* 0x000fd60000000000 */
[----:B------:R-:W-:Y:S05]  /*94e0*/  @!P0 BRA `(.L_x_110) ;  /* 0x00000000004c8947 */ /* 0x000fea0003800000 */
[----:B------:R-:W-:Y:S02]  /*94f0*/  ISETP.NE.AND P0, PT, R51, 0x7ff00000, PT ;  /* 0x7ff000003300780c */ /* 0x000fe40003f05270 */
[----:B------:R-:W-:Y:S02]  /*9500*/  LOP3.LUT R23, R25, 0x80000000, R23, 0x48, !PT ;  /* 0x8000000019177812 */ /* 0x000fe400078e4817 */
[----:B------:R-:W-:-:S13]  /*9510*/  ISETP.EQ.OR P0, PT, R54, RZ, !P0 ;  /* 0x000000ff3600720c */ /* 0x000fda0004702670 */
[----:B------:R-:W-:Y:S02]  /*9520*/  @!P0 MOV R22, RZ ;  /* 0x000000ff00168202 */ /* 0x000fe40000000f00 */
[C---:B------:R-:W-:Y:S02]  /*9530*/  @P0 LOP3.LUT R21, R23.reuse, 0x7ff00000, RZ, 0xfc, !PT ;  /* 0x7ff0000017150812 */ /* 0x040fe400078efcff */
[----:B------:R-:W-:Y:S02]  /*9540*/  @P0 MOV R20, RZ ;  /* 0x000000ff00140202 */ /* 0x000fe40000000f00 */
[----:B------:R-:W-:Y:S02]  /*9550*/  @!P0 R2UR UR10, R22 ;  /* 0x00000000160a82ca */ /* 0x000fe400000e0000 */
[----:B------:R-:W-:Y:S02]  /*9560*/  @!P0 R2UR UR11, R23 ;  /* 0x00000000170b82ca */ /* 0x000fe400000e0000 */
[----:B------:R-:W-:-:S02]  /*9570*/  @P0 R2UR UR10, R20 ;  /* 0x00000000140a02ca */ /* 0x000fc400000e0000 */
[----:B------:R-:W-:Y:S01]  /*9580*/  @P0 R2UR UR11, R21 ;  /* 0x00000000150b02ca */ /* 0x000fe200000e0000 */
[----:B------:R-:W-:-:S14]  /*9590*/  BRA `(.L_x_110) ;  /* 0x0000000000207947 */ /* 0x000fdc0003800000 */
.L_x_112:
[----:B------:R-:W-:Y:S02]  /*95a0*/  LOP3.LUT R23, R23, 0x80000, RZ, 0xfc, !PT ;  /* 0x0008000017177812 */ /* 0x000fe400078efcff */
[----:B------:R-:W-:Y:S02]  /*95b0*/  R2UR UR10, R22 ;  /* 0x00000000160a72ca */ /* 0x000fe400000e0000 */
[----:B------:R-:W-:Y:S01]  /*95c0*/  R2UR UR11, R23 ;  /* 0x00000000170b72ca */ /* 0x000fe200000e0000 */
[----:B------:R-:W-:-:S14]  /*95d0*/  BRA `(.L_x_110) ;  /* 0x0000000000107947 */ /* 0x000fdc0003800000 */
.L_x_111:
[----:B------:R-:W-:Y:S02]  /*95e0*/  LOP3.LUT R21, R25, 0x80000, RZ, 0xfc, !PT ;  /* 0x0008000019157812 */ /* 0x000fe400078efcff */
[----:B------:R-:W-:Y:S02]  /*95f0*/  MOV R20, R24 ;  /* 0x0000001800147202 */ /* 0x000fe40000000f00 */
[----:B------:R-:W-:Y:S02]  /*9600*/  R2UR UR11, R21 ;  /* 0x00000000150b72ca */ /* 0x000fe400000e0000 */
[----:B------:R-:W-:-:S15]  /*9610*/  R2UR UR10, R20 ;  /* 0x00000000140a72ca */ /* 0x000fde00000e0000 */
.L_x_110:
[----:B------:R-:W-:-:S04]  /*9620*/  MOV R53, 0x0 ;  /* 0x0000000000357802 */ /* 0x000fc80000000f00 */
[----:B------:R-:W-:Y:S05]  /*9630*/  RET.REL.NODEC R52 `(_Z6getDtF6Fields) ;  /* 0xffffff6834707950 */ /* 0x000fea0003c3ffff */
        .weak           $__internal_5_$__cuda_sm20_dsqrt_rn_f64_mediumpath_v1
        .type           $__internal_5_$__cuda_sm20_dsqrt_rn_f64_mediumpath_v1,@function
        .size           $__internal_5_$__cuda_sm20_dsqrt_rn_f64_mediumpath_v1,(.L_x_148 - $__internal_5_$__cuda_sm20_dsqrt_rn_f64_mediumpath_v1)
$__internal_5_$__cuda_sm20_dsqrt_rn_f64_mediumpath_v1:
[----:B------:R-:W-:Y:S01]  /*9640*/  ISETP.GE.U32.AND P0, PT, R66, -0x3400000, PT ;  /* 0xfcc000004200780c */ /* 0x000fe20003f06070 */
[----:B------:R-:W-:Y:S01]  /*9650*/  BSSY.RECONVERGENT B1, `(.L_x_113) ;  /* 0x0000024000017945 */ /* 0x000fe20003800200 */
[----:B------:R-:W-:-:S11]  /*9660*/  MOV R66, R0 ;  /* 0x0000000000427202 */ /* 0x000fd60000000f00 */
[----:B------:R-:W-:Y:S05]  /*9670*/  @!P0 BRA `(.L_x_114) ;  /* 0x0000000000208947 */ /* 0x000fea0003800000 */
[----:B------:R-:W-:-:S10]  /*9680*/  DFMA.RM R64, R50, R66, R64 ;  /* 0x000000423240722b */ /* 0x000fd40000004040 */
[----:B------:R-:W-:-:S04]  /*9690*/  IADD3 R50, P0, PT, R64, 0x1, RZ ;  /* 0x0000000140327810 */ /* 0x000fc80007f1e0ff */
[----:B------:R-:W-:-:S06]  /*96a0*/  IADD3.X R51, PT, PT, RZ, R65, RZ, P0, !PT ;  /* 0x00000041ff337210 */ /* 0x000fcc00007fe4ff */
[----:B------:R-:W-:-:S08]  /*96b0*/  DFMA.RP R48, -R64, R50, R48 ;  /* 0x000000324030722b */ /* 0x000fd00000008130 */
[----:B------:R-:W-:-:S06]  /*96c0*/  DSETP.GT.AND P0, PT, R48, RZ, PT ;  /* 0x000000ff3000722a */ /* 0x000fcc0003f04000 */
[----:B------:R-:W-:Y:S02]  /*96d0*/  FSEL R50, R50, R64, P0 ;  /* 0x0000004032327208 */ /* 0x000fe40000000000 */
[----:B------:R-:W-:Y:S01]  /*96e0*/  FSEL R51, R51, R65, P0 ;  /* 0x0000004133337208 */ /* 0x000fe20000000000 */
[----:B------:R-:W-:Y:S06]  /*96f0*/  BRA `(.L_x_115) ;  /* 0x0000000000647947 */ /* 0x000fec0003800000 */
.L_x_114:
[----:B------:R-:W-:-:S14]  /*9700*/  DSETP.NE.AND P0, PT, R48, RZ, PT ;  /* 0x000000ff3000722a */ /* 0x000fdc0003f05000 */
[----:B------:R-:W-:Y:S05]  /*9710*/  @!P0 BRA `(.L_x_116) ;  /* 0x0000000000588947 */ /* 0x000fea0003800000 */
[----:B------:R-:W-:-:S13]  /*9720*/  ISETP.GE.AND P0, PT, R49, RZ, PT ;  /* 0x000000ff3100720c */ /* 0x000fda0003f06270 */
[----:B------:R-:W-:Y:S02]  /*9730*/  @!P0 MOV R50, 0x0 ;  /* 0x0000000000328802 */ /* 0x000fe40000000f00 */
[----:B------:R-:W-:Y:S01]  /*9740*/  @!P0 MOV R51, 0xfff80000 ;  /* 0xfff8000000338802 */ /* 0x000fe20000000f00 */
[----:B------:R-:W-:Y:S06]  /*9750*/  @!P0 BRA `(.L_x_115) ;  /* 0x00000000004c8947 */ /* 0x000fec0003800000 */
[----:B------:R-:W-:-:S13]  /*9760*/  ISETP.GT.AND P0, PT, R49, 0x7fefffff, PT ;  /* 0x7fefffff3100780c */ /* 0x000fda0003f04270 */
[----:B------:R-:W-:Y:S05]  /*9770*/  @P0 BRA `(.L_x_116) ;  /* 0x0000000000400947 */ /* 0x000fea0003800000 */
[----:B------:R-:W-:Y:S01]  /*9780*/  DMUL R66, R48, 8.11296384146066816958e+31 ;  /* 0x4690000030427828 */ /* 0x000fe20000000000 */
[----:B------:R-:W-:Y:S01]  /*9790*/  MOV R64, RZ ;  /* 0x000000ff00407202 */ /* 0x000fe20000000f00 */
[----:B------:R-:W-:Y:S01]  /*97a0*/  HFMA2 R49, -RZ, RZ, 1.9609375, 0 ;  /* 0x3fd80000ff317431 */ /* 0x000fe200000001ff */
[----:B------:R-:W-:-:S03]  /*97b0*/  MOV R48, 0x0 ;  /* 0x0000000000307802 */ /* 0x000fc60000000f00 */
[----:B------:R-:W0:Y:S02]  /*97c0*/  MUFU.RSQ64H R65, R67 ;  /* 0x0000004300417308 */ /* 0x000e240000001c00 */
[----:B0-----:R-:W-:-:S08]  /*97d0*/  DMUL R50, R64, R64 ;  /* 0x0000004040327228 */ /* 0x001fd00000000000 */
[----:B------:R-:W-:-:S08]  /*97e0*/  DFMA R50, R66, -R50, 1 ;  /* 0x3ff000004232742b */ /* 0x000fd00000000832 */
[----:B------:R-:W-:Y:S02]  /*97f0*/  DFMA R48, R50, R48, 0.5 ;  /* 0x3fe000003230742b */ /* 0x000fe40000000030 */
[----:B------:R-:W-:-:S08]  /*9800*/  DMUL R50, R64, R50 ;  /* 0x0000003240327228 */ /* 0x000fd00000000000 */
[----:B------:R-:W-:-:S08]  /*9810*/  DFMA R50, R48, R50, R64 ;  /* 0x000000323032722b */ /* 0x000fd00000000040 */
[----:B------:R-:W-:Y:S02]  /*9820*/  DMUL R48, R66, R50 ;  /* 0x0000003242307228 */ /* 0x000fe40000000000 */
[----:B------:R-:W-:-:S06]  /*9830*/  IADD3 R51, PT, PT, R51, -0x100000, RZ ;  /* 0xfff0000033337810 */ /* 0x000fcc0007ffe0ff */
[----:B------:R-:W-:-:S08]  /*9840*/  DFMA R64, R48, -R48, R66 ;  /* 0x800000303040722b */ /* 0x000fd00000000042 */
[----:B------:R-:W-:-:S10]  /*9850*/  DFMA R50, R50, R64, R48 ;  /* 0x000000403232722b */ /* 0x000fd40000000030 */
[----:B------:R-:W-:Y:S01]  /*9860*/  IADD3 R51, PT, PT, R51, -0x3500000, RZ ;  /* 0xfcb0000033337810 */ /* 0x000fe20007ffe0ff */
[----:B------:R-:W-:Y:S06]  /*9870*/  BRA `(.L_x_115) ;  /* 0x0000000000047947 */ /* 0x000fec0003800000 */
.L_x_116:
[----:B------:R-:W-:-:S11]  /*9880*/  DADD R50, R48, R48 ;  /* 0x0000000030327229 */ /* 0x000fd60000000030 */
.L_x_115:
[----:B------:R-:W-:Y:S05]  /*9890*/  BSYNC.RECONVERGENT B1 ;  /* 0x0000000000017941 */ /* 0x000fea0003800200 */
.L_x_113:
[----:B------:R-:W-:Y:S01]  /*98a0*/  MOV R49, R51 ;  /* 0x0000003300317202 */ /* 0x000fe20000000f00 */
[----:B------:R-:W-:Y:S01]  /*98b0*/  HFMA2 R51, -RZ, RZ, 0, 0 ;  /* 0x00000000ff337431 */ /* 0x000fe200000001ff */
[----:B------:R-:W-:Y:S02]  /*98c0*/  MOV R0, R50 ;  /* 0x0000003200007202 */ /* 0x000fe40000000f00 */
[----:B------:R-:W-:-:S04]  /*98d0*/  MOV R50, R62 ;  /* 0x0000003e00327202 */ /* 0x000fc80000000f00 */
[----:B------:R-:W-:Y:S05]  /*98e0*/  RET.REL.NODEC R50 `(_Z6getDtF6Fields) ;  /* 0xffffff6432c47950 */ /* 0x000fea0003c3ffff */
.L_x_117:
        /* <DEDUP_REMOVED lines=9> */
.L_x_148:


//--------------------- .text._Z13getTempVari_26Fields --------------------------
	.section	.text._Z13getTempVari_26Fields,"ax",@progbits
	.align	128
        .global         _Z13getTempVari_26Fields
        .type           _Z13getTempVari_26Fields,@function
        .size           _Z13getTempVari_26Fields,(.L_x_150 - _Z13getTempVari_26Fields)
        .other          _Z13getTempVari_26Fields,@"STO_CUDA_ENTRY STV_DEFAULT"
_Z13getTempVari_26Fields:
.text._Z13getTempVari_26Fields:
        /* <DEDUP_REMOVED lines=17> */
[----:B------:R-:W-:Y:S02]  /*0110*/  IADD3 R25, PT, PT, R29, UR14, RZ ;  /* 0x0000000e1d197c10 */ /* 0x000fe4000fffe0ff */
[----:B------:R-:W-:Y:S02]  /*0120*/  IADD3 R6, PT, PT, R7, R29, RZ ;  /* 0x0000001d07067210 */ /* 0x000fe40007ffe0ff */
[C---:B------:R-:W-:Y:S02]  /*0130*/  IADD3 R3, PT, PT, R29.reuse, UR15, RZ ;  /* 0x0000000f1d037c10 */ /* 0x040fe4000fffe0ff */
[----:B--2---:R-:W-:Y:S01]  /*0140*/  LEA R0, R29, R0, 0x1 ;  /* 0x000000001d007211 */ /* 0x004fe200078e08ff */
[----:B------:R-:W-:Y:S01]  /*0150*/  IMAD R5, R25, R2, R6 ;  /* 0x0000000219057224 */ /* 0x000fe200078e0206 */
[----:B------:R-:W2:Y:S03]  /*0160*/  LDC.64 R22, c[0x3][0x100] ;  /* 0x00c04000ff167b82 */ /* 0x000ea60000000a00 */
[----:B------:R-:W-:-:S04]  /*0170*/  IMAD R0, R3, R0, RZ ;  /* 0x0000000003007224 */ /* 0x000fc800078e02ff */
[----:B------:R-:W-:-:S04]  /*0180*/  IMAD R2, R2, R0, R5 ;  /* 0x0000000002027224 */ /* 0x000fc800078e0205 */
[----:B---3--:R-:W-:-:S05]  /*0190*/  IMAD.WIDE R20, R2, 0x8, R20 ;  /* 0x0000000802147825 */ /* 0x008fca00078e0214 */
[----:B-1----:R-:W3:Y:S01]  /*01a0*/  LDG.E.64 R4, desc[UR12][R20.64] ;  /* 0x0000000c14047981 */ /* 0x002ee2000c1e1b00 */
[----:B0-----:R-:W-:Y:S01]  /*01b0*/  DMUL R8, R12, 12 ;  /* 0x402800000c087828 */ /* 0x001fe20000000000 */
[----:B------:R-:W-:-:S07]  /*01c0*/  LEA R0, R29, R26, 0x1 ;  /* 0x0000001a1d007211 */ /* 0x000fce00078e08ff */
[----:B------:R-:W-:-:S06]  /*01d0*/  DMUL R12, R8, R12 ;  /* 0x0000000c080c7228 */ /* 0x000fcc0000000000 */
[----:B------:R-:W0:Y:S04]  /*01e0*/  MUFU.RCP64H R15, R13 ;  /* 0x0000000d000f7308 */ /* 0x000e280000001800 */
[----:B------:R-:W-:-:S04]  /*01f0*/  IADD3 R14, PT, PT, R13, 0x300402, RZ ;  /* 0x003004020d0e7810 */ /* 0x000fc80007ffe0ff */
[----:B------:R-:W-:Y:S02]  /*0200*/  FSETP.GEU.AND P0, PT, |R14|, 5.8789094863358348022e-39, PT ;  /* 0x004004020e00780b */ /* 0x000fe40003f0e200 */
[----:B0-----:R-:W-:-:S08]  /*0210*/  DFMA R8, -R12, R14, 1 ;  /* 0x3ff000000c08742b */ /* 0x001fd0000000010e */
[----:B------:R-:W-:-:S08]  /*0220*/  DFMA R8, R8, R8, R8 ;  /* 0x000000080808722b */ /* 0x000fd00000000008 */
[----:B------:R-:W-:Y:S01]  /*0230*/  DFMA R16, R14, R8, R14 ;  /* 0x000000080e10722b */ /* 0x000fe2000000000e */
[----:B------:R-:W-:-:S07]  /*0240*/  IMAD R15, R25, R0, R6 ;  /* 0x00000000190f7224 */ /* 0x000fce00078e0206 */
[----:B------:R-:W-:-:S08]  /*0250*/  DFMA R18, -R12, R16, 1 ;  /* 0x3ff000000c12742b */ /* 0x000fd00000000110 */
[----:B------:R-:W-:Y:S02]  /*0260*/  DFMA R16, R16, R18, R16 ;  /* 0x000000121010722b */ /* 0x000fe40000000010 */
[----:B--2---:R-:W-:-:S08]  /*0270*/  DADD R18, R22, R22 ;  /* 0x0000000016127229 */ /* 0x004fd00000000016 */
[----:B------:R-:W-:Y:S02]  /*0280*/  R2UR UR4, R16 ;  /* 0x00000000100472ca */ /* 0x000fe400000e0000 */
[----:B------:R-:W-:Y:S01]  /*0290*/  R2UR UR5, R17 ;  /* 0x00000000110572ca */ /* 0x000fe200000e0000 */
[C---:B---3--:R-:W-:Y:S02]  /*02a0*/  DMUL R8, R4.reuse, 3 ;  /* 0x4008000004087828 */ /* 0x048fe40000000000 */
[----:B------:R-:W-:-:S06]  /*02b0*/  DADD R10, R4, R4 ;  /* 0x00000000040a7229 */ /* 0x000fcc0000000004 */
[C---:B------:R-:W-:Y:S02]  /*02c0*/  DFMA R8, R4.reuse, -R8, R4 ;  /* 0x800000080408722b */ /* 0x040fe40000000004 */
[----:B------:R-:W-:-:S08]  /*02d0*/  DMUL R10, R4, R10 ;  /* 0x0000000a040a7228 */ /* 0x000fd00000000000 */
[----:B------:R-:W-:Y:S01]  /*02e0*/  DFMA R8, R4, R10, R8 ;  /* 0x0000000a0408722b */ /* 0x000fe20000000008 */
[----:B------:R-:W-:-:S05]  /*02f0*/  LEA R5, R29, R27, 0x1 ;  /* 0x0000001b1d057211 */ /* 0x000fca00078e08ff */
[----:B------:R-:W-:Y:S02]  /*0300*/  IMAD R10, R0, R5, RZ ;  /* 0x00000005000a7224 */ /* 0x000fe400078e02ff */
[----:B------:R-:W-:Y:S02]  /*0310*/  DMUL R18, R18, R8 ;  /* 0x0000000812127228 */ /* 0x000fe40000000000 */
[----:B------:R-:W-:Y:S01]  /*0320*/  IMAD R15, R3, R10, R15 ;  /* 0x0000000a030f7224 */ /* 0x000fe200078e020f */
[----:B------:R-:W-:Y:S08]  /*0330*/  @P0 BRA `(.L_x_118) ;  /* 0x0000000000200947 */ /* 0x000ff00003800000 */
[----:B------:R-:W-:Y:S02]  /*0340*/  LOP3.LUT R3, R13, 0x7fffffff, RZ, 0xc0, !PT ;  /* 0x7fffffff0d037812 */ /* 0x000fe400078ec0ff */
[----:B------:R-:W-:Y:S02]  /*0350*/  MOV R30, R12 ;  /* 0x0000000c001e7202 */ /* 0x000fe40000000f00 */
[----:B------:R-:W-:Y:S02]  /*0360*/  MOV R31, R13 ;  /* 0x0000000d001f7202 */ /* 0x000fe40000000f00 */
[----:B------:R-:W-:Y:S02]  /*0370*/  IADD3 R26, PT, PT, R3, -0x100000, RZ ;  /* 0xfff00000031a7810 */ /* 0x000fe40007ffe0ff */
[----:B------:R-:W-:-:S07]  /*0380*/  MOV R9, 0x3a0 ;  /* 0x000003a000097802 */ /* 0x000fce0000000f00 */
[----:B------:R-:W-:Y:S05]  /*0390*/  CALL.REL.NOINC `($__internal_6_$__cuda_sm20_dblrcp_rn_slowpath_v3) ;  /* 0x0000009000047944 */ /* 0x000fea0003c00000 */
[----:B------:R-:W-:Y:S01]  /*03a0*/  UMOV UR4, UR10 ;  /* 0x0000000a00047c82 */ /* 0x000fe20008000000 */
[----:B------:R-:W-:-:S05]  /*03b0*/  UMOV UR5, UR11 ;  /* 0x0000000b00057c82 */ /* 0x000fca0008000000 */
.L_x_118:
[----:B------:R-:W0:Y:S01]  /*03c0*/  LDC.64 R38, c[0x0][0x530] ;  /* 0x00014c00ff267b82 */ /* 0x000e220000000a00 */
[----:B------:R-:W1:Y:S01]  /*03d0*/  LDCU.64 UR6, c[0x0][0x530] ;  /* 0x0000a600ff0677ac */ /* 0x000e620008000a00 */
[----:B------:R-:W-:Y:S02]  /*03e0*/  IADD3 R5, PT, PT, R0, R15, RZ ;  /* 0x0000000f00057210 */ /* 0x000fe40007ffe0ff */
[----:B------:R-:W-:Y:S02]  /*03f0*/  SHF.R.S32.HI R14, RZ, 0x1f, R10 ;  /* 0x0000001fff0e7819 */ /* 0x000fe4000001140a */
[----:B------:R-:W-:Y:S02]  /*0400*/  SHF.R.S32.HI R3, RZ, 0x1f, R5 ;  /* 0x0000001fff037819 */ /* 0x000fe40000011405 */
[----:B------:R-:W-:Y:S01]  /*0410*/  IADD3 R162, P0, PT, -R10, R5, RZ ;  /* 0x000000050aa27210 */ /* 0x000fe20007f1e1ff */
[----:B------:R-:W2:Y:S01]  /*0420*/  LDC.64 R42, c[0x3][0x78] ;  /* 0x00c01e00ff2a7b82 */ /* 0x000ea20000000a00 */
[----:B------:R-:W-:-:S02]  /*0430*/  IADD3 R13, PT, PT, R15, 0x1, RZ ;  /* 0x000000010f0d7810 */ /* 0x000fc40007ffe0ff */
[----:B------:R-:W-:Y:S02]  /*0440*/  IADD3 R4, PT, PT, R0, R10, RZ ;  /* 0x0000000a00047210 */ /* 0x000fe40007ffe0ff */
[----:B------:R-:W-:Y:S02]  /*0450*/  IADD3.X R9, PT, PT, ~R14, R3, RZ, P0, !PT ;  /* 0x000000030e097210 */ /* 0x000fe400007fe5ff */
[C---:B------:R-:W-:Y:S02]  /*0460*/  SHF.L.U32 R160, R162.reuse, 0x3, RZ ;  /* 0x00000003a2a07819 */ /* 0x040fe400000006ff */
[----:B------:R-:W-:Y:S02]  /*0470*/  IADD3 R155, PT, PT, R13, -R4, RZ ;  /* 0x800000040d9b7210 */ /* 0x000fe40007ffe0ff */
[----:B------:R-:W-:Y:S02]  /*0480*/  SHF.L.U64.HI R162, R162, 0x3, R9 ;  /* 0x00000003a2a27819 */ /* 0x000fe40000010209 */
[----:B-1----:R-:W-:-:S02]  /*0490*/  IADD3 R24, P0, PT, R160, UR6, RZ ;  /* 0x00000006a0187c10 */ /* 0x002fc4000ff1e0ff */
[----:B------:R-:W-:Y:S01]  /*04a0*/  LOP3.LUT R154, RZ, R10, RZ, 0x33, !PT ;  /* 0x0000000aff9a7212 */ /* 0x000fe200078e33ff */
[--C-:B0-----:R-:W-:Y:S01]  /*04b0*/  IMAD.WIDE R16, R155, 0x8, R38.reuse ;  /* 0x000000089b107825 */ /* 0x101fe200078e0226 */
[----:B------:R-:W-:Y:S02]  /*04c0*/  IADD3.X R25, PT, PT, R162, UR7, RZ, P0, !PT ;  /* 0x00000007a2197c10 */ /* 0x000fe400087fe4ff */
[----:B------:R-:W-:Y:S02]  /*04d0*/  IADD3 R154, PT, PT, R5, R154, RZ ;  /* 0x0000009a059a7210 */ /* 0x000fe40007ffe0ff */
[----:B------:R-:W3:Y:S04]  /*04e0*/  LDG.E.64 R26, desc[UR12][R16.64] ;  /* 0x0000000c101a7981 */ /* 0x000ee8000c1e1b00 */
[----:B------:R-:W3:Y:S01]  /*04f0*/  LDG.E.64 R24, desc[UR12][R24.64+0x8] ;  /* 0x0000080c18187981 */ /* 0x000ee2000c1e1b00 */
[----:B------:R-:W-:Y:S01]  /*0500*/  IMAD.WIDE R22, R154, 0x8, R38 ;  /* 0x000000089a167825 */ /* 0x000fe200078e0226 */
[----:B------:R-:W-:-:S02]  /*0510*/  IADD3 R156, P0, PT, R10, R5, RZ ;  /* 0x000000050a9c7210 */ /* 0x000fc40007f1e0ff */
[----:B------:R-:W4:Y:S02]  /*0520*/  LDG.E.64 R30, desc[UR12][R16.64+-0x10] ;  /* 0xfffff00c101e7981 */ /* 0x000f24000c1e1b00 */
[----:B------:R-:W-:Y:S02]  /*0530*/  IADD3.X R3, PT, PT, R14, R3, RZ, P0, !PT ;  /* 0x000000030e037210 */ /* 0x000fe400007fe4ff */
[----:B------:R2:W5:Y:S01]  /*0540*/  LDG.E.64 R28, desc[UR12][R22.64] ;  /* 0x0000000c161c7981 */ /* 0x000562000c1e1b00 */
[C---:B------:R-:W-:Y:S02]  /*0550*/  SHF.L.U32 R8, R156.reuse, 0x3, RZ ;  /* 0x000000039c087819 */ /* 0x040fe400000006ff */
[----:B------:R-:W-:Y:S02]  /*0560*/  SHF.L.U64.HI R156, R156, 0x3, R3 ;  /* 0x000000039c9c7819 */ /* 0x000fe40000010203 */
[----:B------:R-:W-:Y:S02]  /*0570*/  IADD3 R32, P0, PT, R8, UR6, RZ ;  /* 0x0000000608207c10 */ /* 0x000fe4000ff1e0ff */
[----:B------:R-:W-:-:S02]  /*0580*/  IADD3 R3, PT, PT, -R0, R15, RZ ;  /* 0x0000000f00037210 */ /* 0x000fc40007ffe1ff */
[----:B------:R-:W-:Y:S02]  /*0590*/  IADD3.X R33, PT, PT, R156, UR7, RZ, P0, !PT ;  /* 0x000000079c217c10 */ /* 0x000fe400087fe4ff */
[----:B------:R-:W-:-:S04]  /*05a0*/  IADD3 R153, PT, PT, R10, 0x1, RZ ;  /* 0x000000010a997810 */ /* 0x000fc80007ffe0ff */
[----:B------:R-:W-:Y:S01]  /*05b0*/  IADD3 R159, PT, PT, R3, R153, RZ ;  /* 0x00000099039f7210 */ /* 0x000fe20007ffe0ff */
[----:B------:R-:W4:Y:S01]  /*05c0*/  LDG.E.64 R32, desc[UR12][R32.64+0x8] ;  /* 0x0000080c20207981 */ /* 0x000f22000c1e1b00 */
[----:B------:R-:W-:-:S03]  /*05d0*/  IADD3 R157, PT, PT, R10, -0x1, R5 ;  /* 0xffffffff0a9d7810 */ /* 0x000fc60007ffe005 */
[----:B------:R-:W-:-:S05]  /*05e0*/  IMAD.WIDE R34, R159, 0x8, R38 ;  /* 0x000000089f227825 */ /* 0x000fca00078e0226 */
[----:B------:R-:W4:Y:S01]  /*05f0*/  LDG.E.64 R36, desc[UR12][R34.64] ;  /* 0x0000000c22247981 */ /* 0x000f22000c1e1b00 */
[----:B------:R-:W-:-:S03]  /*0600*/  IMAD.WIDE R38, R157, 0x8, R38 ;  /* 0x000000089d267825 */ /* 0x000fc600078e0226 */
[----:B------:R-:W4:Y:S04]  /*0610*/  LDG.E.64 R40, desc[UR12][R34.64+-0x10] ;  /* 0xfffff00c22287981 */ /* 0x000f28000c1e1b00 */
[----:B------:R-:W4:Y:S01]  /*0620*/  LDG.E.64 R38, desc[UR12][R38.64] ;  /* 0x0000000c26267981 */ /* 0x000f22000c1e1b00 */
[----:B--2---:R-:W-:-:S08]  /*0630*/  DMUL R22, R42, 3 ;  /* 0x400800002a167828 */ /* 0x004fd00000000000 */
[----:B------:R-:W-:-:S06]  /*0640*/  DMUL R22, R22, R42 ;  /* 0x0000002a16167228 */ /* 0x000fcc0000000000 */
[----:B------:R-:W0:Y:S01]  /*0650*/  MUFU.RCP64H R43, R23 ;  /* 0x00000017002b7308 */ /* 0x000e220000001800 */
[----:B------:R-:W-:-:S06]  /*0660*/  MOV R42, 0x1 ;  /* 0x00000001002a7802 */ /* 0x000fcc0000000f00 */
[----:B0-----:R-:W-:-:S08]  /*0670*/  DFMA R44, -R22, R42, 1 ;  /* 0x3ff00000162c742b */ /* 0x001fd0000000012a */
[----:B------:R-:W-:-:S08]  /*0680*/  DFMA R44, R44, R44, R44 ;  /* 0x0000002c2c2c722b */ /* 0x000fd0000000002c */
[----:B------:R-:W-:-:S08]  /*0690*/  DFMA R44, R42, R44, R42 ;  /* 0x0000002c2a2c722b */ /* 0x000fd0000000002a */
[----:B------:R-:W-:-:S08]  /*06a0*/  DFMA R42, -R22, R44, 1 ;  /* 0x3ff00000162a742b */ /* 0x000fd0000000012c */
[----:B------:R-:W-:Y:S02]  /*06b0*/  DFMA R42, R44, R42, R44 ;  /* 0x0000002a2c2a722b */ /* 0x000fe4000000002c */
[----:B---3--:R-:W-:-:S06]  /*06c0*/  DADD R24, R24, R26 ;  /* 0x0000000018187229 */ /* 0x008fcc000000001a */
[----:B------:R-:W-:Y:S02]  /*06d0*/  DMUL R26, R42, 2 ;  /* 0x400000002a1a7828 */ /* 0x000fe40000000000 */
[----:B-----5:R-:W-:-:S06]  /*06e0*/  DADD R24, R24, R28 ;  /* 0x0000000018187229 */ /* 0x020fcc000000001c */
[----:B------:R-:W-:-:S08]  /*06f0*/  DFMA R28, -R22, R26, 2 ;  /* 0x40000000161c742b */ /* 0x000fd0000000011a */
[----:B------:R-:W-:Y:S02]  /*0700*/  DFMA R28, R42, R28, R26 ;  /* 0x0000001c2a1c722b */ /* 0x000fe4000000001a */
[----:B----4-:R-:W-:-:S08]  /*0710*/  DADD R24, R24, R30 ;  /* 0x0000000018187229 */ /* 0x010fd0000000001e */
[----:B------:R-:W-:Y:S01]  /*0720*/  R2UR UR7, R29 ;  /* 0x000000001d0772ca */ /* 0x000fe200000e0000 */
[----:B------:R-:W-:-:S08]  /*0730*/  DADD R24, R24, R32 ;  /* 0x0000000018187229 */ /* 0x000fd00000000020 */
[----:B------:R-:W-:-:S04]  /*0740*/  DADD R24, R24, R36 ;  /* 0x0000000018187229 */ /* 0x000fc80000000024 */
[----:B------:R-:W-:-:S05]  /*0750*/  FFMA R6, RZ, R23, UR7 ;  /* 0x00000007ff067e23 */ /* 0x000fca0008000017 */
[----:B------:R-:W-:Y:S01]  /*0760*/  FSETP.GT.AND P0, PT, |R6|, 1.469367938527859385e-39, PT ;  /* 0x001000000600780b */ /* 0x000fe20003f04200 */
[----:B------:R-:W-:Y:S01]  /*0770*/  DADD R24, R24, R38 ;  /* 0x0000000018187229 */ /* 0x000fe20000000026 */
[----:B------:R-:W-:Y:S02]  /*0780*/  R2UR UR6, R28 ;  /* 0x000000001c0672ca */ /* 0x000fe400000e0000 */
[----:B------:R-:W-:-:S05]  /*0790*/  MOV R6, RZ ;  /* 0x000000ff00067202 */ /* 0x000fca0000000f00 */
[----:B------:R-:W-:-:S04]  /*07a0*/  DADD R24, R24, R40 ;  /* 0x0000000018187229 */ /* 0x000fc80000000028 */
[----:B------:R-:W-:Y:S07]  /*07b0*/  @P0 BRA `(.L_x_119) ;  /* 0x00000000001c0947 */ /* 0x000fee0003800000 */
[----:B------:R-:W-:Y:S02]  /*07c0*/  MOV R39, 0x40000000 ;  /* 0x4000000000277802 */ /* 0x000fe40000000f00 */
[----:B------:R-:W-:Y:S02]  /*07d0*/  MOV R40, R22 ;  /* 0x0000001600287202 */ /* 0x000fe40000000f00 */
[----:B------:R-:W-:Y:S02]  /*07e0*/  MOV R41, R23 ;  /* 0x0000001700297202 */ /* 0x000fe40000000f00 */
[----:B------:R-:W-:-:S07]  /*07f0*/  MOV R11, 0x810 ;  /* 0x00000810000b7802 */ /* 0x000fce0000000f00 */
[----:B------:R-:W-:Y:S05]  /*0800*/  CALL.REL.NOINC `($__internal_7_$__cuda_sm20_div_rn_f64_full) ;  /* 0x0000008c009c7944 */ /* 0x000fea0003c00000 */
[----:B------:R-:W-:Y:S01]  /*0810*/  UMOV UR6, UR8 ;  /* 0x0000000800067c82 */ /* 0x000fe20008000000 */
[----:B------:R-:W-:-:S05]  /*0820*/  UMOV UR7, UR9 ;  /* 0x0000000900077c82 */ /* 0x000fca0008000000 */
.L_x_119:
[----:B------:R-:W0:Y:S01]  /*0830*/  LDC.64 R26, c[0x0][0x530] ;  /* 0x00014c00ff1a7b82 */ /* 0x000e220000000a00 */
[CC--:B------:R-:W-:Y:S02]  /*0840*/  IADD3 R161, PT, PT, R10.reuse, R15.reuse, RZ ;  /* 0x0000000f0aa17210 */ /* 0x0c0fe40007ffe0ff */
[----:B------:R-:W-:-:S03]  /*0850*/  IADD3 R158, PT, PT, -R10, R15, RZ ;  /* 0x0000000f0a9e7210 */ /* 0x000fc60007ffe1ff */
[----:B0-----:R-:W-:-:S04]  /*0860*/  IMAD.WIDE R32, R161, 0x8, R26 ;  /* 0x00000008a1207825 */ /* 0x001fc800078e021a */
[----:B------:R-:W-:Y:S02]  /*0870*/  IMAD.WIDE R26, R158, 0x8, R26 ;  /* 0x000000089e1a7825 */ /* 0x000fe400078e021a */
[----:B------:R-:W2:Y:S04]  /*0880*/  LDG.E.64 R32, desc[UR12][R32.64] ;  /* 0x0000000c20207981 */ /* 0x000ea8000c1e1b00 */
[----:B------:R0:W2:Y:S01]  /*0890*/  LDG.E.64 R30, desc[UR12][R26.64] ;  /* 0x0000000c1a1e7981 */ /* 0x0000a2000c1e1b00 */
[----:B------:R-:W-:-:S05]  /*08a0*/  IMAD.WIDE R28, R10, 0x8, R26 ;  /* 0x000000080a1c7825 */ /* 0x000fca00078e021a */
[----:B------:R-:W3:Y:S01]  /*08b0*/  LDG.E.64 R34, desc[UR12][R28.64+-0x8] ;  /* 0xfffff80c1c227981 */ /* 0x000ee2000c1e1b00 */
[----:B------:R-:W-:-:S03]  /*08c0*/  IMAD.WIDE R38, R153, 0x8, R16 ;  /* 0x0000000899267825 */ /* 0x000fc600078e0210 */
[----:B------:R-:W4:Y:S01]  /*08d0*/  LDG.E.64 R36, desc[UR12][R28.64+0x8] ;  /* 0x0000080c1c247981 */ /* 0x000f22000c1e1b00 */
[----:B------:R-:W-:-:S03]  /*08e0*/  IMAD.WIDE R40, R0, 0x8, R28 ;  /* 0x0000000800287825 */ /* 0x000fc600078e021c */
[----:B------:R-:W5:Y:S04]  /*08f0*/  LDG.E.64 R38, desc[UR12][R38.64+-0x10] ;  /* 0xfffff00c26267981 */ /* 0x000f68000c1e1b00 */
[----:B------:R-:W5:Y:S01]  /*0900*/  LDG.E.64 R40, desc[UR12][R40.64] ;  /* 0x0000000c28287981 */ /* 0x000f62000c1e1b00 */
[----:B------:R-:W1:Y:S01]  /*0910*/  MUFU.RCP64H R43, R23 ;  /* 0x00000017002b7308 */ /* 0x000e620000001800 */
[----:B------:R-:W-:-:S06]  /*0920*/  MOV R42, 0x1 ;  /* 0x00000001002a7802 */ /* 0x000fcc0000000f00 */
[----:B-1----:R-:W-:-:S08]  /*0930*/  DFMA R44, -R22, R42, 1 ;  /* 0x3ff00000162c742b */ /* 0x002fd0000000012a */
[----:B------:R-:W-:-:S08]  /*0940*/  DFMA R44, R44, R44, R44 ;  /* 0x0000002c2c2c722b */ /* 0x000fd0000000002c */
[----:B------:R-:W-:-:S08]  /*0950*/  DFMA R44, R42, R44, R42 ;  /* 0x0000002c2a2c722b */ /* 0x000fd0000000002a */
[----:B0-----:R-:W-:-:S08]  /*0960*/  DFMA R26, -R22, R44, 1 ;  /* 0x3ff00000161a742b */ /* 0x001fd0000000012c */
[----:B------:R-:W-:-:S08]  /*0970*/  DFMA R44, R44, R26, R44 ;  /* 0x0000001a2c2c722b */ /* 0x000fd0000000002c */
[----:B------:R-:W-:Y:S02]  /*0980*/  DMUL R26, R44, 14 ;  /* 0x402c00002c1a7828 */ /* 0x000fe40000000000 */
[----:B--2---:R-:W-:-:S06]  /*0990*/  DADD R30, R30, R32 ;  /* 0x000000001e1e7229 */ /* 0x004fcc0000000020 */
[----:B------:R-:W-:Y:S02]  /*09a0*/  DFMA R32, -R22, R26, 14 ;  /* 0x402c00001620742b */ /* 0x000fe4000000011a */
[----:B---3--:R-:W-:-:S06]  /*09b0*/  DADD R30, R30, R34 ;  /* 0x000000001e1e7229 */ /* 0x008fcc0000000022 */
[----:B------:R-:W-:Y:S01]  /*09c0*/  DFMA R32, R44, R32, R26 ;  /* 0x000000202c20722b */ /* 0x000fe2000000001a */
[----:B------:R-:W-:Y:S01]  /*09d0*/  SHF.R.S32.HI R45, RZ, 0x1f, R15 ;  /* 0x0000001fff2d7819 */ /* 0x000fe2000001140f */
[----:B----4-:R-:W-:-:S08]  /*09e0*/  DADD R30, R30, R36 ;  /* 0x000000001e1e7229 */ /* 0x010fd00000000024 */
[----:B------:R-:W-:Y:S02]  /*09f0*/  R2UR UR9, R33 ;  /* 0x00000000210972ca */ /* 0x000fe400000e0000 */
[----:B------:R-:W-:Y:S01]  /*0a00*/  R2UR UR8, R32 ;  /* 0x00000000200872ca */ /* 0x000fe200000e0000 */
[----:B-----5:R-:W-:-:S08]  /*0a10*/  DADD R30, R30, R38 ;  /* 0x000000001e1e7229 */ /* 0x020fd00000000026 */
[----:B------:R-:W-:Y:S02]  /*0a20*/  DADD R30, R30, R40 ;  /* 0x000000001e1e7229 */ /* 0x000fe40000000028 */
[----:B------:R-:W-:-:S05]  /*0a30*/  FFMA R9, RZ, R23, UR9 ;  /* 0x00000009ff097e23 */ /* 0x000fca0008000017 */
[----:B------:R-:W-:Y:S01]  /*0a40*/  FSETP.GT.AND P0, PT, |R9|, 1.469367938527859385e-39, PT ;  /* 0x001000000900780b */ /* 0x000fe20003f04200 */
[----:B------:R-:W-:-:S08]  /*0a50*/  DMUL R30, R30, UR6 ;  /* 0x000000061e1e7c28 */ /* 0x000fd00008000000 */
[----:B------:R-:W-:-:S04]  /*0a60*/  DFMA R24, R24, UR4, R30 ;  /* 0x0000000418187c2b */ /* 0x000fc8000800001e */
[----:B------:R-:W-:Y:S07]  /*0a70*/  @P0 BRA `(.L_x_120) ;  /* 0x0000000000140947 */ /* 0x000fee0003800000 */
[----:B------:R-:W-:Y:S02]  /*0a80*/  MOV R40, R22 ;  /* 0x0000001600287202 */ /* 0x000fe40000000f00 */
[----:B------:R-:W-:Y:S02]  /*0a90*/  MOV R41, R23 ;  /* 0x0000001700297202 */ /* 0x000fe40000000f00 */
[----:B------:R-:W-:Y:S02]  /*0aa0*/  MOV R39, 0x402c0000 ;  /* 0x402c000000277802 */ /* 0x000fe40000000f00 */
[----:B------:R-:W-:-:S07]  /*0ab0*/  MOV R11, 0xad0 ;  /* 0x00000ad0000b7802 */ /* 0x000fce0000000f00 */
[----:B------:R-:W-:Y:S05]  /*0ac0*/  CALL.REL.NOINC `($__internal_7_$__cuda_sm20_div_rn_f64_full) ;  /* 0x0000008800ec7944 */ /* 0x000fea0003c00000 */
.L_x_120:
[----:B------:R-:W2:Y:S01]  /*0ad0*/  LDG.E.64 R28, desc[UR12][R28.64] ;  /* 0x0000000c1c1c7981 */ /* 0x000ea2000c1e1b00 */
[----:B------:R-:W0:Y:S01]  /*0ae0*/  LDC.64 R32, c[0x0][0x540] ;  /* 0x00015000ff207b82 */ /* 0x000e220000000a00 */
[----:B------:R-:W1:Y:S07]  /*0af0*/  LDCU.64 UR10, c[0x3][0x108] ;  /* 0x00c02100ff0a77ac */ /* 0x000e6e0008000a00 */
[----:B------:R-:W3:Y:S08]  /*0b00*/  LDC.64 R22, c[0x0][0x3e0] ;  /* 0x0000f800ff167b82 */ /* 0x000ef00000000a00 */
[----:B------:R-:W4:Y:S08]  /*0b10*/  LDC.64 R52, c[0x0][0x3d8] ;  /* 0x0000f600ff347b82 */ /* 0x000f300000000a00 */
[----:B------:R-:W5:Y:S01]  /*0b20*/  LDC.64 R26, c[0x0][0x3e8] ;  /* 0x0000fa00ff1a7b82 */ /* 0x000f620000000a00 */
[----:B0-----:R-:W-:-:S07]  /*0b30*/  IMAD.WIDE R32, R2, 0x8, R32 ;  /* 0x0000000802207825 */ /* 0x001fce00078e0220 */
[----:B------:R-:W0:Y:S08]  /*0b40*/  LDC.64 R38, c[0x0][0x3d0] ;  /* 0x0000f400ff267b82 */ /* 0x000e300000000a00 */
[----:B------:R-:W0:Y:S01]  /*0b50*/  LDC R6, c[0x3][0x74] ;  /* 0x00c01d00ff067b82 */ /* 0x000e220000000800 */
[----:B-----5:R-:W-:-:S07]  /*0b60*/  IMAD.WIDE R42, R2, 0x8, R26 ;  /* 0x00000008022a7825 */ /* 0x020fce00078e021a */
[----:B------:R-:W5:Y:S01]  /*0b70*/  LDC R9, c[0x3][0x68] ;  /* 0x00c01a00ff097b82 */ /* 0x000f620000000800 */
[----:B--2---:R-:W-:-:S08]  /*0b80*/  DFMA R24, -R28, UR8, R24 ;  /* 0x000000081c187c2b */ /* 0x004fd00008000118 */
[----:B-1----:R-:W-:Y:S01]  /*0b90*/  DFMA R30, -R24, UR10, R18 ;  /* 0x0000000a181e7c2b */ /* 0x002fe20008000112 */
[----:B------:R-:W1:Y:S01]  /*0ba0*/  LDCU.64 UR10, c[0x0][0x3d8] ;  /* 0x00007b00ff0a77ac */ /* 0x000e620008000a00 */
[----:B---3--:R-:W-:-:S05]  /*0bb0*/  IMAD.WIDE R18, R2, 0x8, R22 ;  /* 0x0000000802127825 */ /* 0x008fca00078e0216 */
[----:B------:R2:W-:Y:S01]  /*0bc0*/  STG.E.64 desc[UR12][R32.64], R30 ;  /* 0x0000001e20007986 */ /* 0x0005e2000c101b0c */
[----:B----4-:R-:W-:-:S03]  /*0bd0*/  IMAD.WIDE R24, R2, 0x8, R52 ;  /* 0x0000000802187825 */ /* 0x010fc600078e0234 */
[----:B------:R-:W3:Y:S04]  /*0be0*/  LDG.E.64 R34, desc[UR12][R18.64] ;  /* 0x0000000c12227981 */ /* 0x000ee8000c1e1b00 */
[----:B------:R-:W4:Y:S04]  /*0bf0*/  LDG.E.64 R28, desc[UR12][R24.64] ;  /* 0x0000000c181c7981 */ /* 0x000f28000c1e1b00 */
[----:B------:R-:W5:Y:S01]  /*0c00*/  LDG.E.64 R36, desc[UR12][R42.64] ;  /* 0x0000000c2a247981 */ /* 0x000f62000c1e1b00 */
[----:B-1----:R-:W-:Y:S01]  /*0c10*/  IADD3 R46, P0, PT, R160, UR10, RZ ;  /* 0x0000000aa02e7c10 */ /* 0x002fe2000ff1e0ff */
[----:B--2---:R-:W-:-:S03]  /*0c20*/  IMAD.WIDE R30, R155, 0x8, R52 ;  /* 0x000000089b1e7825 */ /* 0x004fc600078e0234 */
[----:B------:R-:W-:Y:S01]  /*0c30*/  IADD3.X R47, PT, PT, R162, UR11, RZ, P0, !PT ;  /* 0x0000000ba22f7c10 */ /* 0x000fe200087fe4ff */
[----:B------:R-:W-:-:S04]  /*0c40*/  IMAD.WIDE R32, R154, 0x8, R52 ;  /* 0x000000089a207825 */ /* 0x000fc800078e0234 */
[----:B------:R-:W-:-:S04]  /*0c50*/  IMAD.WIDE R48, R161, 0x8, R52 ;  /* 0x00000008a1307825 */ /* 0x000fc800078e0234 */
[----:B------:R-:W-:Y:S01]  /*0c60*/  IMAD.WIDE R50, R158, 0x8, R52 ;  /* 0x000000089e327825 */ /* 0x000fe200078e0234 */
[----:B------:R-:W-:-:S03]  /*0c70*/  IADD3 R68, P0, PT, R8, UR10, RZ ;  /* 0x0000000a08447c10 */ /* 0x000fc6000ff1e0ff */
[----:B------:R-:W-:Y:S01]  /*0c80*/  IMAD.WIDE R58, R10, 0x8, R50 ;  /* 0x000000080a3a7825 */ /* 0x000fe200078e0232 */
[----:B------:R-:W-:Y:S01]  /*0c90*/  IADD3.X R69, PT, PT, R156, UR11, RZ, P0, !PT ;  /* 0x0000000b9c457c10 */ /* 0x000fe200087fe4ff */
[----:B------:R-:W1:Y:S02]  /*0ca0*/  LDCU.64 UR10, c[0x0][0x3e0] ;  /* 0x00007c00ff0a77ac */ /* 0x000e640008000a00 */
[----:B------:R-:W-:-:S04]  /*0cb0*/  IMAD.WIDE R64, R153, 0x8, R30 ;  /* 0x0000000899407825 */ /* 0x000fc800078e021e */
[----:B------:R-:W-:Y:S01]  /*0cc0*/  IMAD.WIDE R66, R0, 0x8, R58 ;  /* 0x0000000800427825 */ /* 0x000fe200078e023a */
[----:B---3--:R-:W-:-:S08]  /*0cd0*/  DMUL R34, R34, R34 ;  /* 0x0000002222227228 */ /* 0x008fd00000000000 */
[----:B----4-:R-:W-:Y:S01]  /*0ce0*/  DFMA R34, R28, R28, R34 ;  /* 0x0000001c1c22722b */ /* 0x010fe20000000022 */
[----:B0-----:R-:W-:-:S07]  /*0cf0*/  IMAD.WIDE R28, R2, 0x8, R38 ;  /* 0x00000008021c7825 */ /* 0x001fce00078e0226 */
[----:B-----5:R-:W-:-:S07]  /*0d00*/  DFMA R34, R36, R36, R34 ;  /* 0x000000242422722b */ /* 0x020fce0000000022 */
[----:B------:R0:W-:Y:S04]  /*0d10*/  STG.E.64 desc[UR12][R28.64], R34 ;  /* 0x000000221c007986 */ /* 0x0001e8000c101b0c */
[----:B------:R2:W3:Y:S04]  /*0d20*/  LDG.E.64 R36, desc[UR12][R46.64+0x8] ;  /* 0x0000080c2e247981 */ /* 0x0004e8000c1e1b00 */
[----:B------:R-:W3:Y:S04]  /*0d30*/  LDG.E.64 R38, desc[UR12][R30.64] ;  /* 0x0000000c1e267981 */ /* 0x000ee8000c1e1b00 */
[----:B------:R-:W4:Y:S04]  /*0d40*/  LDG.E.64 R40, desc[UR12][R32.64] ;  /* 0x0000000c20287981 */ /* 0x000f28000c1e1b00 */
[----:B------:R-:W5:Y:S04]  /*0d50*/  LDG.E.64 R56, desc[UR12][R48.64] ;  /* 0x0000000c30387981 */ /* 0x000f68000c1e1b00 */
[----:B------:R1:W5:Y:S04]  /*0d60*/  LDG.E.64 R54, desc[UR12][R50.64] ;  /* 0x0000000c32367981 */ /* 0x000368000c1e1b00 */
[----:B0-----:R-:W5:Y:S04]  /*0d70*/  LDG.E.64 R28, desc[UR12][R30.64+-0x10] ;  /* 0xfffff00c1e1c7981 */ /* 0x001f68000c1e1b00 */
[----:B------:R-:W5:Y:S01]  /*0d80*/  LDG.E.64 R60, desc[UR12][R58.64+-0x8] ;  /* 0xfffff80c3a3c7981 */ /* 0x000f62000c1e1b00 */
[----:B--2---:R-:W-:-:S03]  /*0d90*/  IMAD.WIDE R46, R159, 0x8, R52 ;  /* 0x000000089f2e7825 */ /* 0x004fc600078e0234 */
[----:B------:R-:W2:Y:S04]  /*0da0*/  LDG.E.64 R34, desc[UR12][R68.64+0x8] ;  /* 0x0000080c44227981 */ /* 0x000ea8000c1e1b00 */
[----:B------:R-:W2:Y:S01]  /*0db0*/  LDG.E.64 R62, desc[UR12][R58.64+0x8] ;  /* 0x0000080c3a3e7981 */ /* 0x000ea2000c1e1b00 */
[----:B-1----:R-:W-:-:S03]  /*0dc0*/  IMAD.WIDE R50, R157, 0x8, R52 ;  /* 0x000000089d327825 */ /* 0x002fc600078e0234 */
[----:B------:R-:W2:Y:S04]  /*0dd0*/  LDG.E.64 R48, desc[UR12][R46.64] ;  /* 0x0000000c2e307981 */ /* 0x000ea8000c1e1b00 */
[----:B------:R-:W2:Y:S04]  /*0de0*/  LDG.E.64 R64, desc[UR12][R64.64+-0x10] ;  /* 0xfffff00c40407981 */ /* 0x000ea8000c1e1b00 */
[----:B------:R-:W2:Y:S04]  /*0df0*/  LDG.E.64 R50, desc[UR12][R50.64] ;  /* 0x0000000c32327981 */ /* 0x000ea8000c1e1b00 */
[----:B------:R-:W2:Y:S04]  /*0e00*/  LDG.E.64 R66, desc[UR12][R66.64] ;  /* 0x0000000c42427981 */ /* 0x000ea8000c1e1b00 */
[----:B------:R-:W2:Y:S04]  /*0e10*/  LDG.E.64 R52, desc[UR12][R46.64+-0x10] ;  /* 0xfffff00c2e347981 */ /* 0x000ea8000c1e1b00 */
[----:B------:R-:W2:Y:S04]  /*0e20*/  LDG.E.64 R68, desc[UR12][R58.64] ;  /* 0x0000000c3a447981 */ /* 0x000ea8000c1e1b00 */
[----:B------:R-:W2:Y:S04]  /*0e30*/  LDG.E.64 R30, desc[UR12][R20.64] ;  /* 0x0000000c141e7981 */ /* 0x000ea8000c1e1b00 */
[----:B------:R-:W2:Y:S01]  /*0e40*/  LDG.E.64 R32, desc[UR12][R24.64] ;  /* 0x0000000c18207981 */ /* 0x000ea2000c1e1b00 */
[----:B---3--:R-:W-:-:S08]  /*0e50*/  DADD R36, R36, R38 ;  /* 0x0000000024247229 */ /* 0x008fd00000000026 */
[----:B----4-:R-:W-:Y:S02]  /*0e60*/  DADD R36, R36, R40 ;  /* 0x0000000024247229 */ /* 0x010fe40000000028 */
[----:B-----5:R-:W-:-:S06]  /*0e70*/  DADD R54, R54, R56 ;  /* 0x0000000036367229 */ /* 0x020fcc0000000038 */
[----:B------:R-:W-:Y:S02]  /*0e80*/  DADD R28, R36, R28 ;  /* 0x00000000241c7229 */ /* 0x000fe4000000001c */
[----:B------:R-:W0:Y:S01]  /*0e90*/  LDC.64 R36, c[0x0][0x420] ;  /* 0x00010800ff247b82 */ /* 0x000e220000000a00 */
[----:B------:R-:W-:-:S05]  /*0ea0*/  DADD R54, R54, R60 ;  /* 0x0000000036367229 */ /* 0x000fca000000003c */
[----:B--2---:R-:W-:Y:S02]  /*0eb0*/  DADD R28, R28, R34 ;  /* 0x000000001c1c7229 */ /* 0x004fe40000000022 */
[----:B------:R-:W1:Y:S01]  /*0ec0*/  LDC.64 R34, c[0x3][0xd0] ;  /* 0x00c03400ff227b82 */ /* 0x000e620000000a00 */
[----:B------:R-:W-:-:S05]  /*0ed0*/  DADD R54, R54, R62 ;  /* 0x0000000036367229 */ /* 0x000fca000000003e */
[----:B------:R-:W-:-:S03]  /*0ee0*/  DADD R28, R28, R48 ;  /* 0x000000001c1c7229 */ /* 0x000fc60000000030 */
[----:B------:R-:W-:-:S05]  /*0ef0*/  DADD R54, R54, R64 ;  /* 0x0000000036367229 */ /* 0x000fca0000000040 */
[----:B------:R-:W-:-:S03]  /*0f00*/  DADD R28, R28, R50 ;  /* 0x000000001c1c7229 */ /* 0x000fc60000000032 */
[----:B------:R-:W-:-:S05]  /*0f10*/  DADD R54, R54, R66 ;  /* 0x0000000036367229 */ /* 0x000fca0000000042 */
[----:B------:R-:W-:-:S03]  /*0f20*/  DADD R28, R28, R52 ;  /* 0x000000001c1c7229 */ /* 0x000fc60000000034 */
[----:B------:R-:W-:-:S08]  /*0f30*/  DMUL R54, R54, UR6 ;  /* 0x0000000636367c28 */ /* 0x000fd00008000000 */
[----:B------:R-:W-:-:S08]  /*0f40*/  DFMA R28, R28, UR4, R54 ;  /* 0x000000041c1c7c2b */ /* 0x000fd00008000036 */
[----:B------:R-:W-:Y:S02]  /*0f50*/  DFMA R68, -R68, UR8, R28 ;  /* 0x0000000844447c2b */ /* 0x000fe4000800011c */
[----:B-1----:R-:W-:Y:S01]  /*0f60*/  DMUL R28, R34, R34 ;  /* 0x00000022221c7228 */ /* 0x002fe20000000000 */
[----:B------:R-:W-:-:S04]  /*0f70*/  IADD3 R34, P0, PT, R160, UR10, RZ ;  /* 0x0000000aa0227c10 */ /* 0x000fc8000ff1e0ff */
[----:B------:R-:W-:-:S03]  /*0f80*/  IADD3.X R35, PT, PT, R162, UR11, RZ, P0, !PT ;  /* 0x0000000ba2237c10 */ /* 0x000fc600087fe4ff */
[----:B------:R-:W-:-:S08]  /*0f90*/  DMUL R68, R28, R68 ;  /* 0x000000441c447228 */ /* 0x000fd00000000000 */
[----:B------:R-:W-:Y:S01]  /*0fa0*/  DFMA R30, R30, R32, R68 ;  /* 0x000000201e1e722b */ /* 0x000fe20000000044 */
[----:B0-----:R-:W-:-:S04]  /*0fb0*/  IMAD.WIDE R32, R2, 0x8, R36 ;  /* 0x0000000802207825 */ /* 0x001fc800078e0224 */
[--C-:B------:R-:W-:Y:S02]  /*0fc0*/  IMAD.WIDE R36, R155, 0x8, R22.reuse ;  /* 0x000000089b247825 */ /* 0x100fe400078e0216 */
[----:B------:R0:W-:Y:S04]  /*0fd0*/  STG.E.64 desc[UR12][R32.64], R30 ;  /* 0x0000001e20007986 */ /* 0x0001e8000c101b0c */
[----:B------:R-:W2:Y:S01]  /*0fe0*/  LDG.E.64 R34, desc[UR12][R34.64+0x8] ;  /* 0x0000080c22227981 */ /* 0x000ea2000c1e1b00 */
[----:B------:R-:W-:-:S03]  /*0ff0*/  IMAD.WIDE R40, R154, 0x8, R22 ;  /* 0x000000089a287825 */ /* 0x000fc600078e0216 */
[----:B------:R-:W2:Y:S01]  /*1000*/  LDG.E.64 R38, desc[UR12][R36.64] ;  /* 0x0000000c24267981 */ /* 0x000ea2000c1e1b00 */
[----:B------:R-:W-:-:S03]  /*1010*/  IMAD.WIDE R50, R161, 0x8, R22 ;  /* 0x00000008a1327825 */ /* 0x000fc600078e0216 */
[----:B------:R-:W3:Y:S01]  /*1020*/  LDG.E.64 R40, desc[UR12][R40.64] ;  /* 0x0000000c28287981 */ /* 0x000ee2000c1e1b00 */
[----:B------:R-:W-:-:S03]  /*1030*/  IMAD.WIDE R52, R158, 0x8, R22 ;  /* 0x000000089e347825 */ /* 0x000fc600078e0216 */
[----:B------:R-:W4:Y:S04]  /*1040*/  LDG.E.64 R56, desc[UR12][R50.64] ;  /* 0x0000000c32387981 */ /* 0x000f28000c1e1b00 */
[----:B------:R1:W4:Y:S01]  /*1050*/  LDG.E.64 R54, desc[UR12][R52.64] ;  /* 0x0000000c34367981 */ /* 0x000322000c1e1b00 */
[----:B------:R-:W-:Y:S01]  /*1060*/  IMAD.WIDE R58, R10, 0x8, R52 ;  /* 0x000000080a3a7825 */ /* 0x000fe200078e0234 */
[----:B------:R-:W-:Y:S02]  /*1070*/  IADD3 R46, P0, PT, R8, UR10, RZ ;  /* 0x0000000a082e7c10 */ /* 0x000fe4000ff1e0ff */
[----:B0-----:R-:W5:Y:S02]  /*1080*/  LDG.E.64 R32, desc[UR12][R36.64+-0x10] ;  /* 0xfffff00c24207981 */ /* 0x001f64000c1e1b00 */
[----:B------:R-:W-:Y:S01]  /*1090*/  IADD3.X R47, PT, PT, R156, UR11, RZ, P0, !PT ;  /* 0x0000000b9c2f7c10 */ /* 0x000fe200087fe4ff */
[----:B------:R-:W-:Y:S01]  /*10a0*/  IMAD.WIDE R64, R153, 0x8, R36 ;  /* 0x0000000899407825 */ /* 0x000fe200078e0224 */
[----:B------:R-:W5:Y:S01]  /*10b0*/  LDG.E.64 R60, desc[UR12][R58.64+-0x8] ;  /* 0xfffff80c3a3c7981 */ /* 0x000f62000c1e1b00 */
[----:B------:R-:W0:Y:S03]  /*10c0*/  LDCU.64 UR10, c[0x0][0x3e8] ;  /* 0x00007d00ff0a77ac */ /* 0x000e260008000a00 */
[----:B------:R-:W5:Y:S01]  /*10d0*/  LDG.E.64 R46, desc[UR12][R46.64+0x8] ;  /* 0x0000080c2e2e7981 */ /* 0x000f62000c1e1b00 */
[----:B------:R-:W-:-:S03]  /*10e0*/  IMAD.WIDE R48, R159, 0x8, R22 ;  /* 0x000000089f307825 */ /* 0x000fc600078e0216 */
[----:B------:R-:W5:Y:S01]  /*10f0*/  LDG.E.64 R62, desc[UR12][R58.64+0x8] ;  /* 0x0000080c3a3e7981 */ /* 0x000f62000c1e1b00 */
[----:B-1----:R-:W-:-:S03]  /*1100*/  IMAD.WIDE R52, R157, 0x8, R22 ;  /* 0x000000089d347825 */ /* 0x002fc600078e0216 */
[----:B------:R-:W5:Y:S01]  /*1110*/  LDG.E.64 R50, desc[UR12][R48.64] ;  /* 0x0000000c30327981 */ /* 0x000f62000c1e1b00 */
[----:B------:R-:W-:-:S03]  /*1120*/  IMAD.WIDE R66, R0, 0x8, R58 ;  /* 0x0000000800427825 */ /* 0x000fc600078e023a */
[----:B------:R-:W5:Y:S04]  /*1130*/  LDG.E.64 R64, desc[UR12][R64.64+-0x10] ;  /* 0xfffff00c40407981 */ /* 0x000f68000c1e1b00 */
[----:B------:R-:W5:Y:S04]  /*1140*/  LDG.E.64 R52, desc[UR12][R52.64] ;  /* 0x0000000c34347981 */ /* 0x000f68000c1e1b00 */
[----:B------:R-:W5:Y:S04]  /*1150*/  LDG.E.64 R66, desc[UR12][R66.64] ;  /* 0x0000000c42427981 */ /* 0x000f68000c1e1b00 */
[----:B------:R1:W5:Y:S04]  /*1160*/  LDG.E.64 R36, desc[UR12][R48.64+-0x10] ;  /* 0xfffff00c30247981 */ /* 0x000368000c1e1b00 */
[----:B------:R-:W5:Y:S04]  /*1170*/  LDG.E.64 R68, desc[UR12][R58.64] ;  /* 0x0000000c3a447981 */ /* 0x000f68000c1e1b00 */
[----:B------:R-:W5:Y:S04]  /*1180*/  LDG.E.64 R22, desc[UR12][R20.64] ;  /* 0x0000000c14167981 */ /* 0x000f68000c1e1b00 */
[----:B------:R-:W5:Y:S01]  /*1190*/  LDG.E.64 R30, desc[UR12][R18.64] ;  /* 0x0000000c121e7981 */ /* 0x000f62000c1e1b00 */
[----:B-1----:R-:W-:Y:S01]  /*11a0*/  IMAD.WIDE R48, R161, 0x8, R26 ;  /* 0x00000008a1307825 */ /* 0x002fe200078e021a */
[----:B--2---:R-:W-:-:S08]  /*11b0*/  DADD R34, R34, R38 ;  /* 0x0000000022227229 */ /* 0x004fd00000000026 */
[----:B---3--:R-:W-:Y:S02]  /*11c0*/  DADD R34, R34, R40 ;  /* 0x0000000022227229 */ /* 0x008fe40000000028 */
[----:B----4-:R-:W-:-:S06]  /*11d0*/  DADD R54, R54, R56 ;  /* 0x0000000036367229 */ /* 0x010fcc0000000038 */
[----:B-----5:R-:W-:Y:S02]  /*11e0*/  DADD R32, R34, R32 ;  /* 0x0000000022207229 */ /* 0x020fe40000000020 */
[----:B------:R-:W1:Y:S01]  /*11f0*/  LDC.64 R34, c[0x0][0x428] ;  /* 0x00010a00ff227b82 */ /* 0x000e620000000a00 */
[----:B------:R-:W-:-:S05]  /*1200*/  DADD R54, R54, R60 ;  /* 0x0000000036367229 */ /* 0x000fca000000003c */
[----:B------:R-:W-:-:S03]  /*1210*/  DADD R32, R32, R46 ;  /* 0x0000000020207229 */ /* 0x000fc6000000002e */
        /* <DEDUP_REMOVED lines=8> */
[----:B------:R-:W-:Y:S01]  /*12a0*/  DFMA R32, -R68, UR8, R32 ;  /* 0x0000000844207c2b */ /* 0x000fe20008000120 */
[----:B0-----:R-:W-:-:S07]  /*12b0*/  IADD3 R40, P0, PT, R160, UR10, RZ ;  /* 0x0000000aa0287c10 */ /* 0x001fce000ff1e0ff */
[----:B------:R-:W-:Y:S01]  /*12c0*/  DMUL R32, R28, R32 ;  /* 0x000000201c207228 */ /* 0x000fe20000000000 */
[----:B------:R-:W-:-:S07]  /*12d0*/  IADD3.X R41, PT, PT, R162, UR11, RZ, P0, !PT ;  /* 0x0000000ba2297c10 */ /* 0x000fce00087fe4ff */
[----:B------:R-:W-:Y:S01]  /*12e0*/  DFMA R22, R22, R30, R32 ;  /* 0x0000001e1616722b */ /* 0x000fe20000000020 */
[----:B-1----:R-:W-:-:S04]  /*12f0*/  IMAD.WIDE R30, R2, 0x8, R34 ;  /* 0x00000008021e7825 */ /* 0x002fc800078e0222 */
[--C-:B------:R-:W-:Y:S02]  /*1300*/  IMAD.WIDE R34, R155, 0x8, R26.reuse ;  /* 0x000000089b227825 */ /* 0x100fe400078e021a */
        /* <DEDUP_REMOVED lines=8> */
[----:B------:R1:W4:Y:S01]  /*1390*/  LDG.E.64 R52, desc[UR12][R50.64] ;  /* 0x0000000c32347981 */ /* 0x000322000c1e1b00 */
[----:B------:R-:W-:-:S03]  /*13a0*/  IADD3 R66, P0, PT, R8, UR10, RZ ;  /* 0x0000000a08427c10 */ /* 0x000fc6000ff1e0ff */
[----:B0-----:R-:W5:Y:S01]  /*13b0*/  LDG.E.64 R30, desc[UR12][R34.64+-0x10] ;  /* 0xfffff00c221e7981 */ /* 0x001f62000c1e1b00 */
[----:B------:R-:W-:-:S03]  /*13c0*/  IADD3.X R67, PT, PT, R156, UR11, RZ, P0, !PT ;  /* 0x0000000b9c437c10 */ /* 0x000fc600087fe4ff */
[----:B------:R-:W5:Y:S01]  /*13d0*/  LDG.E.64 R58, desc[UR12][R56.64+-0x8] ;  /* 0xfffff80c383a7981 */ /* 0x000f62000c1e1b00 */
[----:B------:R-:W-:-:S03]  /*13e0*/  IMAD.WIDE R62, R153, 0x8, R34 ;  /* 0x00000008993e7825 */ /* 0x000fc600078e0222 */
        /* <DEDUP_REMOVED lines=9> */
[----:B------:R-:W5:Y:S04]  /*1480*/  LDG.E.64 R34, desc[UR12][R46.64+-0x10] ;  /* 0xfffff00c2e227981 */ /* 0x000f68000c1e1b00 */
[----:B------:R-:W5:Y:S04]  /*1490*/  LDG.E.64 R66, desc[UR12][R56.64] ;  /* 0x0000000c38427981 */ /* 0x000f68000c1e1b00 */
[----:B------:R-:W5:Y:S04]  /*14a0*/  LDG.E.64 R22, desc[UR12][R20.64] ;  /* 0x0000000c14167981 */ /* 0x000f68000c1e1b00 */
[----:B------:R-:W5:Y:S01]  /*14b0*/  LDG.E.64 R26, desc[UR12][R42.64] ;  /* 0x0000000c2a1a7981 */ /* 0x000f62000c1e1b00 */
[----:B--2---:R-:W-:-:S08]  /*14c0*/  DADD R32, R32, R36 ;  /* 0x0000000020207229 */ /* 0x004fd00000000024 */
[----:B---3--:R-:W-:Y:S02]  /*14d0*/  DADD R32, R32, R38 ;  /* 0x0000000020207229 */ /* 0x008fe40000000026 */
[----:B----4-:R-:W-:-:S06]  /*14e0*/  DADD R52, R52, R54 ;  /* 0x0000000034347229 */ /* 0x010fcc0000000036 */
[----:B-----5:R-:W-:Y:S02]  /*14f0*/  DADD R30, R32, R30 ;  /* 0x00000000201e7229 */ /* 0x020fe4000000001e */
[----:B------:R-:W0:Y:S01]  /*1500*/  LDC.64 R32, c[0x0][0x430] ;  /* 0x00010c00ff207b82 */ /* 0x000e220000000a00 */
        /* <DEDUP_REMOVED lines=10> */
[----:B------:R-:W-:-:S08]  /*15b0*/  DFMA R30, -R66, UR8, R30 ;  /* 0x00000008421e7c2b */ /* 0x000fd0000800011e */
[----:B------:R-:W-:Y:S01]  /*15c0*/  DMUL R30, R28, R30 ;  /* 0x0000001e1c1e7228 */ /* 0x000fe20000000000 */
[----:B------:R-:W1:Y:S07]  /*15d0*/  LDC.64 R28, c[0x3][0x78] ;  /* 0x00c01e00ff1c7b82 */ /* 0x000e6e0000000a00 */
[----:B------:R-:W-:Y:S01]  /*15e0*/  DFMA R22, R22, R26, R30 ;  /* 0x0000001a1616722b */ /* 0x000fe2000000001e */
[----:B0-----:R-:W-:-:S06]  /*15f0*/  IMAD.WIDE R26, R2, 0x8, R32 ;  /* 0x00000008021a7825 */ /* 0x001fcc00078e0220 */
[----:B------:R0:W-:Y:S04]  /*1600*/  STG.E.64 desc[UR12][R26.64], R22 ;  /* 0x000000161a007986 */ /* 0x0001e8000c101b0c */
[----:B------:R-:W2:Y:S01]  /*1610*/  LDG.E.64 R96, desc[UR12][R24.64] ;  /* 0x0000000c18607981 */ /* 0x000ea2000c1e1b00 */
[----:B-1----:R-:W-:-:S06]  /*1620*/  DADD R28, R28, R28 ;  /* 0x000000001c1c7229 */ /* 0x002fcc000000001c */
[----:B------:R-:W1:Y:S04]  /*1630*/  MUFU.RCP64H R31, R29 ;  /* 0x0000001d001f7308 */ /* 0x000e680000001800 */
[----:B------:R-:W-:-:S06]  /*1640*/  IADD3 R30, PT, PT, R29, 0x300402, RZ ;  /* 0x003004021d1e7810 */ /* 0x000fcc0007ffe0ff */
[----:B-1----:R-:W-:-:S08]  /*1650*/  DFMA R32, -R28, R30, 1 ;  /* 0x3ff000001c20742b */ /* 0x002fd0000000011e */
[----:B------:R-:W-:-:S08]  /*1660*/  DFMA R32, R32, R32, R32 ;  /* 0x000000202020722b */ /* 0x000fd00000000020 */
[----:B------:R-:W-:Y:S01]  /*1670*/  DFMA R32, R30, R32, R30 ;  /* 0x000000201e20722b */ /* 0x000fe2000000001e */
[----:B------:R-:W-:-:S07]  /*1680*/  FSETP.GEU.AND P0, PT, |R30|, 5.8789094863358348022e-39, PT ;  /* 0x004004021e00780b */ /* 0x000fce0003f0e200 */
[----:B0-----:R-:W-:-:S08]  /*1690*/  DFMA R22, -R28, R32, 1 ;  /* 0x3ff000001c16742b */ /* 0x001fd00000000120 */
[----:B------:R-:W-:Y:S01]  /*16a0*/  DFMA R22, R32, R22, R32 ;  /* 0x000000162016722b */ /* 0x000fe20000000020 */
[----:B------:R-:W-:-:S04]  /*16b0*/  LEA R6, R6, R9, 0x1 ;  /* 0x0000000906067211 */ /* 0x000fc800078e08ff */
[----:B------:R-:W-:-:S05]  /*16c0*/  SHF.R.S32.HI R44, RZ, 0x1f, R6 ;  /* 0x0000001fff2c7819 */ /* 0x000fca0000011406 */
[----:B------:R-:W-:Y:S02]  /*16d0*/  R2UR UR10, R22 ;  /* 0x00000000160a72ca */ /* 0x000fe400000e0000 */
[----:B------:R-:W-:Y:S01]  /*16e0*/  R2UR UR11, R23 ;  /* 0x00000000170b72ca */ /* 0x000fe200000e0000 */
[----:B--2---:R-:W-:Y:S01]  /*16f0*/  DADD R96, R96, R96 ;  /* 0x0000000060607229 */ /* 0x004fe20000000060 */
[----:B------:R-:W-:-:S13]  /*1700*/  @P0 BRA `(.L_x_121) ;  /* 0x0000000000180947 */ /* 0x000fda0003800000 */
[----:B------:R-:W-:Y:S02]  /*1710*/  LOP3.LUT R0, R29, 0x7fffffff, RZ, 0xc0, !PT ;  /* 0x7fffffff1d007812 */ /* 0x000fe400078ec0ff */
[----:B------:R-:W-:Y:S02]  /*1720*/  MOV R30, R28 ;  /* 0x0000001c001e7202 */ /* 0x000fe40000000f00 */
[----:B------:R-:W-:Y:S02]  /*1730*/  MOV R31, R29 ;  /* 0x0000001d001f7202 */ /* 0x000fe40000000f00 */
[----:B------:R-:W-:Y:S02]  /*1740*/  IADD3 R26, PT, PT, R0, -0x100000, RZ ;  /* 0xfff00000001a7810 */ /* 0x000fe40007ffe0ff */
[----:B------:R-:W-:-:S07]  /*1750*/  MOV R9, 0x1770 ;  /* 0x0000177000097802 */ /* 0x000fce0000000f00 */
[----:B------:R-:W-:Y:S05]  /*1760*/  CALL.REL.NOINC `($__internal_6_$__cuda_sm20_dblrcp_rn_slowpath_v3) ;  /* 0x0000007c00107944 */ /* 0x000fea0003c00000 */
.L_x_121:
[----:B------:R-:W0:Y:S01]  /*1770*/  LDC.64 R46, c[0x0][0x380] ;  /* 0x0000e000ff2e7b82 */ /* 0x000e220000000a00 */
[-C--:B------:R-:W-:Y:S01]  /*1780*/  IADD3 R0, PT, PT, -R10, R13.reuse, RZ ;  /* 0x0000000d0a007210 */ /* 0x080fe20007ffe1ff */
[----:B------:R-:W1:Y:S01]  /*1790*/  LDCU.64 UR16, c[0x0][0x380] ;  /* 0x00007000ff1077ac */ /* 0x000e620008000a00 */
[----:B------:R-:W-:Y:S02]  /*17a0*/  IADD3 R12, PT, PT, R5, 0x1, RZ ;  /* 0x00000001050c7810 */ /* 0x000fe40007ffe0ff */
[----:B------:R-:W-:Y:S01]  /*17b0*/  IADD3 R13, PT, PT, -R6, R13, RZ ;  /* 0x0000000d060d7210 */ /* 0x000fe20007ffe1ff */
[----:B------:R-:W2:Y:S01]  /*17c0*/  LDCU.64 UR20, c[0x0][0x388] ;  /* 0x00007100ff1477ac */ /* 0x000ea20008000a00 */
[----:B------:R-:W-:Y:S01]  /*17d0*/  IADD3 R11, PT, PT, -R10, R5, RZ ;  /* 0x000000050a0b7210 */ /* 0x000fe20007ffe1ff */
[----:B------:R-:W3:Y:S01]  /*17e0*/  LDC.64 R114, c[0x0][0x388] ;  /* 0x0000e200ff727b82 */ /* 0x000ee20000000a00 */
[C---:B------:R-:W-:Y:S01]  /*17f0*/  IADD3 R9, PT, PT, R15.reuse, -R4, RZ ;  /* 0x800000040f097210 */ /* 0x040fe20007ffe0ff */
[----:B------:R-:W-:Y:S01]  /*1800*/  UMOV UR18, 0x1c71c71c ;  /* 0x1c71c71c00127882 */ /* 0x000fe20000000000 */
[----:B------:R-:W-:Y:S01]  /*1810*/  UMOV UR19, 0x3fdc71c7 ;  /* 0x3fdc71c700137882 */ /* 0x000fe20000000000 */
[----:B------:R-:W4:Y:S01]  /*1820*/  LDCU.64 UR22, c[0x0][0x438] ;  /* 0x00008700ff1677ac */ /* 0x000f220008000a00 */
[----:B0-----:R-:W-:-:S04]  /*1830*/  IMAD.WIDE R22, R15, 0x8, R46 ;  /* 0x000000080f167825 */ /* 0x001fc800078e022e */
[----:B------:R-:W-:Y:S01]  /*1840*/  IMAD.WIDE R30, R0, 0x8, R46 ;  /* 0x00000008001e7825 */ /* 0x000fe200078e022e */
[----:B------:R-:W5:Y:S03]  /*1850*/  LDG.E.64 R138, desc[UR12][R22.64+0x8] ;  /* 0x0000080c168a7981 */ /* 0x000f66000c1e1b00 */
[----:B------:R-:W-:Y:S01]  /*1860*/  IMAD.WIDE R26, R153, 0x8, R22 ;  /* 0x00000008991a7825 */ /* 0x000fe200078e0216 */
[----:B------:R-:W2:Y:S04]  /*1870*/  LDG.E.64 R78, desc[UR12][R30.64] ;  /* 0x0000000c1e4e7981 */ /* 0x000ea8000c1e1b00 */
[----:B------:R-:W2:Y:S01]  /*1880*/  LDG.E.64 R82, desc[UR12][R26.64] ;  /* 0x0000000c1a527981 */ /* 0x000ea2000c1e1b00 */
[----:B------:R-:W-:-:S03]  /*1890*/  IMAD.WIDE R28, R12, 0x8, R46 ;  /* 0x000000080c1c7825 */ /* 0x000fc600078e022e */
[----:B------:R0:W4:Y:S01]  /*18a0*/  LDG.E.64 R54, desc[UR12][R26.64+-0x10] ;  /* 0xfffff00c1a367981 */ /* 0x000122000c1e1b00 */
[----:B------:R-:W-:-:S03]  /*18b0*/  IMAD.WIDE R98, R13, 0x8, R46 ;  /* 0x000000080d627825 */ /* 0x000fc600078e022e */
[----:B------:R1:W3:Y:S04]  /*18c0*/  LDG.E.64 R80, desc[UR12][R28.64] ;  /* 0x0000000c1c507981 */ /* 0x0002e8000c1e1b00 */
[----:B------:R-:W5:Y:S01]  /*18d0*/  LDG.E.64 R76, desc[UR12][R98.64] ;  /* 0x0000000c624c7981 */ /* 0x000f62000c1e1b00 */
[----:B------:R-:W-:-:S03]  /*18e0*/  IMAD.WIDE R48, R10, 0x8, R28 ;  /* 0x000000080a307825 */ /* 0x000fc600078e021c */
[----:B------:R1:W4:Y:S01]  /*18f0*/  LDG.E.64 R50, desc[UR12][R30.64+-0x10] ;  /* 0xfffff00c1e327981 */ /* 0x000322000c1e1b00 */
[----:B------:R-:W-:-:S03]  /*1900*/  IMAD.WIDE R136, R10, 0x8, R98 ;  /* 0x000000080a887825 */ /* 0x000fc600078e0262 */
[----:B------:R1:W4:Y:S01]  /*1910*/  LDG.E.64 R52, desc[UR12][R22.64+-0x8] ;  /* 0xfffff80c16347981 */ /* 0x000322000c1e1b00 */
[----:B------:R-:W-:-:S03]  /*1920*/  IMAD.WIDE R40, R5, 0x8, R46 ;  /* 0x0000000805287825 */ /* 0x000fc600078e022e */
[----:B------:R-:W4:Y:S01]  /*1930*/  LDG.E.64 R48, desc[UR12][R48.64] ;  /* 0x0000000c30307981 */ /* 0x000f22000c1e1b00 */
[----:B------:R-:W-:-:S03]  /*1940*/  IMAD.WIDE R32, R6, 0x8, R22 ;  /* 0x0000000806207825 */ /* 0x000fc600078e0216 */
[----:B------:R-:W4:Y:S01]  /*1950*/  LDG.E.64 R56, desc[UR12][R136.64] ;  /* 0x0000000c88387981 */ /* 0x000f22000c1e1b00 */
[----:B------:R-:W-:-:S03]  /*1960*/  IMAD.WIDE R70, R6, 0x8, R30 ;  /* 0x0000000806467825 */ /* 0x000fc600078e021e */
[----:B------:R1:W4:Y:S01]  /*1970*/  LDG.E.64 R88, desc[UR12][R32.64+-0x8] ;  /* 0xfffff80c20587981 */ /* 0x000322000c1e1b00 */
[----:B0-----:R-:W-:-:S03]  /*1980*/  IMAD.WIDE R26, R11, 0x8, R46 ;  /* 0x000000080b1a7825 */ /* 0x001fc600078e022e */
[----:B------:R-:W4:Y:S01]  /*1990*/  LDG.E.64 R70, desc[UR12][R70.64] ;  /* 0x0000000c46467981 */ /* 0x000f22000c1e1b00 */
[----:B-1----:R-:W-:-:S03]  /*19a0*/  IMAD.WIDE R28, R10, 0x8, R40 ;  /* 0x000000080a1c7825 */ /* 0x002fc600078e0228 */
[----:B------:R-:W4:Y:S04]  /*19b0*/  LDG.E.64 R72, desc[UR12][R26.64] ;  /* 0x0000000c1a487981 */ /* 0x000f28000c1e1b00 */
[----:B------:R-:W4:Y:S01]  /*19c0*/  LDG.E.64 R74, desc[UR12][R28.64] ;  /* 0x0000000c1c4a7981 */ /* 0x000f22000c1e1b00 */
[----:B------:R-:W-:-:S03]  /*19d0*/  IMAD.WIDE R128, R155, 0x8, R46 ;  /* 0x000000089b807825 */ /* 0x000fc600078e022e */
[----:B------:R-:W4:Y:S04]  /*19e0*/  LDG.E.64 R60, desc[UR12][R40.64+0x8] ;  /* 0x0000080c283c7981 */ /* 0x000f28000c1e1b00 */
[----:B------:R-:W4:Y:S01]  /*19f0*/  LDG.E.64 R144, desc[UR12][R128.64] ;  /* 0x0000000c80907981 */ /* 0x000f22000c1e1b00 */
[----:B------:R-:W-:-:S03]  /*1a00*/  IMAD.WIDE R30, R3, 0x8, R46 ;  /* 0x00000008031e7825 */ /* 0x000fc600078e022e */
[----:B------:R-:W4:Y:S01]  /*1a10*/  LDG.E.64 R58, desc[UR12][R40.64+-0x8] ;  /* 0xfffff80c283a7981 */ /* 0x000f22000c1e1b00 */
[----:B------:R-:W-:-:S04]  /*1a20*/  IMAD.WIDE R34, R10, 0x8, R30 ;  /* 0x000000080a227825 */ /* 0x000fc800078e021e */
[----:B------:R-:W-:Y:S01]  /*1a30*/  IMAD.WIDE R36, R161, 0x8, R46 ;  /* 0x00000008a1247825 */ /* 0x000fe200078e022e */
[----:B------:R-:W4:Y:S04]  /*1a40*/  LDG.E.64 R68, desc[UR12][R34.64] ;  /* 0x0000000c22447981 */ /* 0x000f28000c1e1b00 */
[----:B------:R-:W4:Y:S04]  /*1a50*/  LDG.E.64 R146, desc[UR12][R36.64+0x8] ;  /* 0x0000080c24927981 */ /* 0x000f28000c1e1b00 */
[----:B------:R-:W4:Y:S01]  /*1a60*/  LDG.E.64 R130, desc[UR12][R36.64+-0x8] ;  /* 0xfffff80c24827981 */ /* 0x000f22000c1e1b00 */
[C---:B------:R-:W-:Y:S01]  /*1a70*/  IMAD.WIDE R38, R6.reuse, 0x8, R36 ;  /* 0x0000000806267825 */ /* 0x040fe200078e0224 */
[----:B------:R-:W-:-:S02]  /*1a80*/  IADD3 R4, PT, PT, -R6, R161, RZ ;  /* 0x000000a106047210 */ /* 0x000fc40007ffe1ff */
        /* <DEDUP_REMOVED lines=21> */
[----:B------:R-:W4:Y:S01]  /*1be0*/  LDG.E.64 R128, desc[UR12][R128.64+-0x10] ;  /* 0xfffff00c80807981 */ /* 0x000f22000c1e1b00 */
[----:B--2---:R-:W-:-:S03]  /*1bf0*/  DADD R78, R82, R78 ;  /* 0x00000000524e7229 */ /* 0x004fc6000000004e */
[----:B------:R-:W2:Y:S05]  /*1c00*/  LDG.E.64 R82, desc[UR12][R34.64+0x8] ;  /* 0x0000080c22527981 */ /* 0x000eaa000c1e1b00 */
[----:B---3--:R-:W-:Y:S01]  /*1c10*/  DADD R78, R78, R80 ;  /* 0x000000004e4e7229 */ /* 0x008fe20000000050 */
[----:B------:R-:W3:Y:S07]  /*1c20*/  LDG.E.64 R80, desc[UR12][R38.64+-0x8] ;  /* 0xfffff80c26507981 */ /* 0x000eee000c1e1b00 */
[----:B-----5:R-:W-:-:S08]  /*1c30*/  DADD R76, R78, R76 ;  /* 0x000000004e4c7229 */ /* 0x020fd0000000004c */
[----:B----4-:R-:W-:Y:S01]  /*1c40*/  DADD R54, R76, -R54 ;  /* 0x000000004c367229 */ /* 0x010fe20000000836 */
[----:B------:R-:W-:-:S04]  /*1c50*/  IADD3 R76, P0, P1, -R10, R15, R6 ;  /* 0x0000000f0a4c7210 */ /* 0x000fc8000791e106 */
[----:B------:R-:W-:-:S04]  /*1c60*/  IADD3.X R45, PT, PT, ~R14, R45, R44, P0, P1 ;  /* 0x0000002d0e2d7210 */ /* 0x000fc800007e252c */
[----:B------:R-:W-:Y:S01]  /*1c70*/  SHF.L.U64.HI R14, R76, 0x3, R45 ;  /* 0x000000034c0e7819 */ /* 0x000fe2000001022d */
[----:B------:R-:W-:-:S04]  /*1c80*/  IMAD.WIDE R44, R158, 0x8, R46 ;  /* 0x000000089e2c7825 */ /* 0x000fc800078e022e */
[----:B------:R-:W-:Y:S01]  /*1c90*/  IMAD.WIDE R46, R15, 0x8, R114 ;  /* 0x000000080f2e7825 */ /* 0x000fe200078e0272 */
[----:B------:R-:W-:Y:S01]  /*1ca0*/  DADD R50, R54, -R50 ;  /* 0x0000000036327229 */ /* 0x000fe20000000832 */
[----:B------:R-:W4:Y:S01]  /*1cb0*/  LDG.E.64 R108, desc[UR12][R44.64+0x8] ;  /* 0x0000080c2c6c7981 */ /* 0x000f22000c1e1b00 */
[----:B------:R-:W-:Y:S02]  /*1cc0*/  DADD R138, R138, -R52 ;  /* 0x000000008a8a7229 */ /* 0x000fe40000000834 */
[----:B------:R-:W-:Y:S01]  /*1cd0*/  DADD R56, R48, R56 ;  /* 0x0000000030387229 */ /* 0x000fe20000000038 */
[----:B------:R-:W-:Y:S01]  /*1ce0*/  IMAD.WIDE R52, R153, 0x8, R46 ;  /* 0x0000000899347825 */ /* 0x000fe200078e022e */
[----:B------:R-:W5:Y:S03]  /*1cf0*/  LDG.E.64 R90, desc[UR12][R44.64+-0x8] ;  /* 0xfffff80c2c5a7981 */ /* 0x000f66000c1e1b00 */
[----:B------:R-:W-:Y:S01]  /*1d00*/  IMAD.WIDE R48, R0, 0x8, R114 ;  /* 0x0000000800307825 */ /* 0x000fe200078e0272 */
[----:B------:R-:W5:Y:S01]  /*1d10*/  LDG.E.64 R126, desc[UR12][R52.64] ;  /* 0x0000000c347e7981 */ /* 0x000f62000c1e1b00 */
[----:B------:R-:W-:-:S03]  /*1d20*/  DADD R88, R50, -R88 ;  /* 0x0000000032587229 */ /* 0x000fc60000000858 */
[----:B------:R-:W5:Y:S01]  /*1d30*/  LDG.E.64 R124, desc[UR12][R48.64] ;  /* 0x0000000c307c7981 */ /* 0x000f62000c1e1b00 */
[----:B------:R-:W-:Y:S01]  /*1d40*/  IMAD.WIDE R50, R12, 0x8, R114 ;  /* 0x000000080c327825 */ /* 0x000fe200078e0272 */
[----:B------:R-:W-:Y:S02]  /*1d50*/  DADD R72, R74, R72 ;  /* 0x000000004a487229 */ /* 0x000fe40000000048 */
[----:B------:R-:W-:Y:S01]  /*1d60*/  DADD R70, R56, R70 ;  /* 0x0000000038467229 */ /* 0x000fe20000000046 */
[----:B------:R-:W-:Y:S01]  /*1d70*/  IMAD.WIDE R54, R6, 0x8, R44 ;  /* 0x0000000806367825 */ /* 0x000fe200078e022c */
[----:B------:R-:W5:Y:S03]  /*1d80*/  LDG.E.64 R78, desc[UR12][R50.64] ;  /* 0x0000000c324e7981 */ /* 0x000f66000c1e1b00 */
[----:B------:R-:W-:Y:S01]  /*1d90*/  IMAD.WIDE R56, R13, 0x8, R114 ;  /* 0x000000080d387825 */ /* 0x000fe200078e0272 */
[----:B------:R-:W5:Y:S01]  /*1da0*/  LDG.E.64 R102, desc[UR12][R54.64] ;  /* 0x0000000c36667981 */ /* 0x000f62000c1e1b00 */
[----:B------:R-:W-:Y:S01]  /*1db0*/  SHF.L.U32 R152, R76, 0x3, RZ ;  /* 0x000000034c987819 */ /* 0x000fe200000006ff */
[----:B------:R-:W-:-:S02]  /*1dc0*/  DADD R60, R72, R60 ;  /* 0x00000000483c7229 */ /* 0x000fc4000000003c */
[----:B------:R-:W-:Y:S01]  /*1dd0*/  DADD R144, R70, R144 ;  /* 0x0000000046907229 */ /* 0x000fe20000000090 */
[----:B------:R-:W5:Y:S01]  /*1de0*/  LDG.E.64 R72, desc[UR12][R56.64] ;  /* 0x0000000c38487981 */ /* 0x000f62000c1e1b00 */
[----:B------:R-:W-:-:S03]  /*1df0*/  IADD3 R132, P0, PT, R152, UR16, RZ ;  /* 0x0000001098847c10 */ /* 0x000fc6000ff1e0ff */
[----:B------:R-:W5:Y:S04]  /*1e00*/  LDG.E.64 R70, desc[UR12][R32.64+-0x8] ;  /* 0xfffff80c20467981 */ /* 0x000f68000c1e1b00 */
[----:B------:R-:W5:Y:S01]  /*1e10*/  LDG.E.64 R74, desc[UR12][R44.64] ;  /* 0x0000000c2c4a7981 */ /* 0x000f62000c1e1b00 */
[----:B------:R-:W-:-:S03]  /*1e20*/  IADD3.X R133, PT, PT, R14, UR17, RZ, P0, !PT ;  /* 0x000000110e857c10 */ /* 0x000fc600087fe4ff */
[----:B------:R-:W5:Y:S01]  /*1e30*/  LDG.E.64 R76, desc[UR12][R52.64+-0x10] ;  /* 0xfffff00c344c7981 */ /* 0x000f62000c1e1b00 */
[----:B------:R-:W-:-:S03]  /*1e40*/  DADD R58, R60, R58 ;  /* 0x000000003c3a7229 */ /* 0x000fc6000000003a */
[----:B------:R-:W5:Y:S01]  /*1e50*/  LDG.E.64 R132, desc[UR12][R132.64+-0x8] ;  /* 0xfffff80c84847981 */ /* 0x000f62000c1e1b00 */
[----:B------:R-:W-:-:S03]  /*1e60*/  IMAD.WIDE R60, R10, 0x8, R56 ;  /* 0x000000080a3c7825 */ /* 0x000fc600078e0238 */
[----:B------:R-:W5:Y:S01]  /*1e70*/  LDG.E.64 R116, desc[UR12][R54.64+0x8] ;  /* 0x0000080c36747981 */ /* 0x000f62000c1e1b00 */
[----:B------:R-:W-:-:S03]  /*1e80*/  DADD R68, R58, -R68 ;  /* 0x000000003a447229 */ /* 0x000fc60000000844 */
[----:B------:R-:W5:Y:S01]  /*1e90*/  LDG.E.64 R140, desc[UR12][R48.64+-0x10] ;  /* 0xfffff00c308c7981 */ /* 0x000f62000c1e1b00 */
[----:B------:R-:W-:-:S03]  /*1ea0*/  IMAD.WIDE R58, R10, 0x8, R50 ;  /* 0x000000080a3a7825 */ /* 0x000fc600078e0232 */
[----:B------:R-:W5:Y:S04]  /*1eb0*/  LDG.E.64 R86, desc[UR12][R60.64] ;  /* 0x0000000c3c567981 */ /* 0x000f68000c1e1b00 */
[----:B------:R-:W5:Y:S01]  /*1ec0*/  LDG.E.64 R104, desc[UR12][R58.64] ;  /* 0x0000000c3a687981 */ /* 0x000f62000c1e1b00 */
[----:B------:R-:W-:Y:S01]  /*1ed0*/  DADD R130, R146, R130 ;  /* 0x0000000092827229 */ /* 0x000fe20000000082 */
[----:B------:R-:W0:Y:S07]  /*1ee0*/  LDC.64 R146, c[0x0][0x390] ;  /* 0x0000e400ff927b82 */ /* 0x000e2e0000000a00 */
[----:B------:R-:W-:-:S02]  /*1ef0*/  DADD R62, R130, R62 ;  /* 0x00000000823e7229 */ /* 0x000fc4000000003e */
[----:B------:R-:W-:Y:S02]  /*1f00*/  DADD R68, R68, -R112 ;  /* 0x0000000044447229 */ /* 0x000fe40000000870 */
[----:B------:R-:W-:-:S04]  /*1f10*/  DADD R66, R144, -R66 ;  /* 0x0000000090427229 */ /* 0x000fc80000000842 */
[----:B------:R-:W-:Y:S02]  /*1f20*/  DADD R142, R62, R142 ;  /* 0x000000003e8e7229 */ /* 0x000fe4000000008e */
[----:B------:R-:W-:Y:S02]  /*1f30*/  DADD R118, R68, -R118 ;  /* 0x0000000044767229 */ /* 0x000fe40000000876 */
[----:B------:R-:W-:Y:S01]  /*1f40*/  DADD R106, R64, R106 ;  /* 0x00000000406a7229 */ /* 0x000fe2000000006a */
[----:B0-----:R-:W-:-:S04]  /*1f50*/  IMAD.WIDE R62, R15, 0x8, R146 ;  /* 0x000000080f3e7825 */ /* 0x001fc800078e0292 */
[----:B------:R-:W-:-:S04]  /*1f60*/  IMAD.WIDE R64, R0, 0x8, R146 ;  /* 0x0000000800407825 */ /* 0x000fc800078e0292 */
[----:B------:R-:W-:Y:S01]  /*1f70*/  IMAD.WIDE R68, R153, 0x8, R62 ;  /* 0x0000000899447825 */ /* 0x000fe200078e023e */
[----:B------:R-:W-:Y:S01]  /*1f80*/  DADD R98, R88, -R98 ;  /* 0x0000000058627229 */ /* 0x000fe20000000862 */
[----:B------:R-:W5:Y:S01]  /*1f90*/  LDG.E.64 R130, desc[UR12][R64.64] ;  /* 0x0000000c40827981 */ /* 0x000f62000c1e1b00 */
[----:B------:R-:W-:Y:S01]  /*1fa0*/  DADD R136, R66, -R136 ;  /* 0x0000000042887229 */ /* 0x000fe20000000888 */
[----:B------:R-:W-:Y:S02]  /*1fb0*/  IMAD.WIDE R66, R6, 0x8, R48 ;  /* 0x0000000806427825 */ /* 0x000fe400078e0230 */
[----:B------:R-:W5:Y:S04]  /*1fc0*/  LDG.E.64 R88, desc[UR12][R68.64] ;  /* 0x0000000c44587981 */ /* 0x000f68000c1e1b00 */
[----:B------:R-:W5:Y:S01]  /*1fd0*/  LDG.E.64 R144, desc[UR12][R66.64] ;  /* 0x0000000c42907981 */ /* 0x000f62000c1e1b00 */
[----:B------:R-:W-:-:S02]  /*1fe0*/  DADD R84, R106, R84 ;  /* 0x000000006a547229 */ /* 0x000fc40000000054 */
[----:B------:R-:W-:Y:S01]  /*1ff0*/  DADD R94, R100, R94 ;  /* 0x00000000645e7229 */ /* 0x000fe2000000005e */
[----:B------:R-:W-:Y:S01]  /*2000*/  UMOV UR16, 0x1c71c71c ;  /* 0x1c71c71c00107882 */ /* 0x000fe20000000000 */
[----:B------:R-:W-:Y:S01]  /*2010*/  UMOV UR17, 0x3fbc71c7 ;  /* 0x3fbc71c700117882 */ /* 0x000fe20000000000 */
[----:B------:R-:W-:Y:S01]  /*2020*/  DADD R110, R118, -R110 ;  /* 0x00000000766e7229 */ /* 0x000fe2000000086e */
[----:B------:R-:W5:Y:S02]  /*2030*/  LDG.E.64 R106, desc[UR12][R64.64+-0x10] ;  /* 0xfffff00c406a7981 */ /* 0x000f64000c1e1b00 */
[----:B------:R-:W-:Y:S02]  /*2040*/  DADD R84, R84, R92 ;  /* 0x0000000054547229 */ /* 0x000fe4000000005c */
[----:B------:R-:W-:Y:S01]  /*2050*/  DMUL R98, R98, UR16 ;  /* 0x0000001062627c28 */ /* 0x000fe20008000000 */
[----:B------:R-:W5:Y:S01]  /*2060*/  LDG.E.64 R118, desc[UR12][R68.64+-0x10] ;  /* 0xfffff00c44767981 */ /* 0x000f62000c1e1b00 */
[----:B------:R-:W-:-:S02]  /*2070*/  DADD R120, R122, -R120 ;  /* 0x000000007a787229 */ /* 0x000fc40000000878 */
[----:B------:R-:W-:-:S04]  /*2080*/  DMUL R110, R110, UR16 ;  /* 0x000000106e6e7c28 */ /* 0x000fc80008000000 */
[----:B------:R-:W-:-:S04]  /*2090*/  DFMA R98, R138, UR18, R98 ;  /* 0x000000128a627c2b */ /* 0x000fc80008000062 */
[----:B------:R-:W-:Y:S02]  /*20a0*/  DFMA R100, R120, UR18, R110 ;  /* 0x0000001278647c2b */ /* 0x000fe4000800006e */
[----:B--2---:R-:W-:Y:S02]  /*20b0*/  DADD R82, R84, -R82 ;  /* 0x0000000054527229 */ /* 0x004fe40000000852 */
[----:B---3--:R-:W-:-:S06]  /*20c0*/  DADD R80, R94, R80 ;  /* 0x000000005e507229 */ /* 0x008fcc0000000050 */
[----:B------:R-:W-:Y:S01]  /*20d0*/  DADD R134, R82, -R134 ;  /* 0x0000000052867229 */ /* 0x000fe20000000886 */
[----:B------:R-:W2:Y:S01]  /*20e0*/  LDG.E.64 R94, desc[UR12][R60.64+-0x10] ;  /* 0xfffff00c3c5e7981 */ /* 0x000ea2000c1e1b00 */
[----:B----4-:R-:W-:-:S08]  /*20f0*/  DADD R108, R142, -R108 ;  /* 0x000000008e6c7229 */ /* 0x010fd0000000086c */
[----:B-----5:R-:W-:Y:S02]  /*2100*/  DADD R90, R108, -R90 ;  /* 0x000000006c5a7229 */ /* 0x020fe4000000085a */
[----:B------:R-:W-:Y:S01]  /*2110*/  DADD R124, R126, R124 ;  /* 0x000000007e7c7229 */ /* 0x000fe2000000007c */
[----:B------:R-:W3:Y:S07]  /*2120*/  LDG.E.64 R126, desc[UR12][R46.64+-0x8] ;  /* 0xfffff80c2e7e7981 */ /* 0x000eee000c1e1b00 */
[----:B------:R-:W-:-:S02]  /*2130*/  DADD R78, R124, R78 ;  /* 0x000000007c4e7229 */ /* 0x000fc4000000004e */
[----:B------:R-:W-:Y:S01]  /*2140*/  DADD R90, R90, -R102 ;  /* 0x000000005a5a7229 */ /* 0x000fe20000000866 */
[----:B------:R-:W4:Y:S05]  /*2150*/  LDG.E.64 R124, desc[UR12][R56.64+-0x10] ;  /* 0xfffff00c387c7981 */ /* 0x000f2a000c1e1b00 */
[----:B------:R-:W-:Y:S02]  /*2160*/  DADD R78, R78, R72 ;  /* 0x000000004e4e7229 */ /* 0x000fe40000000048 */
[----:B------:R-:W-:Y:S01]  /*2170*/  DADD R84, R80, R70 ;  /* 0x0000000050547229 */ /* 0x000fe20000000046 */
[----:B------:R-:W-:Y:S01]  /*2180*/  IMAD.WIDE R72, R12, 0x8, R146 ;  /* 0x000000080c487825 */ /* 0x000fe200078e0292 */
[----:B------:R-:W-:-:S03]  /*2190*/  DADD R148, R148, -R74 ;  /* 0x0000000094947229 */ /* 0x000fc6000000084a */
[----:B------:R-:W-:Y:S01]  /*21a0*/  IMAD.WIDE R70, R155, 0x8, R114 ;  /* 0x000000089b467825 */ /* 0x000fe200078e0272 */
[----:B------:R-:W-:Y:S01]  /*21b0*/  DADD R112, -R112, R90 ;  /* 0x0000000070707229 */ /* 0x000fe2000000015a */
[----:B------:R-:W5:Y:S02]  /*21c0*/  LDG.E.64 R90, desc[UR12][R72.64] ;  /* 0x0000000c485a7981 */ /* 0x000f64000c1e1b00 */
[----:B------:R-:W-:Y:S01]  /*21d0*/  IMAD.WIDE R74, R6, 0x8, R46 ;  /* 0x00000008064a7825 */ /* 0x000fe200078e022e */
[----:B------:R-:W-:Y:S01]  /*21e0*/  DADD R82, R78, -R76 ;  /* 0x000000004e527229 */ /* 0x000fe2000000084c */
[----:B------:R-:W2:Y:S02]  /*21f0*/  LDG.E.64 R142, desc[UR12][R70.64] ;  /* 0x0000000c468e7981 */ /* 0x000ea4000c1e1b00 */
[----:B------:R-:W-:Y:S01]  /*2200*/  IMAD.WIDE R78, R13, 0x8, R146 ;  /* 0x000000080d4e7825 */ /* 0x000fe200078e0292 */
[----:B------:R-:W-:Y:S01]  /*2210*/  DADD R132, R136, -R132 ;  /* 0x0000000088847229 */ /* 0x000fe20000000884 */
[----:B------:R-:W3:Y:S02]  /*2220*/  LDG.E.64 R138, desc[UR12][R74.64+-0x8] ;  /* 0xfffff80c4a8a7981 */ /* 0x000ee4000c1e1b00 */
[----:B------:R-:W-:Y:S01]  /*2230*/  IMAD.WIDE R76, R10, 0x8, R74 ;  /* 0x000000080a4c7825 */ /* 0x000fe200078e024a */
[----:B------:R-:W-:Y:S01]  /*2240*/  DADD R116, R84, -R116 ;  /* 0x0000000054747229 */ /* 0x000fe20000000874 */
[----:B------:R-:W4:Y:S01]  /*2250*/  LDG.E.64 R92, desc[UR12][R78.64] ;  /* 0x0000000c4e5c7981 */ /* 0x000f22000c1e1b00 */
[----:B------:R-:W-:-:S03]  /*2260*/  DADD R140, R82, -R140 ;  /* 0x00000000528c7229 */ /* 0x000fc6000000088c */
[----:B------:R-:W4:Y:S01]  /*2270*/  LDG.E.64 R136, desc[UR12][R76.64+-0x8] ;  /* 0xfffff80c4c887981 */ /* 0x000f22000c1e1b00 */
[----:B------:R-:W-:-:S04]  /*2280*/  IMAD.WIDE R82, R10, 0x8, R72 ;  /* 0x000000080a527825 */ /* 0x000fc800078e0248 */
[----:B------:R-:W-:Y:S01]  /*2290*/  IMAD.WIDE R84, R10, 0x8, R78 ;  /* 0x000000080a547825 */ /* 0x000fe200078e024e */
[----:B------:R-:W-:Y:S01]  /*22a0*/  DADD R102, R132, -R128 ;  /* 0x0000000084667229 */ /* 0x000fe20000000880 */
[----:B------:R-:W-:Y:S01]  /*22b0*/  IADD3 R80, P0, PT, R152, UR20, RZ ;  /* 0x0000001498507c10 */ /* 0x000fe2000ff1e0ff */
[----:B------:R-:W4:Y:S01]  /*22c0*/  LDG.E.64 R132, desc[UR12][R22.64+0x8] ;  /* 0x0000080c16847981 */ /* 0x000f22000c1e1b00 */
[----:B------:R-:W-:-:S03]  /*22d0*/  DADD R110, R104, R86 ;  /* 0x00000000686e7229 */ /* 0x000fc60000000056 */
[----:B------:R-:W4:Y:S01]  /*22e0*/  LDG.E.64 R128, desc[UR12][R46.64+0x8] ;  /* 0x0000080c2e807981 */ /* 0x000f22000c1e1b00 */
[----:B------:R-:W-:-:S03]  /*22f0*/  IADD3.X R81, PT, PT, R14, UR21, RZ, P0, !PT ;  /* 0x000000150e517c10 */ /* 0x000fc600087fe4ff */
[----:B------:R-:W4:Y:S01]  /*2300*/  LDG.E.64 R120, desc[UR12][R82.64] ;  /* 0x0000000c52787981 */ /* 0x000f22000c1e1b00 */
[----:B------:R-:W-:Y:S01]  /*2310*/  IMAD.WIDE R86, R6, 0x8, R64 ;  /* 0x0000000806567825 */ /* 0x000fe200078e0240 */
[----:B------:R-:W0:Y:S02]  /*2320*/  LDCU.64 UR20, c[0x0][0x390] ;  /* 0x00007200ff1477ac */ /* 0x000e240008000a00 */
[----:B------:R-:W4:Y:S04]  /*2330*/  LDG.E.64 R122, desc[UR12][R84.64] ;  /* 0x0000000c547a7981 */ /* 0x000f28000c1e1b00 */
[----:B------:R-:W4:Y:S04]  /*2340*/  LDG.E.64 R104, desc[UR12][R80.64+-0x8] ;  /* 0xfffff80c50687981 */ /* 0x000f28000c1e1b00 */
[----:B------:R-:W4:Y:S01]  /*2350*/  LDG.E.64 R108, desc[UR12][R86.64] ;  /* 0x0000000c566c7981 */ /* 0x000f22000c1e1b00 */
[----:B------:R-:W-:Y:S01]  /*2360*/  DADD R130, R88, R130 ;  /* 0x0000000058827229 */ /* 0x000fe20000000082 */
[----:B------:R-:W-:Y:S01]  /*2370*/  IMAD.WIDE R88, R155, 0x8, R146 ;  /* 0x000000089b587825 */ /* 0x000fe200078e0292 */
[----:B------:R-:W-:-:S04]  /*2380*/  DADD R144, R110, R144 ;  /* 0x000000006e907229 */ /* 0x000fc80000000090 */
[----:B------:R-:W4:Y:S01]  /*2390*/  LDG.E.64 R110, desc[UR12][R88.64] ;  /* 0x0000000c586e7981 */ /* 0x000f22000c1e1b00 */
[----:B------:R-:W-:-:S08]  /*23a0*/  DMUL R112, R112, UR16 ;  /* 0x0000001070707c28 */ /* 0x000fd00008000000 */
[----:B------:R-:W-:Y:S01]  /*23b0*/  DFMA R112, R148, UR18, R112 ;  /* 0x0000001294707c2b */ /* 0x000fe20008000070 */
[----:B------:R-:W4:Y:S01]  /*23c0*/  LDG.E.64 R148, desc[UR12][R18.64] ;  /* 0x0000000c12947981 */ /* 0x000f22000c1e1b00 */
[----:B-----5:R-:W-:Y:S02]  /*23d0*/  DADD R130, R130, R90 ;  /* 0x0000000082827229 */ /* 0x020fe4000000005a */
[----:B--2---:R-:W-:Y:S01]  /*23e0*/  DADD R142, R144, R142 ;  /* 0x00000000908e7229 */ /* 0x004fe2000000008e */
[----:B------:R-:W-:Y:S01]  /*23f0*/  IMAD.WIDE R90, R6, 0x8, R62 ;  /* 0x00000008065a7825 */ /* 0x000fe200078e023e */
[----:B------:R-:W2:Y:S01]  /*2400*/  LDG.E.64 R144, desc[UR12][R62.64+0x8] ;  /* 0x0000080c3e907981 */ /* 0x000ea2000c1e1b00 */
[----:B---3--:R-:W-:-:S05]  /*2410*/  DADD R140, R140, -R138 ;  /* 0x000000008c8c7229 */ /* 0x008fca000000088a */
[----:B----4-:R-:W-:Y:S02]  /*2420*/  DADD R138, R142, -R136 ;  /* 0x000000008e8a7229 */ /* 0x010fe40000000888 */
[----:B------:R-:W-:Y:S01]  /*2430*/  DADD R136, R130, R92 ;  /* 0x0000000082887229 */ /* 0x000fe2000000005c */
[----:B------:R-:W2:Y:S01]  /*2440*/  LDG.E.64 R142, desc[UR12][R62.64+-0x8] ;  /* 0xfffff80c3e8e7981 */ /* 0x000ea2000c1e1b00 */
[----:B------:R-:W-:Y:S01]  /*2450*/  IMAD.WIDE R92, R10, 0x8, R90 ;  /* 0x000000080a5c7825 */ /* 0x000fe200078e025a */
[----:B------:R-:W-:Y:S02]  /*2460*/  DADD R116, -R132, R116 ;  /* 0x0000000084747229 */ /* 0x000fe40000000174 */
[----:B------:R-:W3:Y:S01]  /*2470*/  LDG.E.64 R130, desc[UR12][R70.64+-0x10] ;  /* 0xfffff00c46827981 */ /* 0x000ee2000c1e1b00 */
[----:B------:R-:W-:Y:S02]  /*2480*/  DADD R138, R138, -R94 ;  /* 0x000000008a8a7229 */ /* 0x000fe4000000085e */
[----:B------:R-:W-:-:S02]  /*2490*/  DADD R134, R134, -R132 ;  /* 0x0000000086867229 */ /* 0x000fc40000000884 */
[----:B------:R-:W-:Y:S01]  /*24a0*/  DADD R126, R128, -R126 ;  /* 0x00000000807e7229 */ /* 0x000fe2000000087e */
[----:B------:R-:W4:Y:S01]  /*24b0*/  LDG.E.64 R132, desc[UR12][R22.64+-0x8] ;  /* 0xfffff80c16847981 */ /* 0x000f22000c1e1b00 */
[----:B------:R-:W-:-:S03]  /*24c0*/  DADD R136, R136, -R118 ;  /* 0x0000000088887229 */ /* 0x000fc60000000876 */
[----:B------:R-:W5:Y:S01]  /*24d0*/  LDG.E.64 R128, desc[UR12][R90.64+-0x8] ;  /* 0xfffff80c5a807981 */ /* 0x000f62000c1e1b00 */
[----:B------:R-:W-:-:S03]  /*24e0*/  DADD R122, R120, R122 ;  /* 0x00000000787a7229 */ /* 0x000fc6000000007a */
[----:B------:R-:W2:Y:S01]  /*24f0*/  LDG.E.64 R118, desc[UR12][R92.64+-0x8] ;  /* 0xfffff80c5c767981 */ /* 0x000ea2000c1e1b00 */
[----:B------:R-:W-:Y:S01]  /*2500*/  DADD R124, R140, -R124 ;  /* 0x000000008c7c7229 */ /* 0x000fe2000000087c */
[----:B0-----:R-:W-:Y:S01]  /*2510*/  IADD3 R94, P0, PT, R152, UR20, RZ ;  /* 0x00000014985e7c10 */ /* 0x001fe2000ff1e0ff */
[----:B------:R-:W-:Y:S02]  /*2520*/  DADD R120, R138, -R104 ;  /* 0x000000008a787229 */ /* 0x000fe40000000868 */
[----:B------:R-:W-:Y:S01]  /*2530*/  DADD R140, R122, R108 ;  /* 0x000000007a8c7229 */ /* 0x000fe2000000006c */
[----:B------:R-:W3:Y:S01]  /*2540*/  LDG.E.64 R104, desc[UR12][R78.64+-0x10] ;  /* 0xfffff00c4e687981 */ /* 0x000ee2000c1e1b00 */
[----:B------:R-:W-:-:S03]  /*2550*/  IADD3.X R95, PT, PT, R14, UR21, RZ, P0, !PT ;  /* 0x000000150e5f7c10 */ /* 0x000fc600087fe4ff */
[----:B------:R-:W3:Y:S04]  /*2560*/  LDG.E.64 R138, desc[UR12][R84.64+-0x10] ;  /* 0xfffff00c548a7981 */ /* 0x000ee8000c1e1b00 */
[----:B------:R-:W3:Y:S01]  /*2570*/  LDG.E.64 R108, desc[UR12][R54.64+-0x8] ;  /* 0xfffff80c366c7981 */ /* 0x000ee2000c1e1b00 */
[----:B------:R-:W-:-:S03]  /*2580*/  DADD R106, R136, -R106 ;  /* 0x00000000886a7229 */ /* 0x000fc6000000086a */
[----:B------:R-:W3:Y:S04]  /*2590*/  LDG.E.64 R136, desc[UR12][R94.64+-0x8] ;  /* 0xfffff80c5e887981 */ /* 0x000ee8000c1e1b00 */
[----:B------:R-:W3:Y:S01]  /*25a0*/  LDG.E.64 R122, desc[UR12][R88.64+-0x10] ;  /* 0xfffff00c587a7981 */ /* 0x000ee2000c1e1b00 */
[----:B------:R-:W-:-:S03]  /*25b0*/  DADD R110, R140, R110 ;  /* 0x000000008c6e7229 */ /* 0x000fc6000000006e */
[----:B------:R-:W3:Y:S01]  /*25c0*/  LDG.E.64 R140, desc[UR12][R42.64] ;  /* 0x0000000c2a8c7981 */ /* 0x000ee2000c1e1b00 */
[----:B------:R-:W-:Y:S01]  /*25d0*/  DMUL R124, R124, UR16 ;  /* 0x000000107c7c7c28 */ /* 0x000fe20008000000 */
[----:B------:R-:W-:Y:S01]  /*25e0*/  UMOV UR20, 0x1c71c71c ;  /* 0x1c71c71c00147882 */ /* 0x000fe20000000000 */
[----:B------:R-:W-:-:S06]  /*25f0*/  UMOV UR21, 0x3f9c71c7 ;  /* 0x3f9c71c700157882 */ /* 0x000fcc0000000000 */
[----:B------:R-:W-:Y:S02]  /*2600*/  DFMA R124, R126, UR18, R124 ;  /* 0x000000127e7c7c2b */ /* 0x000fe4000800007c */
[----:B------:R-:W-:Y:S01]  /*2610*/  DFMA R98, R102, UR20, R98 ;  /* 0x0000001466627c2b */ /* 0x000fe20008000062 */
[----:B------:R-:W0:Y:S07]  /*2620*/  LDC.64 R102, c[0x0][0x4c8] ;  /* 0x00013200ff667b82 */ /* 0x000e2e0000000a00 */
[----:B------:R-:W-:-:S02]  /*2630*/  DMUL R98, R98, UR10 ;  /* 0x0000000a62627c28 */ /* 0x000fc40008000000 */
[----:B----4-:R-:W-:Y:S02]  /*2640*/  DADD R134, R134, -R132 ;  /* 0x0000000086867229 */ /* 0x010fe40000000884 */
[----:B-----5:R-:W-:Y:S02]  /*2650*/  DADD R106, R106, -R128 ;  /* 0x000000006a6a7229 */ /* 0x020fe40000000880 */
[----:B--2---:R-:W-:Y:S02]  /*2660*/  DADD R110, R110, -R118 ;  /* 0x000000006e6e7229 */ /* 0x004fe40000000876 */
[----:B---3--:R-:W-:Y:S02]  /*2670*/  DADD R120, R120, -R130 ;  /* 0x0000000078787229 */ /* 0x008fe40000000882 */
[----:B------:R-:W-:Y:S02]  /*2680*/  DFMA R100, R134, UR20, R100 ;  /* 0x0000001486647c2b */ /* 0x000fe40008000064 */
[----:B------:R-:W-:-:S02]  /*2690*/  DADD R104, R106, -R104 ;  /* 0x000000006a687229 */ /* 0x000fc40000000868 */
[----:B------:R-:W-:Y:S02]  /*26a0*/  DADD R110, R110, -R138 ;  /* 0x000000006e6e7229 */ /* 0x000fe4000000088a */
[----:B------:R-:W-:Y:S02]  /*26b0*/  DADD R108, R116, -R108 ;  /* 0x00000000746c7229 */ /* 0x000fe4000000086c */
[----:B------:R-:W-:Y:S02]  /*26c0*/  DFMA R120, R120, UR20, R124 ;  /* 0x0000001478787c2b */ /* 0x000fe4000800007c */
[----:B------:R-:W-:Y:S02]  /*26d0*/  DADD R142, R144, -R142 ;  /* 0x00000000908e7229 */ /* 0x000fe4000000088e */
[----:B------:R-:W-:Y:S02]  /*26e0*/  DMUL R104, R104, UR16 ;  /* 0x0000001068687c28 */ /* 0x000fe40008000000 */
[----:B------:R-:W-:-:S02]  /*26f0*/  DMUL R100, R100, UR10 ;  /* 0x0000000a64647c28 */ /* 0x000fc40008000000 */
[----:B------:R-:W-:Y:S02]  /*2700*/  DADD R110, R110, -R136 ;  /* 0x000000006e6e7229 */ /* 0x000fe40000000888 */
[----:B------:R-:W-:Y:S02]  /*2710*/  DADD R108, -R132, R108 ;  /* 0x00000000846c7229 */ /* 0x000fe4000000016c */
[----:B------:R-:W-:Y:S02]  /*2720*/  DFMA R104, R142, UR18, R104 ;  /* 0x000000128e687c2b */ /* 0x000fe40008000068 */
[----:B------:R-:W-:Y:S02]  /*2730*/  DFMA R100, R120, UR10, R100 ;  /* 0x0000000a78647c2b */ /* 0x000fe40008000064 */
[----:B------:R-:W-:Y:S02]  /*2740*/  DADD R110, R110, -R122 ;  /* 0x000000006e6e7229 */ /* 0x000fe4000000087a */
[----:B------:R-:W-:-:S04]  /*2750*/  DFMA R108, R108, UR20, R112 ;  /* 0x000000146c6c7c2b */ /* 0x000fc80008000070 */
[----:B------:R-:W-:Y:S02]  /*2760*/  DMUL R100, R148, R100 ;  /* 0x0000006494647228 */ /* 0x000fe40000000000 */
[----:B------:R-:W-:Y:S02]  /*2770*/  DFMA R104, R110, UR20, R104 ;  /* 0x000000146e687c2b */ /* 0x000fe40008000068 */
[----:B------:R-:W-:-:S04]  /*2780*/  DMUL R108, R108, UR10 ;  /* 0x0000000a6c6c7c28 */ /* 0x000fc80008000000 */
[----:B------:R-:W-:-:S04]  /*2790*/  DFMA R96, R96, R98, R100 ;  /* 0x000000626060722b */ /* 0x000fc80000000064 */
[----:B------:R-:W-:-:S08]  /*27a0*/  DFMA R104, R104, UR10, R108 ;  /* 0x0000000a68687c2b */ /* 0x000fd0000800006c */
[----:B------:R-:W-:Y:S01]  /*27b0*/  DFMA R96, R140, R104, R96 ;  /* 0x000000688c60722b */ /* 0x000fe20000000060 */
[----:B0-----:R-:W-:-:S07]  /*27c0*/  IMAD.WIDE R100, R2, 0x8, R102 ;  /* 0x0000000802647825 */ /* 0x001fce00078e0266 */
[----:B------:R-:W-:-:S07]  /*27d0*/  DMUL R98, RZ, R96 ;  /* 0x00000060ff627228 */ /* 0x000fce0000000000 */
[----:B------:R0:W-:Y:S04]  /*27e0*/  STG.E.64 desc[UR12][R100.64], R98 ;  /* 0x0000006264007986 */ /* 0x0001e8000c101b0c */
[----:B------:R-:W2:Y:S04]  /*27f0*/  LDG.E.64 R96, desc[UR12][R28.64] ;  /* 0x0000000c1c607981 */ /* 0x000ea8000c1e1b00 */
[----:B------:R-:W2:Y:S04]  /*2800*/  LDG.E.64 R144, desc[UR12][R26.64] ;  /* 0x0000000c1a907981 */ /* 0x000ea8000c1e1b00 */
[----:B------:R-:W3:Y:S04]  /*2810*/  LDG.E.64 R130, desc[UR12][R40.64+0x8] ;  /* 0x0000080c28827981 */ /* 0x000ee8000c1e1b00 */
[----:B------:R-:W4:Y:S04]  /*2820*/  LDG.E.64 R124, desc[UR12][R40.64+-0x8] ;  /* 0xfffff80c287c7981 */ /* 0x000f28000c1e1b00 */
[----:B------:R-:W5:Y:S04]  /*2830*/  LDG.E.64 R112, desc[UR12][R28.64+0x8] ;  /* 0x0000080c1c707981 */ /* 0x000f68000c1e1b00 */
[----:B------:R-:W5:Y:S04]  /*2840*/  LDG.E.64 R110, desc[UR12][R28.64+-0x8] ;  /* 0xfffff80c1c6e7981 */ /* 0x000f68000c1e1b00 */
[----:B------:R-:W5:Y:S04]  /*2850*/  LDG.E.64 R122, desc[UR12][R34.64] ;  /* 0x0000000c227a7981 */ /* 0x000f68000c1e1b00 */
[----:B------:R-:W5:Y:S04]  /*2860*/  LDG.E.64 R136, desc[UR12][R22.64] ;  /* 0x0000000c16887981 */ /* 0x000f68000c1e1b00 */
[----:B------:R-:W5:Y:S04]  /*2870*/  LDG.E.64 R126, desc[UR12][R26.64+0x8] ;  /* 0x0000080c1a7e7981 */ /* 0x000f68000c1e1b00 */
[----:B------:R-:W5:Y:S01]  /*2880*/  LDG.E.64 R120, desc[UR12][R26.64+-0x8] ;  /* 0xfffff80c1a787981 */ /* 0x000f62000c1e1b00 */
[----:B------:R-:W-:-:S03]  /*2890*/  IMAD.WIDE R118, R5, 0x8, R114 ;  /* 0x0000000805767825 */ /* 0x000fc600078e0272 */
[----:B------:R-:W5:Y:S04]  /*28a0*/  LDG.E.64 R102, desc[UR12][R52.64] ;  /* 0x0000000c34667981 */ /* 0x000f68000c1e1b00 */
[----:B0-----:R-:W5:Y:S01]  /*28b0*/  LDG.E.64 R100, desc[UR12][R48.64] ;  /* 0x0000000c30647981 */ /* 0x001f62000c1e1b00 */
[----:B------:R-:W-:-:S03]  /*28c0*/  IMAD.WIDE R148, R10, 0x8, R118 ;  /* 0x000000080a947825 */ /* 0x000fc600078e0276 */
        /* <DEDUP_REMOVED lines=8> */
[----:B------:R-:W5:Y:S04]  /*2950*/  LDG.E.64 R128, desc[UR12][R56.64] ;  /* 0x0000000c38807981 */ /* 0x000f68000c1e1b00 */
[----:B------:R-:W5:Y:S04]  /*2960*/  LDG.E.64 R132, desc[UR12][R30.64+-0x8] ;  /* 0xfffff80c1e847981 */ /* 0x000f68000c1e1b00 */
[----:B------:R-:W5:Y:S01]  /*2970*/  LDG.E.64 R142, desc[UR12][R22.64+0x8] ;  /* 0x0000080c168e7981 */ /* 0x000f62000c1e1b00 */
[----:B--2---:R-:W-:-:S03]  /*2980*/  DADD R144, R96, R144 ;  /* 0x0000000060907229 */ /* 0x004fc60000000090 */
[----:B------:R-:W2:Y:S05]  /*2990*/  LDG.E.64 R96, desc[UR12][R148.64] ;  /* 0x0000000c94607981 */ /* 0x000eaa000c1e1b00 */
[----:B---3--:R-:W-:Y:S02]  /*29a0*/  DADD R130, R144, R130 ;  /* 0x0000000090827229 */ /* 0x008fe40000000082 */
[----:B------:R-:W3:Y:S06]  /*29b0*/  LDG.E.64 R144, desc[UR12][R118.64+-0x8] ;  /* 0xfffff80c76907981 */ /* 0x000eec000c1e1b00 */
[----:B----4-:R-:W-:-:S02]  /*29c0*/  DADD R124, R130, R124 ;  /* 0x00000000827c7229 */ /* 0x010fc4000000007c */
[----:B-----5:R-:W-:Y:S01]  /*29d0*/  DADD R110, R112, R110 ;  /* 0x00000000706e7229 */ /* 0x020fe2000000006e */
[----:B------:R-:W4:Y:S04]  /*29e0*/  LDG.E.64 R130, desc[UR12][R22.64+-0x8] ;  /* 0xfffff80c16827981 */ /* 0x000f28000c1e1b00 */
[----:B------:R-:W5:Y:S01]  /*29f0*/  LDG.E.64 R112, desc[UR12][R118.64+0x8] ;  /* 0x0000080c76707981 */ /* 0x000f62000c1e1b00 */
[----:B------:R-:W-:-:S03]  /*2a00*/  DADD R122, R124, -R122 ;  /* 0x000000007c7a7229 */ /* 0x000fc6000000087a */
[----:B------:R-:W3:Y:S01]  /*2a10*/  LDG.E.64 R124, desc[UR12][R52.64+-0x10] ;  /* 0xfffff00c347c7981 */ /* 0x000ee2000c1e1b00 */
[----:B------:R-:W-:-:S03]  /*2a20*/  DADD R126, R110, R126 ;  /* 0x000000006e7e7229 */ /* 0x000fc6000000007e */
[----:B------:R-:W3:Y:S01]  /*2a30*/  LDG.E.64 R110, desc[UR12][R60.64] ;  /* 0x0000000c3c6e7981 */ /* 0x000ee2000c1e1b00 */
[----:B------:R-:W-:-:S03]  /*2a40*/  DADD R136, R122, -R136 ;  /* 0x000000007a887229 */ /* 0x000fc60000000888 */
[----:B------:R-:W3:Y:S01]  /*2a50*/  LDG.E.64 R122, desc[UR12][R58.64] ;  /* 0x0000000c3a7a7981 */ /* 0x000ee2000c1e1b00 */
[----:B------:R-:W-:Y:S01]  /*2a60*/  DADD R120, R126, R120 ;  /* 0x000000007e787229 */ /* 0x000fe20000000078 */
[----:B------:R-:W-:Y:S02]  /*2a70*/  IMAD.WIDE R150, R3, 0x8, R114 ;  /* 0x0000000803967825 */ /* 0x000fe400078e0272 */
[----:B------:R-:W3:Y:S01]  /*2a80*/  LDG.E.64 R118, desc[UR12][R118.64] ;  /* 0x0000000c76767981 */ /* 0x000ee2000c1e1b00 */
[----:B------:R-:W-:-:S04]  /*2a90*/  DADD R100, R102, R100 ;  /* 0x0000000066647229 */ /* 0x000fc80000000064 */
[----:B------:R-:W-:Y:S02]  /*2aa0*/  DADD R116, R120, -R116 ;  /* 0x0000000078747229 */ /* 0x000fe40000000874 */
[----:B------:R-:W3:Y:S01]  /*2ab0*/  LDG.E.64 R120, desc[UR12][R48.64+-0x10] ;  /* 0xfffff00c30787981 */ /* 0x000ee2000c1e1b00 */
[----:B------:R-:W-:Y:S01]  /*2ac0*/  DADD R140, R140, -R138 ;  /* 0x000000008c8c7229 */ /* 0x000fe2000000088a */
[----:B------:R-:W-:Y:S01]  /*2ad0*/  IMAD.WIDE R138, R10, 0x8, R150 ;  /* 0x000000080a8a7825 */ /* 0x000fe200078e0296 */
[----:B------:R-:W-:Y:S01]  /*2ae0*/  DADD R98, R100, R98 ;  /* 0x0000000064627229 */ /* 0x000fe20000000062 */
[----:B------:R-:W3:Y:S02]  /*2af0*/  LDG.E.64 R100, desc[UR12][R148.64+0x8] ;  /* 0x0000080c94647981 */ /* 0x000ee4000c1e1b00 */
[----:B------:R-:W-:Y:S02]  /*2b00*/  DADD R106, R116, -R106 ;  /* 0x00000000746a7229 */ /* 0x000fe4000000086a */
[----:B------:R-:W3:Y:S04]  /*2b10*/  LDG.E.64 R102, desc[UR12][R138.64] ;  /* 0x0000000c8a667981 */ /* 0x000ee8000c1e1b00 */
[----:B------:R-:W3:Y:S01]  /*2b20*/  LDG.E.64 R116, desc[UR12][R150.64+0x8] ;  /* 0x0000080c96747981 */ /* 0x000ee2000c1e1b00 */
[----:B------:R-:W-:-:S03]  /*2b30*/  DADD R134, R136, -R134 ;  /* 0x0000000088867229 */ /* 0x000fc60000000886 */
[----:B------:R-:W3:Y:S01]  /*2b40*/  LDG.E.64 R136, desc[UR12][R70.64] ;  /* 0x0000000c46887981 */ /* 0x000ee2000c1e1b00 */
[----:B------:R-:W-:-:S03]  /*2b50*/  DADD R128, R98, R128 ;  /* 0x0000000062807229 */ /* 0x000fc60000000080 */
[----:B------:R-:W3:Y:S01]  /*2b60*/  LDG.E.64 R98, desc[UR12][R148.64+-0x8] ;  /* 0xfffff80c94627981 */ /* 0x000ee2000c1e1b00 */
[----:B------:R-:W-:-:S03]  /*2b70*/  DADD R132, R134, -R132 ;  /* 0x0000000086847229 */ /* 0x000fc60000000884 */
[----:B------:R-:W3:Y:S01]  /*2b80*/  LDG.E.64 R134, desc[UR12][R108.64+0x8] ;  /* 0x0000080c6c867981 */ /* 0x000ee2000c1e1b00 */
[----:B------:R-:W-:-:S03]  /*2b90*/  DADD R142, R106, -R142 ;  /* 0x000000006a8e7229 */ /* 0x000fc6000000088e */
[----:B------:R-:W3:Y:S01]  /*2ba0*/  LDG.E.64 R106, desc[UR12][R66.64] ;  /* 0x0000000c426a7981 */ /* 0x000ee2000c1e1b00 */
[----:B------:R-:W-:-:S03]  /*2bb0*/  DMUL R132, R132, UR16 ;  /* 0x0000001084847c28 */ /* 0x000fc60008000000 */
[----:B------:R-:W3:Y:S04]  /*2bc0*/  LDG.E.64 R148, desc[UR12][R150.64] ;  /* 0x0000000c96947981 */ /* 0x000ee8000c1e1b00 */
[----:B------:R-:W3:Y:S01]  /*2bd0*/  LDG.E.64 R108, desc[UR12][R108.64+-0x8] ;  /* 0xfffff80c6c6c7981 */ /* 0x000ee2000c1e1b00 */
[----:B------:R-:W-:-:S03]  /*2be0*/  DFMA R140, R140, UR18, R132 ;  /* 0x000000128c8c7c2b */ /* 0x000fc60008000084 */
[----:B------:R-:W3:Y:S01]  /*2bf0*/  LDG.E.64 R132, desc[UR12][R74.64+-0x8] ;  /* 0xfffff80c4a847981 */ /* 0x000ee2000c1e1b00 */
[----:B--2---:R-:W-:Y:S01]  /*2c00*/  DADD R104, R96, R104 ;  /* 0x0000000060687229 */ /* 0x004fe20000000068 */
[----:B------:R-:W-:-:S05]  /*2c10*/  IMAD.WIDE R96, R9, 0x8, R114 ;  /* 0x0000000809607825 */ /* 0x000fca00078e0272 */
[----:B------:R-:W2:Y:S02]  /*2c20*/  LDG.E.64 R126, desc[UR12][R96.64] ;  /* 0x0000000c607e7981 */ /* 0x000ea4000c1e1b00 */
[----:B-----5:R-:W-:Y:S02]  /*2c30*/  DADD R112, R104, R112 ;  /* 0x0000000068707229 */ /* 0x020fe40000000070 */
[----:B------:R-:W5:Y:S01]  /*2c40*/  LDG.E.64 R104, desc[UR12][R76.64+-0x8] ;  /* 0xfffff80c4c687981 */ /* 0x000f62000c1e1b00 */
[----:B----4-:R-:W-:Y:S02]  /*2c50*/  DADD R130, R142, -R130 ;  /* 0x000000008e827229 */ /* 0x010fe40000000882 */
[----:B---3--:R-:W-:Y:S01]  /*2c60*/  DADD R124, R128, -R124 ;  /* 0x00000000807c7229 */ /* 0x008fe2000000087c */
[----:B------:R-:W3:Y:S02]  /*2c70*/  LDG.E.64 R142, desc[UR12][R46.64+-0x8] ;  /* 0xfffff80c2e8e7981 */ /* 0x000ee4000c1e1b00 */
[----:B------:R-:W-:-:S02]  /*2c80*/  DADD R144, R112, R144 ;  /* 0x0000000070907229 */ /* 0x000fc40000000090 */
[----:B------:R-:W4:Y:S01]  /*2c90*/  LDG.E.64 R112, desc[UR12][R60.64+-0x10] ;  /* 0xfffff00c3c707981 */ /* 0x000f22000c1e1b00 */
[----:B------:R-:W-:-:S03]  /*2ca0*/  DADD R110, R122, R110 ;  /* 0x000000007a6e7229 */ /* 0x000fc6000000006e */
[----:B------:R-:W3:Y:S04]  /*2cb0*/  LDG.E.64 R128, desc[UR12][R56.64+-0x10] ;  /* 0xfffff00c38807981 */ /* 0x000ee8000c1e1b00 */
[----:B------:R-:W3:Y:S01]  /*2cc0*/  LDG.E.64 R122, desc[UR12][R46.64+0x8] ;  /* 0x0000080c2e7a7981 */ /* 0x000ee2000c1e1b00 */
[----:B------:R-:W-:Y:S02]  /*2cd0*/  DADD R102, R144, -R102 ;  /* 0x0000000090667229 */ /* 0x000fe40000000866 */
[----:B------:R-:W-:Y:S01]  /*2ce0*/  DADD R100, R100, R98 ;  /* 0x0000000064647229 */ /* 0x000fe20000000062 */
[----:B------:R-:W3:Y:S01]  /*2cf0*/  LDG.E.64 R144, desc[UR12][R80.64+-0x8] ;  /* 0xfffff80c50907981 */ /* 0x000ee2000c1e1b00 */
[----:B------:R-:W-:Y:S01]  /*2d00*/  IMAD.WIDE R98, R5, 0x8, R146 ;  /* 0x0000000805627825 */ /* 0x000fe200078e0292 */
[----:B------:R-:W-:-:S05]  /*2d10*/  DADD R106, R110, R106 ;  /* 0x000000006e6a7229 */ /* 0x000fca000000006a */
[----:B------:R-:W-:Y:S01]  /*2d20*/  DADD R134, R100, R134 ;  /* 0x0000000064867229 */ /* 0x000fe20000000086 */
[----:B------:R-:W-:Y:S01]  /*2d30*/  IMAD.WIDE R100, R11, 0x8, R146 ;  /* 0x000000080b647825 */ /* 0x000fe200078e0292 */
[----:B------:R-:W-:Y:S02]  /*2d40*/  DADD R120, R124, -R120 ;  /* 0x000000007c787229 */ /* 0x000fe40000000878 */
[----:B------:R-:W-:Y:S01]  /*2d50*/  DFMA R130, R130, UR20, R140 ;  /* 0x0000001482827c2b */ /* 0x000fe2000800008c */
[----:B------:R-:W3:Y:S01]  /*2d60*/  LDG.E.64 R124, desc[UR12][R150.64+-0x8] ;  /* 0xfffff80c967c7981 */ /* 0x000ee2000c1e1b00 */
[----:B------:R-:W-:-:S03]  /*2d70*/  DADD R136, R106, R136 ;  /* 0x000000006a887229 */ /* 0x000fc60000000088 */
[----:B------:R-:W3:Y:S01]  /*2d80*/  LDG.E.64 R106, desc[UR12][R100.64] ;  /* 0x0000000c646a7981 */ /* 0x000ee2000c1e1b00 */
[----:B------:R-:W-:-:S03]  /*2d90*/  DADD R132, R120, -R132 ;  /* 0x0000000078847229 */ /* 0x000fc60000000884 */
[----:B------:R-:W3:Y:S04]  /*2da0*/  LDG.E.64 R120, desc[UR12][R98.64+0x8] ;  /* 0x0000080c62787981 */ /* 0x000ee8000c1e1b00 */
[----:B------:R-:W3:Y:S01]  /*2db0*/  LDG.E.64 R140, desc[UR12][R138.64+0x8] ;  /* 0x0000080c8a8c7981 */ /* 0x000ee2000c1e1b00 */
[----:B--2---:R-:W-:-:S03]  /*2dc0*/  DADD R102, R102, -R126 ;  /* 0x0000000066667229 */ /* 0x004fc6000000087e */
[----:B------:R-:W2:Y:S05]  /*2dd0*/  LDG.E.64 R138, desc[UR12][R138.64+-0x8] ;  /* 0xfffff80c8a8a7981 */ /* 0x000eaa000c1e1b00 */
[----:B------:R-:W-:Y:S01]  /*2de0*/  DADD R116, R102, -R116 ;  /* 0x0000000066747229 */ /* 0x000fe20000000874 */
[----:B------:R-:W-:-:S05]  /*2df0*/  IMAD.WIDE R102, R10, 0x8, R98 ;  /* 0x000000080a667825 */ /* 0x000fca00078e0262 */
[----:B------:R-:W2:Y:S01]  /*2e00*/  LDG.E.64 R110, desc[UR12][R102.64] ;  /* 0x0000000c666e7981 */ /* 0x000ea2000c1e1b00 */
[----:B-----5:R-:W-:-:S03]  /*2e10*/  DADD R104, R136, -R104 ;  /* 0x0000000088687229 */ /* 0x020fc60000000868 */
[----:B------:R-:W5:Y:S05]  /*2e20*/  LDG.E.64 R136, desc[UR12][R98.64+-0x8] ;  /* 0xfffff80c62887981 */ /* 0x000f6a000c1e1b00 */
[----:B----4-:R-:W-:Y:S01]  /*2e30*/  DADD R112, R104, -R112 ;  /* 0x0000000068707229 */ /* 0x010fe20000000870 */
[----:B------:R-:W-:Y:S01]  /*2e40*/  IMAD.WIDE R104, R161, 0x8, R114 ;  /* 0x00000008a1687825 */ /* 0x000fe200078e0272 */
[----:B---3--:R-:W-:-:S04]  /*2e50*/  DADD R128, R132, -R128 ;  /* 0x0000000084807229 */ /* 0x008fc80000000880 */
[----:B------:R-:W3:Y:S01]  /*2e60*/  LDG.E.64 R132, desc[UR12][R104.64+-0x8] ;  /* 0xfffff80c68847981 */ /* 0x000ee2000c1e1b00 */
[----:B------:R-:W-:-:S03]  /*2e70*/  DADD R142, R122, -R142 ;  /* 0x000000007a8e7229 */ /* 0x000fc6000000088e */
[----:B------:R-:W3:Y:S01]  /*2e80*/  LDG.E.64 R122, desc[UR12][R104.64+0x8] ;  /* 0x0000080c687a7981 */ /* 0x000ee2000c1e1b00 */
[----:B------:R-:W-:Y:S02]  /*2e90*/  DADD R108, R134, R108 ;  /* 0x00000000866c7229 */ /* 0x000fe4000000006c */
[----:B------:R-:W-:Y:S02]  /*2ea0*/  DADD R148, R118, -R148 ;  /* 0x0000000076947229 */ /* 0x000fe40000000894 */
[----:B------:R-:W-:-:S08]  /*2eb0*/  DMUL R128, R128, UR16 ;  /* 0x0000001080807c28 */ /* 0x000fd00008000000 */
[----:B------:R-:W-:Y:S01]  /*2ec0*/  DFMA R128, R142, UR18, R128 ;  /* 0x000000128e807c2b */ /* 0x000fe20008000080 */
[----:B------:R-:W4:Y:S01]  /*2ed0*/  LDG.E.64 R142, desc[UR12][R70.64+-0x10] ;  /* 0xfffff00c468e7981 */ /* 0x000f22000c1e1b00 */
[----:B------:R-:W-:Y:S01]  /*2ee0*/  DADD R144, R112, -R144 ;  /* 0x0000000070907229 */ /* 0x000fe20000000890 */
[----:B------:R-:W-:Y:S01]  /*2ef0*/  IMAD.WIDE R112, R4, 0x8, R114 ;  /* 0x0000000804707825 */ /* 0x000fe200078e0272 */
[----:B------:R-:W-:-:S04]  /*2f00*/  DADD R124, R116, -R124 ;  /* 0x00000000747c7229 */ /* 0x000fc8000000087c */
[----:B------:R-:W4:Y:S01]  /*2f10*/  LDG.E.64 R116, desc[UR12][R112.64] ;  /* 0x0000000c70747981 */ /* 0x000f22000c1e1b00 */
[----:B------:R-:W-:Y:S01]  /*2f20*/  DADD R140, R108, -R140 ;  /* 0x000000006c8c7229 */ /* 0x000fe2000000088c */
[----:B------:R-:W-:Y:S01]  /*2f30*/  IMAD.WIDE R114, R158, 0x8, R114 ;  /* 0x000000089e727825 */ /* 0x000fe200078e0272 */
[----:B--2---:R-:W-:-:S08]  /*2f40*/  DADD R110, R110, R106 ;  /* 0x000000006e6e7229 */ /* 0x004fd0000000006a */
[----:B------:R-:W-:Y:S01]  /*2f50*/  DADD R120, R110, R120 ;  /* 0x000000006e787229 */ /* 0x000fe20000000078 */
[----:B------:R-:W-:-:S05]  /*2f60*/  IMAD.WIDE R110, R6, 0x8, R104 ;  /* 0x00000008066e7825 */ /* 0x000fca00078e0268 */
[----:B------:R-:W2:Y:S01]  /*2f70*/  LDG.E.64 R118, desc[UR12][R110.64] ;  /* 0x0000000c6e767981 */ /* 0x000ea2000c1e1b00 */
[----:B------:R-:W-:-:S04]  /*2f80*/  IMAD.WIDE R106, R3, 0x8, R146 ;  /* 0x00000008036a7825 */ /* 0x000fc800078e0292 */
[----:B------:R-:W-:-:S05]  /*2f90*/  IMAD.WIDE R108, R10, 0x8, R106 ;  /* 0x000000080a6c7825 */ /* 0x000fca00078e026a */
[----:B------:R-:W2:Y:S01]  /*2fa0*/  LDG.E.64 R134, desc[UR12][R108.64] ;  /* 0x0000000c6c867981 */ /* 0x000ea2000c1e1b00 */
[----:B-----5:R-:W-:-:S03]  /*2fb0*/  DADD R136, R120, R136 ;  /* 0x0000000078887229 */ /* 0x020fc60000000088 */
[----:B------:R-:W5:Y:S01]  /*2fc0*/  LDG.E.64 R120, desc[UR12][R114.64+0x8] ;  /* 0x0000080c72787981 */ /* 0x000f62000c1e1b00 */
[----:B---3--:R-:W-:-:S03]  /*2fd0*/  DADD R132, R122, R132 ;  /* 0x000000007a847229 */ /* 0x008fc60000000084 */
[----:B------:R-:W3:Y:S01]  /*2fe0*/  LDG.E.64 R122, desc[UR12][R114.64+-0x8] ;  /* 0xfffff80c727a7981 */ /* 0x000ee2000c1e1b00 */
[----:B------:R-:W-:-:S08]  /*2ff0*/  DMUL R124, R124, UR16 ;  /* 0x000000107c7c7c28 */ /* 0x000fd00008000000 */
[----:B------:R-:W-:Y:S02]  /*3000*/  DFMA R124, R148, UR18, R124 ;  /* 0x00000012947c7c2b */ /* 0x000fe4000800007c */
[----:B----4-:R-:W-:Y:S02]  /*3010*/  DADD R142, R144, -R142 ;  /* 0x00000000908e7229 */ /* 0x010fe4000000088e */
[----:B------:R-:W-:Y:S01]  /*3020*/  DADD R138, R140, -R138 ;  /* 0x000000008c8a7229 */ /* 0x000fe2000000088a */
[----:B------:R-:W4:Y:S01]  /*3030*/  LDG.E.64 R144, desc[UR12][R96.64+-0x8] ;  /* 0xfffff80c60907981 */ /* 0x000f22000c1e1b00 */
[----:B--2---:R-:W-:-:S03]  /*3040*/  DADD R118, R132, R118 ;  /* 0x0000000084767229 */ /* 0x004fc60000000076 */
[----:B------:R-:W2:Y:S05]  /*3050*/  LDG.E.64 R132, desc[UR12][R96.64+0x8] ;  /* 0x0000080c60847981 */ /* 0x000eaa000c1e1b00 */
[----:B------:R-:W-:Y:S01]  /*3060*/  DADD R148, R118, R116 ;  /* 0x0000000076947229 */ /* 0x000fe20000000074 */
[----:B------:R-:W-:Y:S01]  /*3070*/  IMAD.WIDE R118, R6, 0x8, R114 ;  /* 0x0000000806767825 */ /* 0x000fe200078e0272 */
[----:B------:R-:W-:-:S04]  /*3080*/  DADD R134, R136, -R134 ;  /* 0x0000000088867229 */ /* 0x000fc80000000886 */
[----:B------:R-:W4:Y:S01]  /*3090*/  LDG.E.64 R136, desc[UR12][R118.64] ;  /* 0x0000000c76887981 */ /* 0x000f22000c1e1b00 */
[----:B------:R-:W-:-:S05]  /*30a0*/  IMAD.WIDE R116, R9, 0x8, R146 ;  /* 0x0000000809747825 */ /* 0x000fca00078e0292 */
[----:B------:R-:W4:Y:S01]  /*30b0*/  LDG.E.64 R140, desc[UR12][R116.64] ;  /* 0x0000000c748c7981 */ /* 0x000f22000c1e1b00 */
[----:B-----5:R-:W-:-:S03]  /*30c0*/  DADD R148, R148, -R120 ;  /* 0x0000000094947229 */ /* 0x020fc60000000878 */
[----:B------:R-:W5:Y:S05]  /*30d0*/  LDG.E.64 R120, desc[UR12][R106.64+0x8] ;  /* 0x0000080c6a787981 */ /* 0x000f6a000c1e1b00 */
[----:B---3--:R-:W-:Y:S02]  /*30e0*/  DADD R122, R148, -R122 ;  /* 0x00000000947a7229 */ /* 0x008fe4000000087a */
[----:B------:R-:W3:Y:S01]  /*30f0*/  LDG.E.64 R148, desc[UR12][R106.64+-0x8] ;  /* 0xfffff80c6a947981 */ /* 0x000ee2000c1e1b00 */
[----:B------:R-:W-:Y:S02]  /*3100*/  DFMA R128, R142, UR20, R128 ;  /* 0x000000148e807c2b */ /* 0x000fe40008000080 */
[----:B--2---:R-:W-:-:S03]  /*3110*/  DADD R138, R138, -R132 ;  /* 0x000000008a8a7229 */ /* 0x004fc60000000884 */
[----:B----4-:R-:W-:Y:S01]  /*3120*/  DADD R142, R122, -R136 ;  /* 0x000000007a8e7229 */ /* 0x010fe20000000888 */
[----:B------:R-:W2:Y:S04]  /*3130*/  LDG.E.64 R136, desc[UR12][R104.64] ;  /* 0x0000000c68887981 */ /* 0x000ea8000c1e1b00 */
[----:B------:R-:W2:Y:S01]  /*3140*/  LDG.E.64 R122, desc[UR12][R114.64] ;  /* 0x0000000c727a7981 */ /* 0x000ea2000c1e1b00 */
[----:B------:R-:W-:Y:S02]  /*3150*/  DADD R138, R138, -R144 ;  /* 0x000000008a8a7229 */ /* 0x000fe40000000890 */
[----:B------:R-:W-:Y:S02]  /*3160*/  DADD R134, R134, -R140 ;  /* 0x0000000086867229 */ /* 0x000fe4000000088c */
[----:B------:R-:W-:Y:S01]  /*3170*/  DADD R126, -R126, R142 ;  /* 0x000000007e7e7229 */ /* 0x000fe2000000018e */
[----:B------:R-:W4:Y:S03]  /*3180*/  LDG.E.64 R140, desc[UR12][R98.64] ;  /* 0x0000000c628c7981 */ /* 0x000f26000c1e1b00 */
[----:B------:R-:W-:-:S02]  /*3190*/  DFMA R124, R138, UR20, R124 ;  /* 0x000000148a7c7c2b */ /* 0x000fc4000800007c */
[----:B------:R-:W4:Y:S01]  /*31a0*/  LDG.E.64 R138, desc[UR12][R106.64] ;  /* 0x0000000c6a8a7981 */ /* 0x000f22000c1e1b00 */
[----:B-----5:R-:W-:-:S03]  /*31b0*/  DADD R142, R134, -R120 ;  /* 0x00000000868e7229 */ /* 0x020fc60000000878 */
[----:B------:R-:W5:Y:S04]  /*31c0*/  LDG.E.64 R134, desc[UR12][R102.64+0x8] ;  /* 0x0000080c66867981 */ /* 0x000f68000c1e1b00 */
[----:B------:R-:W5:Y:S01]  /*31d0*/  LDG.E.64 R120, desc[UR12][R102.64+-0x8] ;  /* 0xfffff80c66787981 */ /* 0x000f62000c1e1b00 */
[----:B---3--:R-:W-:-:S03]  /*31e0*/  DADD R148, R142, -R148 ;  /* 0x000000008e947229 */ /* 0x008fc60000000894 */
[----:B------:R-:W3:Y:S01]  /*31f0*/  LDG.E.64 R142, desc[UR12][R100.64+0x8] ;  /* 0x0000080c648e7981 */ /* 0x000ee2000c1e1b00 */
[----:B------:R-:W-:Y:S02]  /*3200*/  DMUL R126, R126, UR16 ;  /* 0x000000107e7e7c28 */ /* 0x000fe40008000000 */
[----:B--2---:R-:W-:Y:S01]  /*3210*/  DADD R136, R136, -R122 ;  /* 0x0000000088887229 */ /* 0x004fe2000000087a */
[----:B------:R-:W2:Y:S07]  /*3220*/  LDG.E.64 R122, desc[UR12][R100.64+-0x8] ;  /* 0xfffff80c647a7981 */ /* 0x000eae000c1e1b00 */
[----:B------:R-:W-:-:S02]  /*3230*/  DFMA R126, R136, UR18, R126 ;  /* 0x00000012887e7c2b */ /* 0x000fc4000800007e */
[----:B------:R-:W2:Y:S01]  /*3240*/  LDG.E.64 R136, desc[UR12][R108.64+0x8] ;  /* 0x0000080c6c887981 */ /* 0x000ea2000c1e1b00 */
[----:B----4-:R-:W-:Y:S02]  /*3250*/  DADD R138, R140, -R138 ;  /* 0x000000008c8a7229 */ /* 0x010fe4000000088a */
[----:B-----5:R-:W-:Y:S01]  /*3260*/  DADD R140, R134, R120 ;  /* 0x00000000868c7229 */ /* 0x020fe20000000078 */
[----:B------:R-:W4:Y:S04]  /*3270*/  LDG.E.64 R134, desc[UR12][R110.64+0x8] ;  /* 0x0000080c6e867981 */ /* 0x000f28000c1e1b00 */
[----:B------:R-:W4:Y:S03]  /*3280*/  LDG.E.64 R120, desc[UR12][R112.64+0x8] ;  /* 0x0000080c70787981 */ /* 0x000f26000c1e1b00 */
[----:B---3--:R-:W-:-:S02]  /*3290*/  DADD R142, R140, R142 ;  /* 0x000000008c8e7229 */ /* 0x008fc4000000008e */
[----:B------:R-:W3:Y:S06]  /*32a0*/  LDG.E.64 R140, desc[UR12][R110.64+-0x8] ;  /* 0xfffff80c6e8c7981 */ /* 0x000eec000c1e1b00 */
[----:B--2---:R-:W-:Y:S01]  /*32b0*/  DADD R142, R142, R122 ;  /* 0x000000008e8e7229 */ /* 0x004fe2000000007a */
[----:B------:R-:W2:Y:S07]  /*32c0*/  LDG.E.64 R122, desc[UR12][R112.64+-0x8] ;  /* 0xfffff80c707a7981 */ /* 0x000eae000c1e1b00 */
[----:B------:R-:W-:-:S02]  /*32d0*/  DADD R136, R142, -R136 ;  /* 0x000000008e887229 */ /* 0x000fc40000000888 */
[----:B----4-:R-:W-:Y:S01]  /*32e0*/  DADD R142, R134, R120 ;  /* 0x00000000868e7229 */ /* 0x010fe20000000078 */
[----:B------:R-:W4:Y:S04]  /*32f0*/  LDG.E.64 R134, desc[UR12][R108.64+-0x8] ;  /* 0xfffff80c6c867981 */ /* 0x000f28000c1e1b00 */
[----:B------:R-:W5:Y:S03]  /*3300*/  LDG.E.64 R120, desc[UR12][R118.64+0x8] ;  /* 0x0000080c76787981 */ /* 0x000f66000c1e1b00 */
[----:B---3--:R-:W-:Y:S01]  /*3310*/  DADD R142, R142, R140 ;  /* 0x000000008e8e7229 */ /* 0x008fe2000000008c */
[----:B------:R-:W3:Y:S07]  /*3320*/  LDG.E.64 R140, desc[UR12][R116.64+0x8] ;  /* 0x0000080c748c7981 */ /* 0x000eee000c1e1b00 */
[----:B--2---:R-:W-:Y:S01]  /*3330*/  DADD R142, R142, R122 ;  /* 0x000000008e8e7229 */ /* 0x004fe2000000007a */
[----:B------:R-:W2:Y:S01]  /*3340*/  LDG.E.64 R122, desc[UR12][R118.64+-0x8] ;  /* 0xfffff80c767a7981 */ /* 0x000ea2000c1e1b00 */
[----:B----4-:R-:W-:-:S03]  /*3350*/  DADD R134, R136, -R134 ;  /* 0x0000000088867229 */ /* 0x010fc60000000886 */
[----:B------:R-:W4:Y:S03]  /*3360*/  LDG.E.64 R136, desc[UR12][R116.64+-0x8] ;  /* 0xfffff80c74887981 */ /* 0x000f26000c1e1b00 */
[----:B-----5:R-:W-:Y:S02]  /*3370*/  DADD R120, R142, -R120 ;  /* 0x000000008e787229 */ /* 0x020fe40000000878 */
[----:B------:R-:W5:Y:S01]  /*3380*/  LDG.E.64 R142, desc[UR12][R18.64] ;  /* 0x0000000c128e7981 */ /* 0x000f62000c1e1b00 */
[----:B---3--:R-:W-:-:S03]  /*3390*/  DADD R134, R134, -R140 ;  /* 0x0000000086867229 */ /* 0x008fc6000000088c */
[----:B------:R-:W3:Y:S02]  /*33a0*/  LDG.E.64 R140, desc[UR12][R24.64] ;  /* 0x0000000c188c7981 */ /* 0x000ee4000c1e1b00 */
[----:B------:R-:W-:Y:S02]  /*33b0*/  DADD R120, -R132, R120 ;  /* 0x0000000084787229 */ /* 0x000fe40000000178 */
[----:B------:R-:W3:Y:S01]  /*33c0*/  LDG.E.64 R132, desc[UR12][R42.64] ;  /* 0x0000000c2a847981 */ /* 0x000ee2000c1e1b00 */
[----:B------:R-:W-:Y:S02]  /*33d0*/  DMUL R148, R148, UR16 ;  /* 0x0000001094947c28 */ /* 0x000fe40008000000 */
[----:B------:R-:W-:Y:S02]  /*33e0*/  DMUL R128, R128, UR10 ;  /* 0x0000000a80807c28 */ /* 0x000fe40008000000 */
[----:B------:R-:W-:-:S04]  /*33f0*/  DMUL R124, R124, UR10 ;  /* 0x0000000a7c7c7c28 */ /* 0x000fc80008000000 */
[----:B------:R-:W-:Y:S02]  /*3400*/  DFMA R138, R138, UR18, R148 ;  /* 0x000000128a8a7c2b */ /* 0x000fe40008000094 */
[----:B------:R-:W-:Y:S02]  /*3410*/  DFMA R128, R130, UR10, R128 ;  /* 0x0000000a82807c2b */ /* 0x000fe40008000080 */
[----:B--2---:R-:W-:-:S08]  /*3420*/  DADD R120, R120, -R122 ;  /* 0x0000000078787229 */ /* 0x004fd0000000087a */
[----:B------:R-:W-:-:S08]  /*3430*/  DADD R120, -R144, R120 ;  /* 0x0000000090787229 */ /* 0x000fd00000000178 */
[----:B------:R-:W-:Y:S02]  /*3440*/  DFMA R120, R120, UR20, R126 ;  /* 0x0000001478787c2b */ /* 0x000fe4000800007e */
[----:B----4-:R-:W-:Y:S02]  /*3450*/  DADD R134, R134, -R136 ;  /* 0x0000000086867229 */ /* 0x010fe40000000888 */
[----:B-----5:R-:W-:-:S04]  /*3460*/  DADD R142, R142, R142 ;  /* 0x000000008e8e7229 */ /* 0x020fc8000000008e */
[----:B------:R-:W-:Y:S02]  /*3470*/  DMUL R122, R120, UR10 ;  /* 0x0000000a787a7c28 */ /* 0x000fe40008000000 */
[----:B------:R-:W-:Y:S01]  /*3480*/  DFMA R134, R134, UR20, R138 ;  /* 0x0000001486867c2b */ /* 0x000fe2000800008a */
[----:B------:R-:W0:Y:S01]  /*3490*/  LDC.64 R120, c[0x0][0x4d0] ;  /* 0x00013400ff787b82 */ /* 0x000e220000000a00 */
[----:B------:R-:W-:-:S06]  /*34a0*/  DMUL R124, R142, R124 ;  /* 0x0000007c8e7c7228 */ /* 0x000fcc0000000000 */
[----:B------:R-:W-:Y:S02]  /*34b0*/  DFMA R122, R134, UR10, R122 ;  /* 0x0000000a867a7c2b */ /* 0x000fe4000800007a */
[----:B---3--:R-:W-:-:S08]  /*34c0*/  DFMA R124, R140, R128, R124 ;  /* 0x000000808c7c722b */ /* 0x008fd0000000007c */
        /* <DEDUP_REMOVED lines=13> */
[----:B------:R-:W5:Y:S04]  /*35a0*/  LDG.E.64 R132, desc[UR12][R32.64+0x8] ;  /* 0x0000080c20847981 */ /* 0x000f68000c1e1b00 */
[----:B0-----:R-:W5:Y:S04]  /*35b0*/  LDG.E.64 R122, desc[UR12][R82.64] ;  /* 0x0000000c527a7981 */ /* 0x001f68000c1e1b00 */
        /* <DEDUP_REMOVED lines=11> */
[----:B------:R-:W-:Y:S02]  /*3670*/  DADD R148, R138, -R148 ;  /* 0x000000008a947229 */ /* 0x000fe40000000894 */
[----:B------:R-:W-:Y:S01]  /*3680*/  DADD R126, R128, R126 ;  /* 0x00000000807e7229 */ /* 0x000fe2000000007e */
[----:B------:R-:W4:Y:S04]  /*3690*/  LDG.E.64 R138, desc[UR12][R32.64+-0x8] ;  /* 0xfffff80c208a7981 */ /* 0x000f28000c1e1b00 */
[----:B------:R-:W5:Y:S01]  /*36a0*/  LDG.E.64 R128, desc[UR12][R104.64+-0x8] ;  /* 0xfffff80c68807981 */ /* 0x000f62000c1e1b00 */
[----:B------:R-:W-:-:S03]  /*36b0*/  DADD R132, R134, R132 ;  /* 0x0000000086847229 */ /* 0x000fc60000000084 */
[----:B------:R-:W5:Y:S01]  /*36c0*/  LDG.E.64 R134, desc[UR12][R54.64+0x8] ;  /* 0x0000080c36867981 */ /* 0x000f62000c1e1b00 */
[----:B------:R-:W-:-:S03]  /*36d0*/  DADD R136, R126, R136 ;  /* 0x000000007e887229 */ /* 0x000fc60000000088 */
[----:B------:R-:W5:Y:S01]  /*36e0*/  LDG.E.64 R126, desc[UR12][R68.64+-0x10] ;  /* 0xfffff00c447e7981 */ /* 0x000f62000c1e1b00 */
[----:B------:R-:W-:-:S03]  /*36f0*/  DADD R140, R132, R140 ;  /* 0x00000000848c7229 */ /* 0x000fc6000000008c */
[----:B------:R-:W5:Y:S01]  /*3700*/  LDG.E.64 R132, desc[UR12][R64.64+-0x10] ;  /* 0xfffff00c40847981 */ /* 0x000f62000c1e1b00 */
[----:B--2---:R-:W-:-:S03]  /*3710*/  DADD R120, R122, R120 ;  /* 0x000000007a787229 */ /* 0x004fc60000000078 */
[----:B------:R-:W2:Y:S05]  /*3720*/  LDG.E.64 R122, desc[UR12][R88.64] ;  /* 0x0000000c587a7981 */ /* 0x000eaa000c1e1b00 */
[----:B------:R-:W-:Y:S02]  /*3730*/  DADD R124, R120, R124 ;  /* 0x00000000787c7229 */ /* 0x000fe4000000007c */
[----:B------:R-:W2:Y:S01]  /*3740*/  LDG.E.64 R120, desc[UR12][R104.64+0x8] ;  /* 0x0000080c68787981 */ /* 0x000ea2000c1e1b00 */
[----:B---3--:R-:W-:-:S03]  /*3750*/  DADD R144, R148, -R144 ;  /* 0x0000000094907229 */ /* 0x008fc60000000890 */
[----:B------:R-:W3:Y:S01]  /*3760*/  LDG.E.64 R148, desc[UR12][R22.64+0x8] ;  /* 0x0000080c16947981 */ /* 0x000ee2000c1e1b00 */
[----:B----4-:R-:W-:-:S03]  /*3770*/  DADD R138, R140, R138 ;  /* 0x000000008c8a7229 */ /* 0x010fc6000000008a */
[----:B------:R-:W4:Y:S01]  /*3780*/  LDG.E.64 R140, desc[UR12][R22.64] ;  /* 0x0000000c168c7981 */ /* 0x000f22000c1e1b00 */
[----:B------:R-:W-:-:S03]  /*3790*/  DADD R142, R144, -R142 ;  /* 0x00000000908e7229 */ /* 0x000fc6000000088e */
[----:B------:R-:W4:Y:S01]  /*37a0*/  LDG.E.64 R144, desc[UR12][R90.64+-0x8] ;  /* 0xfffff80c5a907981 */ /* 0x000f22000c1e1b00 */
[----:B-----5:R-:W-:-:S03]  /*37b0*/  DADD R134, R138, -R134 ;  /* 0x000000008a867229 */ /* 0x020fc60000000886 */
[----:B------:R-:W5:Y:S01]  /*37c0*/  LDG.E.64 R138, desc[UR12][R36.64] ;  /* 0x0000000c248a7981 */ /* 0x000f62000c1e1b00 */
[----:B------:R-:W-:-:S03]  /*37d0*/  DADD R126, R136, -R126 ;  /* 0x00000000887e7229 */ /* 0x000fc6000000087e */
[----:B------:R-:W5:Y:S05]  /*37e0*/  LDG.E.64 R136, desc[UR12][R44.64] ;  /* 0x0000000c2c887981 */ /* 0x000f6a000c1e1b00 */
[----:B------:R-:W-:Y:S02]  /*37f0*/  DADD R132, R126, -R132 ;  /* 0x000000007e847229 */ /* 0x000fe40000000884 */
[----:B------:R-:W5:Y:S01]  /*3800*/  LDG.E.64 R126, desc[UR12][R110.64+0x8] ;  /* 0x0000080c6e7e7981 */ /* 0x000f62000c1e1b00 */
[----:B--2---:R-:W-:-:S03]  /*3810*/  DADD R122, R124, R122 ;  /* 0x000000007c7a7229 */ /* 0x004fc6000000007a */
[----:B------:R-:W2:Y:S05]  /*3820*/  LDG.E.64 R124, desc[UR12][R84.64+-0x10] ;  /* 0xfffff00c547c7981 */ /* 0x000eaa000c1e1b00 */
[----:B------:R-:W-:Y:S02]  /*3830*/  DADD R130, R122, -R130 ;  /* 0x000000007a827229 */ /* 0x000fe40000000882 */
[----:B------:R-:W-:Y:S01]  /*3840*/  DADD R128, R120, R128 ;  /* 0x0000000078807229 */ /* 0x000fe20000000080 */
[----:B------:R-:W2:Y:S04]  /*3850*/  LDG.E.64 R122, desc[UR12][R110.64] ;  /* 0x0000000c6e7a7981 */ /* 0x000ea8000c1e1b00 */
[----:B------:R-:W2:Y:S01]  /*3860*/  LDG.E.64 R120, desc[UR12][R112.64+0x8] ;  /* 0x0000080c70787981 */ /* 0x000ea2000c1e1b00 */
[----:B---3--:R-:W-:-:S03]  /*3870*/  DADD R148, R134, -R148 ;  /* 0x0000000086947229 */ /* 0x008fc60000000894 */
[----:B------:R-:W3:Y:S01]  /*3880*/  LDG.E.64 R134, desc[UR12][R62.64+-0x8] ;  /* 0xfffff80c3e867981 */ /* 0x000ee2000c1e1b00 */
[----:B----4-:R-:W-:-:S03]  /*3890*/  DADD R140, R142, -R140 ;  /* 0x000000008e8c7229 */ /* 0x010fc6000000088c */
[----:B------:R-:W3:Y:S01]  /*38a0*/  LDG.E.64 R142, desc[UR12][R62.64+0x8] ;  /* 0x0000080c3e8e7981 */ /* 0x000ee2000c1e1b00 */
[----:B------:R-:W-:-:S03]  /*38b0*/  DADD R144, R132, -R144 ;  /* 0x0000000084907229 */ /* 0x000fc60000000890 */
[----:B------:R-:W4:Y:S01]  /*38c0*/  LDG.E.64 R132, desc[UR12][R54.64+-0x8] ;  /* 0xfffff80c36847981 */ /* 0x000f22000c1e1b00 */
[----:B-----5:R-:W-:-:S03]  /*38d0*/  DADD R136, R138, -R136 ;  /* 0x000000008a887229 */ /* 0x020fc60000000888 */
[----:B------:R-:W5:Y:S01]  /*38e0*/  LDG.E.64 R138, desc[UR12][R78.64+-0x10] ;  /* 0xfffff00c4e8a7981 */ /* 0x000f62000c1e1b00 */
[----:B--2---:R-:W-:-:S03]  /*38f0*/  DADD R124, R130, -R124 ;  /* 0x00000000827c7229 */ /* 0x004fc6000000087c */
[----:B------:R-:W2:Y:S01]  /*3900*/  LDG.E.64 R130, desc[UR12][R94.64+-0x8] ;  /* 0xfffff80c5e827981 */ /* 0x000ea2000c1e1b00 */
[----:B------:R-:W-:-:S03]  /*3910*/  DADD R122, R128, R122 ;  /* 0x00000000807a7229 */ /* 0x000fc6000000007a */
[----:B------:R-:W2:Y:S01]  /*3920*/  LDG.E.64 R128, desc[UR12][R112.64] ;  /* 0x0000000c70807981 */ /* 0x000ea2000c1e1b00 */
[----:B------:R-:W-:-:S03]  /*3930*/  DADD R120, R126, R120 ;  /* 0x000000007e787229 */ /* 0x000fc60000000078 */
[----:B------:R-:W2:Y:S01]  /*3940*/  LDG.E.64 R126, desc[UR12][R110.64+-0x8] ;  /* 0xfffff80c6e7e7981 */ /* 0x000ea2000c1e1b00 */
[----:B---3--:R-:W-:-:S03]  /*3950*/  DADD R134, R142, -R134 ;  /* 0x000000008e867229 */ /* 0x008fc60000000886 */
[----:B------:R-:W3:Y:S01]  /*3960*/  LDG.E.64 R142, desc[UR12][R112.64+-0x8] ;  /* 0xfffff80c708e7981 */ /* 0x000ee2000c1e1b00 */
[----:B----4-:R-:W-:-:S03]  /*3970*/  DADD R132, R148, -R132 ;  /* 0x0000000094847229 */ /* 0x010fc60000000884 */
[----:B------:R-:W4:Y:S01]  /*3980*/  LDG.E.64 R148, desc[UR12][R114.64+0x8] ;  /* 0x0000080c72947981 */ /* 0x000f22000c1e1b00 */
[----:B-----5:R-:W-:-:S03]  /*3990*/  DADD R138, R144, -R138 ;  /* 0x00000000908a7229 */ /* 0x020fc6000000088a */
[----:B------:R-:W5:Y:S01]  /*39a0*/  LDG.E.64 R144, desc[UR12][R100.64] ;  /* 0x0000000c64907981 */ /* 0x000f62000c1e1b00 */
[----:B--2---:R-:W-:-:S03]  /*39b0*/  DADD R130, R124, -R130 ;  /* 0x000000007c827229 */ /* 0x004fc60000000882 */
[----:B------:R-:W5:Y:S01]  /*39c0*/  LDG.E.64 R124, desc[UR12][R102.64] ;  /* 0x0000000c667c7981 */ /* 0x000f62000c1e1b00 */
[----:B------:R-:W-:-:S03]  /*39d0*/  DADD R128, R122, R128 ;  /* 0x000000007a807229 */ /* 0x000fc60000000080 */
[----:B------:R-:W2:Y:S01]  /*39e0*/  LDG.E.64 R122, desc[UR12][R88.64+-0x10] ;  /* 0xfffff00c587a7981 */ /* 0x000ea2000c1e1b00 */
[----:B------:R-:W-:-:S03]  /*39f0*/  DADD R126, R120, R126 ;  /* 0x00000000787e7229 */ /* 0x000fc6000000007e */
[----:B------:R-:W2:Y:S01]  /*3a00*/  LDG.E.64 R120, desc[UR12][R22.64+-0x8] ;  /* 0xfffff80c16787981 */ /* 0x000ea2000c1e1b00 */
[----:B------:R-:W-:Y:S02]  /*3a10*/  DMUL R138, R138, UR16 ;  /* 0x000000108a8a7c28 */ /* 0x000fe40008000000 */
[----:B------:R-:W-:-:S06]  /*3a20*/  DMUL R140, R140, UR16 ;  /* 0x000000108c8c7c28 */ /* 0x000fcc0008000000 */
[----:B------:R-:W-:Y:S02]  /*3a30*/  DFMA R138, R134, UR18, R138 ;  /* 0x00000012868a7c2b */ /* 0x000fe4000800008a */
[----:B---3--:R-:W-:Y:S01]  /*3a40*/  DADD R142, R126, R142 ;  /* 0x000000007e8e7229 */ /* 0x008fe2000000008e */
[----:B------:R-:W3:Y:S04]  /*3a50*/  LDG.E.64 R134, desc[UR12][R114.64+-0x8] ;  /* 0xfffff80c72867981 */ /* 0x000ee8000c1e1b00 */
[----:B------:R-:W3:Y:S01]  /*3a60*/  LDG.E.64 R126, desc[UR12][R98.64+0x8] ;  /* 0x0000080c627e7981 */ /* 0x000ee2000c1e1b00 */
[----:B------:R-:W-:-:S03]  /*3a70*/  DFMA R140, R136, UR18, R140 ;  /* 0x00000012888c7c2b */ /* 0x000fc6000800008c */
[----:B------:R-:W3:Y:S01]  /*3a80*/  LDG.E.64 R136, desc[UR12][R118.64] ;  /* 0x0000000c76887981 */ /* 0x000ee2000c1e1b00 */
[----:B----4-:R-:W-:-:S03]  /*3a90*/  DADD R148, R128, -R148 ;  /* 0x0000000080947229 */ /* 0x010fc60000000894 */
[----:B------:R-:W4:Y:S01]  /*3aa0*/  LDG.E.64 R128, desc[UR12][R118.64+0x8] ;  /* 0x0000080c76807981 */ /* 0x000f22000c1e1b00 */
[----:B-----5:R-:W-:-:S03]  /*3ab0*/  DADD R144, R124, R144 ;  /* 0x000000007c907229 */ /* 0x020fc60000000090 */
[----:B------:R-:W5:Y:S01]  /*3ac0*/  LDG.E.64 R124, desc[UR12][R98.64+-0x8] ;  /* 0xfffff80c627c7981 */ /* 0x000f62000c1e1b00 */
[----:B--2---:R-:W-:-:S03]  /*3ad0*/  DADD R122, R130, -R122 ;  /* 0x00000000827a7229 */ /* 0x004fc6000000087a */
[----:B------:R-:W2:Y:S01]  /*3ae0*/  LDG.E.64 R130, desc[UR12][R108.64] ;  /* 0x0000000c6c827981 */ /* 0x000ea2000c1e1b00 */
[----:B------:R-:W-:-:S03]  /*3af0*/  DADD R120, R132, -R120 ;  /* 0x0000000084787229 */ /* 0x000fc60000000878 */
[----:B------:R-:W2:Y:S01]  /*3b00*/  LDG.E.64 R132, desc[UR12][R96.64+0x8] ;  /* 0x0000080c60847981 */ /* 0x000ea2000c1e1b00 */
[----:B---3--:R-:W-:Y:S02]  /*3b10*/  DADD R134, R148, -R134 ;  /* 0x0000000094867229 */ /* 0x008fe40000000886 */
[----:B------:R-:W-:Y:S01]  /*3b20*/  DADD R126, R144, R126 ;  /* 0x00000000907e7229 */ /* 0x000fe2000000007e */
[----:B------:R-:W3:Y:S01]  /*3b30*/  LDG.E.64 R148, desc[UR12][R114.64] ;  /* 0x0000000c72947981 */ /* 0x000ee2000c1e1b00 */
[----:B------:R-:W-:-:S04]  /*3b40*/  DFMA R122, R122, UR20, R138 ;  /* 0x000000147a7a7c2b */ /* 0x000fc8000800008a */
[----:B------:R-:W-:Y:S01]  /*3b50*/  DADD R136, R134, -R136 ;  /* 0x0000000086887229 */ /* 0x000fe20000000888 */
[----:B------:R-:W3:Y:S01]  /*3b60*/  LDG.E.64 R138, desc[UR12][R102.64+0x8] ;  /* 0x0000080c668a7981 */ /* 0x000ee2000c1e1b00 */
[----:B----4-:R-:W-:-:S03]  /*3b70*/  DADD R128, R142, -R128 ;  /* 0x000000008e807229 */ /* 0x010fc60000000880 */
[----:B------:R-:W4:Y:S01]  /*3b80*/  LDG.E.64 R144, desc[UR12][R118.64+-0x8] ;  /* 0xfffff80c76907981 */ /* 0x000f22000c1e1b00 */
[----:B------:R-:W-:-:S03]  /*3b90*/  DFMA R120, R120, UR20, R140 ;  /* 0x0000001478787c2b */ /* 0x000fc6000800008c */
[----:B------:R-:W3:Y:S04]  /*3ba0*/  LDG.E.64 R140, desc[UR12][R100.64+0x8] ;  /* 0x0000080c648c7981 */ /* 0x000ee8000c1e1b00 */
[----:B------:R-:W3:Y:S01]  /*3bb0*/  LDG.E.64 R142, desc[UR12][R106.64+0x8] ;  /* 0x0000080c6a8e7981 */ /* 0x000ee2000c1e1b00 */
[----:B-----5:R-:W-:-:S03]  /*3bc0*/  DADD R134, R126, R124 ;  /* 0x000000007e867229 */ /* 0x020fc6000000007c */
[----:B------:R-:W3:Y:S04]  /*3bd0*/  LDG.E.64 R126, desc[UR12][R102.64+-0x8] ;  /* 0xfffff80c667e7981 */ /* 0x000ee8000c1e1b00 */
[----:B------:R-:W5:Y:S01]  /*3be0*/  LDG.E.64 R124, desc[UR12][R116.64] ;  /* 0x0000000c747c7981 */ /* 0x000f62000c1e1b00 */
[----:B--2---:R-:W-:-:S03]  /*3bf0*/  DADD R130, R134, -R130 ;  /* 0x0000000086827229 */ /* 0x004fc60000000882 */
[----:B------:R-:W2:Y:S01]  /*3c00*/  LDG.E.64 R134, desc[UR12][R104.64] ;  /* 0x0000000c68867981 */ /* 0x000ea2000c1e1b00 */
[----:B------:R-:W-:-:S03]  /*3c10*/  DADD R132, R128, -R132 ;  /* 0x0000000080847229 */ /* 0x000fc60000000884 */
[----:B------:R-:W5:Y:S05]  /*3c20*/  LDG.E.64 R128, desc[UR12][R96.64] ;  /* 0x0000000c60807981 */ /* 0x000f6a000c1e1b00 */
[----:B----4-:R-:W-:Y:S02]  /*3c30*/  DADD R144, R132, -R144 ;  /* 0x0000000084907229 */ /* 0x010fe40000000890 */
[----:B------:R-:W4:Y:S01]  /*3c40*/  LDG.E.64 R132, desc[UR12][R106.64+-0x8] ;  /* 0xfffff80c6a847981 */ /* 0x000f22000c1e1b00 */
[----:B---3--:R-:W-:-:S03]  /*3c50*/  DADD R126, R138, R126 ;  /* 0x000000008a7e7229 */ /* 0x008fc6000000007e */
[----:B------:R-:W3:Y:S05]  /*3c60*/  LDG.E.64 R138, desc[UR12][R100.64+-0x8] ;  /* 0xfffff80c648a7981 */ /* 0x000eea000c1e1b00 */
[----:B------:R-:W-:Y:S01]  /*3c70*/  DADD R140, R126, R140 ;  /* 0x000000007e8c7229 */ /* 0x000fe2000000008c */
[----:B------:R-:W-:Y:S01]  /*3c80*/  IMAD.WIDE R126, R161, 0x8, R146 ;  /* 0x00000008a17e7825 */ /* 0x000fe200078e0292 */
[----:B--2---:R-:W-:Y:S02]  /*3c90*/  DADD R148, R134, -R148 ;  /* 0x0000000086947229 */ /* 0x004fe40000000894 */
[----:B-----5:R-:W-:Y:S02]  /*3ca0*/  DADD R128, R136, -R128 ;  /* 0x0000000088807229 */ /* 0x020fe40000000880 */
[----:B------:R-:W-:Y:S01]  /*3cb0*/  DADD R130, R130, -R124 ;  /* 0x0000000082827229 */ /* 0x000fe2000000087c */
[----:B------:R-:W2:Y:S04]  /*3cc0*/  LDG.E.64 R136, desc[UR12][R126.64+0x8] ;  /* 0x0000080c7e887981 */ /* 0x000ea8000c1e1b00 */
[----:B------:R-:W2:Y:S03]  /*3cd0*/  LDG.E.64 R134, desc[UR12][R126.64+-0x8] ;  /* 0xfffff80c7e867981 */ /* 0x000ea6000c1e1b00 */
[----:B------:R-:W-:-:S02]  /*3ce0*/  DADD R142, R130, -R142 ;  /* 0x00000000828e7229 */ /* 0x000fc4000000088e */
[----:B------:R-:W5:Y:S01]  /*3cf0*/  LDG.E.64 R130, desc[UR12][R96.64+-0x8] ;  /* 0xfffff80c60827981 */ /* 0x000f62000c1e1b00 */
[----:B------:R-:W-:-:S05]  /*3d00*/  DMUL R128, R128, UR16 ;  /* 0x0000001080807c28 */ /* 0x000fca0008000000 */
[----:B----4-:R-:W-:-:S03]  /*3d10*/  DADD R132, R142, -R132 ;  /* 0x000000008e847229 */ /* 0x010fc60000000884 */
[----:B------:R-:W-:Y:S01]  /*3d20*/  DFMA R128, R148, UR18, R128 ;  /* 0x0000001294807c2b */ /* 0x000fe20008000080 */
[----:B------:R-:W4:Y:S01]  /*3d30*/  LDG.E.64 R148, desc[UR12][R98.64] ;  /* 0x0000000c62947981 */ /* 0x000f22000c1e1b00 */
[----:B---3--:R-:W-:Y:S02]  /*3d40*/  DADD R138, R140, R138 ;  /* 0x000000008c8a7229 */ /* 0x008fe4000000008a */
[----:B--2---:R-:W-:Y:S01]  /*3d50*/  DADD R142, R136, R134 ;  /* 0x00000000888e7229 */ /* 0x004fe20000000086 */
[----:B------:R-:W-:Y:S01]  /*3d60*/  IMAD.WIDE R134, R6, 0x8, R126 ;  /* 0x0000000806867825 */ /* 0x000fe200078e027e */
[----:B------:R-:W4:Y:S04]  /*3d70*/  LDG.E.64 R136, desc[UR12][R106.64] ;  /* 0x0000000c6a887981 */ /* 0x000f28000c1e1b00 */
[----:B------:R-:W2:Y:S01]  /*3d80*/  LDG.E.64 R140, desc[UR12][R134.64] ;  /* 0x0000000c868c7981 */ /* 0x000ea2000c1e1b00 */
[----:B-----5:R-:W-:-:S03]  /*3d90*/  DADD R130, R144, -R130 ;  /* 0x0000000090827229 */ /* 0x020fc60000000882 */
[----:B------:R-:W3:Y:S01]  /*3da0*/  LDG.E.64 R144, desc[UR12][R108.64+0x8] ;  /* 0x0000080c6c907981 */ /* 0x000ee2000c1e1b00 */
[----:B------:R-:W-:-:S03]  /*3db0*/  DMUL R132, R132, UR16 ;  /* 0x0000001084847c28 */ /* 0x000fc60008000000 */
[----:B------:R-:W5:Y:S01]  /*3dc0*/  LDG.E.64 R126, desc[UR12][R126.64] ;  /* 0x0000000c7e7e7981 */ /* 0x000f62000c1e1b00 */
[----:B--2---:R-:W-:Y:S01]  /*3dd0*/  DADD R140, R142, R140 ;  /* 0x000000008e8c7229 */ /* 0x004fe2000000008c */
[--C-:B------:R-:W-:Y:S01]  /*3de0*/  IMAD.WIDE R142, R4, 0x8, R146.reuse ;  /* 0x00000008048e7825 */ /* 0x100fe200078e0292 */
[----:B----4-:R-:W-:Y:S02]  /*3df0*/  DADD R136, R148, -R136 ;  /* 0x0000000094887229 */ /* 0x010fe40000000888 */
[----:B---3--:R-:W-:Y:S01]  /*3e00*/  DADD R138, R138, -R144 ;  /* 0x000000008a8a7229 */ /* 0x008fe20000000890 */
[----:B------:R-:W2:Y:S04]  /*3e10*/  LDG.E.64 R148, desc[UR12][R108.64+-0x8] ;  /* 0xfffff80c6c947981 */ /* 0x000ea8000c1e1b00 */
[----:B------:R-:W3:Y:S01]  /*3e20*/  LDG.E.64 R144, desc[UR12][R142.64] ;  /* 0x0000000c8e907981 */ /* 0x000ee2000c1e1b00 */
[----:B------:R-:W-:Y:S01]  /*3e30*/  IMAD.WIDE R146, R158, 0x8, R146 ;  /* 0x000000089e927825 */ /* 0x000fe200078e0292 */
[----:B------:R-:W-:-:S02]  /*3e40*/  DFMA R128, R130, UR20, R128 ;  /* 0x0000001482807c2b */ /* 0x000fc40008000080 */
[----:B------:R-:W4:Y:S04]  /*3e50*/  LDG.E.64 R164, desc[UR12][R142.64+-0x8] ;  /* 0xfffff80c8ea47981 */ /* 0x000f28000c1e1b00 */
[----:B------:R-:W5:Y:S01]  /*3e60*/  LDG.E.64 R150, desc[UR12][R146.64+0x8] ;  /* 0x0000080c92967981 */ /* 0x000f62000c1e1b00 */
[----:B------:R-:W-:Y:S01]  /*3e70*/  DFMA R136, R136, UR18, R132 ;  /* 0x0000001288887c2b */ /* 0x000fe20008000084 */
[----:B------:R-:W-:-:S05]  /*3e80*/  IMAD.WIDE R132, R6, 0x8, R146 ;  /* 0x0000000806847825 */ /* 0x000fca00078e0292 */
[----:B------:R-:W4:Y:S01]  /*3e90*/  LDG.E.64 R130, desc[UR12][R132.64] ;  /* 0x0000000c84827981 */ /* 0x000f22000c1e1b00 */
[----:B--2---:R-:W-:-:S03]  /*3ea0*/  DADD R138, R138, -R148 ;  /* 0x000000008a8a7229 */ /* 0x004fc60000000894 */
[----:B------:R-:W2:Y:S01]  /*3eb0*/  LDG.E.64 R148, desc[UR12][R116.64+0x8] ;  /* 0x0000080c74947981 */ /* 0x000ea2000c1e1b00 */
[----:B---3--:R-:W-:-:S03]  /*3ec0*/  DADD R140, R140, R144 ;  /* 0x000000008c8c7229 */ /* 0x008fc60000000090 */
[----:B------:R-:W3:Y:S05]  /*3ed0*/  LDG.E.64 R144, desc[UR12][R116.64+-0x8] ;  /* 0xfffff80c74907981 */ /* 0x000eea000c1e1b00 */
[----:B-----5:R-:W-:Y:S02]  /*3ee0*/  DADD R150, R140, -R150 ;  /* 0x000000008c967229 */ /* 0x020fe40000000896 */
[----:B------:R-:W5:Y:S04]  /*3ef0*/  LDG.E.64 R140, desc[UR12][R146.64+-0x8] ;  /* 0xfffff80c928c7981 */ /* 0x000f68000c1e1b00 */
[----:B------:R-:W4:Y:S01]  /*3f00*/  LDG.E.64 R146, desc[UR12][R146.64] ;  /* 0x0000000c92927981 */ /* 0x000f22000c1e1b00 */
[----:B--2---:R-:W-:-:S08]  /*3f10*/  DADD R138, R138, -R148 ;  /* 0x000000008a8a7229 */ /* 0x004fd00000000894 */
[----:B---3--:R-:W-:Y:S02]  /*3f20*/  DADD R138, R138, -R144 ;  /* 0x000000008a8a7229 */ /* 0x008fe40000000890 */
[----:B-----5:R-:W-:Y:S01]  /*3f30*/  DADD R140, R150, -R140 ;  /* 0x00000000968c7229 */ /* 0x020fe2000000088c */
[----:B------:R-:W2:Y:S05]  /*3f40*/  LDG.E.64 R150, desc[UR12][R134.64+-0x8] ;  /* 0xfffff80c86967981 */ /* 0x000eaa000c1e1b00 */
[----:B------:R-:W-:Y:S02]  /*3f50*/  DFMA R136, R138, UR20, R136 ;  /* 0x000000148a887c2b */ /* 0x000fe40008000088 */
[----:B------:R-:W3:Y:S01]  /*3f60*/  LDG.E.64 R138, desc[UR12][R134.64+0x8] ;  /* 0x0000080c868a7981 */ /* 0x000ee2000c1e1b00 */
[----:B----4-:R-:W-:-:S03]  /*3f70*/  DADD R140, R140, -R130 ;  /* 0x000000008c8c7229 */ /* 0x010fc60000000882 */
[----:B------:R-:W3:Y:S05]  /*3f80*/  LDG.E.64 R130, desc[UR12][R142.64+0x8] ;  /* 0x0000080c8e827981 */ /* 0x000eea000c1e1b00 */
[----:B------:R-:W-:Y:S01]  /*3f90*/  DADD R140, -R124, R140 ;  /* 0x000000007c8c7229 */ /* 0x000fe2000000018c */
[----:B------:R-:W4:Y:S04]  /*3fa0*/  LDG.E.64 R134, desc[UR12][R24.64] ;  /* 0x0000000c18867981 */ /* 0x000f28000c1e1b00 */
[----:B------:R-:W5:Y:S01]  /*3fb0*/  LDG.E.64 R124, desc[UR12][R42.64] ;  /* 0x0000000c2a7c7981 */ /* 0x000f62000c1e1b00 */
[----:B---3--:R-:W-:-:S03]  /*3fc0*/  DADD R138, R138, R130 ;  /* 0x000000008a8a7229 */ /* 0x008fc60000000082 */
[----:B------:R-:W3:Y:S04]  /*3fd0*/  LDG.E.64 R130, desc[UR12][R132.64+0x8] ;  /* 0x0000080c84827981 */ /* 0x000ee8000c1e1b00 */
[----:B------:R-:W4:Y:S01]  /*3fe0*/  LDG.E.64 R132, desc[UR12][R132.64+-0x8] ;  /* 0xfffff80c84847981 */ /* 0x000f22000c1e1b00 */
[----:B--2---:R-:W-:-:S03]  /*3ff0*/  DADD R138, R138, R150 ;  /* 0x000000008a8a7229 */ /* 0x004fc60000000096 */
[----:B------:R-:W2:Y:S05]  /*4000*/  LDG.E.64 R150, desc[UR12][R18.64] ;  /* 0x0000000c12967981 */ /* 0x000eaa000c1e1b00 */
[----:B------:R-:W-:Y:S02]  /*4010*/  DADD R138, R138, R164 ;  /* 0x000000008a8a7229 */ /* 0x000fe400000000a4 */
[----:B------:R-:W-:Y:S02]  /*4020*/  DADD R126, R126, -R146 ;  /* 0x000000007e7e7229 */ /* 0x000fe40000000892 */
[----:B------:R-:W-:Y:S02]  /*4030*/  DMUL R136, R136, UR10 ;  /* 0x0000000a88887c28 */ /* 0x000fe40008000000 */
[----:B------:R-:W-:-:S02]  /*4040*/  DMUL R140, R140, UR16 ;  /* 0x000000108c8c7c28 */ /* 0x000fc40008000000 */
[----:B------:R-:W-:-:S04]  /*4050*/  DMUL R122, R122, UR10 ;  /* 0x0000000a7a7a7c28 */ /* 0x000fc80008000000 */
[----:B------:R-:W-:Y:S02]  /*4060*/  DFMA R128, R128, UR10, R136 ;  /* 0x0000000a80807c2b */ /* 0x000fe40008000088 */
[----:B------:R-:W-:Y:S02]  /*4070*/  DFMA R126, R126, UR18, R140 ;  /* 0x000000127e7e7c2b */ /* 0x000fe4000800008c */
[----:B------:R-:W-:Y:S02]  /*4080*/  DFMA R120, R120, UR10, R122 ;  /* 0x0000000a78787c2b */ /* 0x000fe4000800007a */
[----:B------:R-:W0:Y:S01]  /*4090*/  LDC.64 R122, c[0x0][0x4d8] ;  /* 0x00013600ff7a7b82 */ /* 0x000e220000000a00 */
[----:B-----5:R-:W-:Y:S01]  /*40a0*/  DADD R124, R124, R124 ;  /* 0x000000007c7c7229 */ /* 0x020fe2000000007c */
[----:B0-----:R-:W-:Y:S01]  /*40b0*/  IMAD.WIDE R122, R2, 0x8, R122 ;  /* 0x00000008027a7825 */ /* 0x001fe200078e027a */
[----:B---3--:R-:W-:-:S08]  /*40c0*/  DADD R130, R138, -R130 ;  /* 0x000000008a827229 */ /* 0x008fd00000000882 */
[----:B------:R-:W-:-:S08]  /*40d0*/  DADD R130, -R148, R130 ;  /* 0x0000000094827229 */ /* 0x000fd00000000182 */
[----:B----4-:R-:W-:-:S08]  /*40e0*/  DADD R130, R130, -R132 ;  /* 0x0000000082827229 */ /* 0x010fd00000000884 */
[----:B------:R-:W-:Y:S02]  /*40f0*/  DADD R130, -R144, R130 ;  /* 0x0000000090827229 */ /* 0x000fe40000000182 */
[----:B--2---:R-:W-:-:S06]  /*4100*/  DMUL R128, R150, R128 ;  /* 0x0000008096807228 */ /* 0x004fcc0000000000 */
[----:B------:R-:W-:Y:S02]  /*4110*/  DFMA R126, R130, UR20, R126 ;  /* 0x00000014827e7c2b */ /* 0x000fe4000800007e */
[----:B------:R-:W-:-:S06]  /*4120*/  DFMA R120, R134, R120, R128 ;  /* 0x000000788678722b */ /* 0x000fcc0000000080 */
[----:B------:R-:W-:-:S08]  /*4130*/  DMUL R126, R126, UR10 ;  /* 0x0000000a7e7e7c28 */ /* 0x000fd00008000000 */
[----:B------:R-:W-:-:S08]  /*4140*/  DFMA R120, R124, R126, R120 ;  /* 0x0000007e7c78722b */ /* 0x000fd00000000078 */
[----:B------:R-:W-:-:S07]  /*4150*/  DMUL R126, RZ, R120 ;  /* 0x00000078ff7e7228 */ /* 0x000fce0000000000 */
[----:B------:R0:W-:Y:S04]  /*4160*/  STG.E.64 desc[UR12][R122.64], R126 ;  /* 0x0000007e7a007986 */ /* 0x0001e8000c101b0c */
[----:B------:R-:W2:Y:S04]  /*4170*/  LDG.E.64 R120, desc[UR12][R28.64] ;  /* 0x0000000c1c787981 */ /* 0x000ea8000c1e1b00 */
[----:B------:R-:W2:Y:S04]  /*4180*/  LDG.E.64 R142, desc[UR12][R26.64] ;  /* 0x0000000c1a8e7981 */ /* 0x000ea8000c1e1b00 */
[----:B------:R-:W3:Y:S04]  /*4190*/  LDG.E.64 R138, desc[UR12][R36.64+0x8] ;  /* 0x0000080c248a7981 */ /* 0x000ee8000c1e1b00 */
        /* <DEDUP_REMOVED lines=11> */
[----:B------:R-:W5:Y:S01]  /*4250*/  LDG.E.64 R126, desc[UR12][R54.64] ;  /* 0x0000000c367e7981 */ /* 0x000f62000c1e1b00 */
[----:B--2---:R-:W-:-:S03]  /*4260*/  DADD R142, R120, R142 ;  /* 0x00000000788e7229 */ /* 0x004fc6000000008e */
[----:B------:R-:W2:Y:S01]  /*4270*/  LDG.E.64 R120, desc[UR12][R28.64+-0x8] ;  /* 0xfffff80c1c787981 */ /* 0x000ea2000c1e1b00 */
[----:B---3--:R-:W-:-:S03]  /*4280*/  DADD R130, R138, R130 ;  /* 0x000000008a827229 */ /* 0x008fc60000000082 */
[----:B------:R-:W3:Y:S01]  /*4290*/  LDG.E.64 R138, desc[UR12][R26.64+0x8] ;  /* 0x0000080c1a8a7981 */ /* 0x000ee2000c1e1b00 */
[----:B----4-:R-:W-:-:S03]  /*42a0*/  DADD R132, R142, R132 ;  /* 0x000000008e847229 */ /* 0x010fc60000000084 */
[----:B------:R-:W4:Y:S01]  /*42b0*/  LDG.E.64 R142, desc[UR12][R30.64+-0x8] ;  /* 0xfffff80c1e8e7981 */ /* 0x000f22000c1e1b00 */
[----:B-----5:R-:W-:-:S03]  /*42c0*/  DADD R128, R130, R128 ;  /* 0x0000000082807229 */ /* 0x020fc60000000080 */
[----:B------:R-:W5:Y:S01]  /*42d0*/  LDG.E.64 R130, desc[UR12][R34.64+0x8] ;  /* 0x0000080c22827981 */ /* 0x000f62000c1e1b00 */
[----:B------:R-:W-:-:S03]  /*42e0*/  DADD R148, R132, R148 ;  /* 0x0000000084947229 */ /* 0x000fc60000000094 */
[----:B------:R-:W4:Y:S01]  /*42f0*/  LDG.E.64 R132, desc[UR12][R26.64+-0x8] ;  /* 0xfffff80c1a847981 */ /* 0x000f22000c1e1b00 */
[----:B------:R-:W-:-:S03]  /*4300*/  DADD R124, R128, R124 ;  /* 0x00000000807c7229 */ /* 0x000fc6000000007c */
[----:B------:R-:W5:Y:S05]  /*4310*/  LDG.E.64 R128, desc[UR12][R38.64+0x8] ;  /* 0x0000080c26807981 */ /* 0x000f6a000c1e1b00 */
[----:B------:R-:W-:Y:S02]  /*4320*/  DADD R136, R124, -R136 ;  /* 0x000000007c887229 */ /* 0x000fe40000000888 */
[----:B------:R-:W5:Y:S01]  /*4330*/  LDG.E.64 R124, desc[UR12][R32.64+0x8] ;  /* 0x0000080c207c7981 */ /* 0x000f62000c1e1b00 */
[----:B------:R-:W-:-:S03]  /*4340*/  DADD R146, R148, -R146 ;  /* 0x0000000094927229 */ /* 0x000fc60000000892 */
[----:B------:R-:W5:Y:S05]  /*4350*/  LDG.E.64 R148, desc[UR12][R40.64] ;  /* 0x0000000c28947981 */ /* 0x000f6a000c1e1b00 */
[----:B------:R-:W-:-:S08]  /*4360*/  DADD R146, R146, -R144 ;  /* 0x0000000092927229 */ /* 0x000fd00000000890 */
[----:B------:R-:W-:Y:S02]  /*4370*/  DADD R140, R146, -R140 ;  /* 0x00000000928c7229 */ /* 0x000fe4000000088c */
[----:B------:R-:W-:-:S08]  /*4380*/  DADD R134, R136, -R134 ;  /* 0x0000000088867229 */ /* 0x000fd00000000886 */
[----:B------:R-:W-:Y:S02]  /*4390*/  DADD R126, R134, -R126 ;  /* 0x00000000867e7229 */ /* 0x000fe4000000087e */
[----:B------:R-:W5:Y:S06]  /*43a0*/  LDG.E.64 R134, desc[UR12][R34.64+-0x8] ;  /* 0xfffff80c22867981 */ /* 0x000f6c000c1e1b00 */
[----:B------:R-:W-:Y:S01]  /*43b0*/  DADD R136, -R144, R126 ;  /* 0x0000000090887229 */ /* 0x000fe2000000017e */
[----:B------:R-:W5:Y:S04]  /*43c0*/  LDG.E.64 R144, desc[UR12][R30.64] ;  /* 0x0000000c1e907981 */ /* 0x000f68000c1e1b00 */
[----:B------:R-:W5:Y:S01]  /*43d0*/  LDG.E.64 R126, desc[UR12][R36.64] ;  /* 0x0000000c247e7981 */ /* 0x000f62000c1e1b00 */
[----:B--2---:R-:W-:-:S03]  /*43e0*/  DADD R146, R122, R120 ;  /* 0x000000007a927229 */ /* 0x004fc60000000078 */
[----:B------:R-:W2:Y:S04]  /*43f0*/  LDG.E.64 R122, desc[UR12][R38.64+-0x8] ;  /* 0xfffff80c267a7981 */ /* 0x000ea8000c1e1b00 */
[----:B------:R-:W2:Y:S01]  /*4400*/  LDG.E.64 R120, desc[UR12][R44.64] ;  /* 0x0000000c2c787981 */ /* 0x000ea2000c1e1b00 */
[----:B---3--:R-:W-:-:S03]  /*4410*/  DADD R138, R146, R138 ;  /* 0x00000000928a7229 */ /* 0x008fc6000000008a */
[----:B------:R-:W3:Y:S05]  /*4420*/  LDG.E.64 R146, desc[UR12][R32.64+-0x8] ;  /* 0xfffff80c20927981 */ /* 0x000eea000c1e1b00 */
[----:B----4-:R-:W-:Y:S02]  /*4430*/  DADD R132, R138, R132 ;  /* 0x000000008a847229 */ /* 0x010fe40000000084 */
[----:B------:R-:W4:Y:S06]  /*4440*/  LDG.E.64 R138, desc[UR12][R54.64+0x8] ;  /* 0x0000080c368a7981 */ /* 0x000f2c000c1e1b00 */
[----:B-----5:R-:W-:-:S02]  /*4450*/  DADD R130, R132, -R130 ;  /* 0x0000000084827229 */ /* 0x020fc40000000882 */
[----:B------:R-:W5:Y:S01]  /*4460*/  LDG.E.64 R132, desc[UR12][R52.64] ;  /* 0x0000000c34847981 */ /* 0x000f62000c1e1b00 */
[----:B------:R-:W-:-:S03]  /*4470*/  DADD R124, R128, R124 ;  /* 0x00000000807c7229 */ /* 0x000fc6000000007c */
[----:B------:R-:W5:Y:S01]  /*4480*/  LDG.E.64 R128, desc[UR12][R48.64] ;  /* 0x0000000c30807981 */ /* 0x000f62000c1e1b00 */
[----:B------:R-:W-:-:S03]  /*4490*/  DADD R142, R140, -R142 ;  /* 0x000000008c8e7229 */ /* 0x000fc6000000088e */
[----:B------:R-:W5:Y:S01]  /*44a0*/  LDG.E.64 R140, desc[UR12][R22.64+0x8] ;  /* 0x0000080c168c7981 */ /* 0x000f62000c1e1b00 */
[----:B------:R-:W-:-:S03]  /*44b0*/  DADD R134, R130, -R134 ;  /* 0x0000000082867229 */ /* 0x000fc60000000886 */
[----:B------:R-:W5:Y:S01]  /*44c0*/  LDG.E.64 R130, desc[UR12][R64.64] ;  /* 0x0000000c40827981 */ /* 0x000f62000c1e1b00 */
[----:B------:R-:W-:-:S03]  /*44d0*/  DADD R144, R148, -R144 ;  /* 0x0000000094907229 */ /* 0x000fc60000000890 */
[----:B------:R-:W5:Y:S01]  /*44e0*/  LDG.E.64 R148, desc[UR12][R56.64] ;  /* 0x0000000c38947981 */ /* 0x000f62000c1e1b00 */
[----:B--2---:R-:W-:-:S03]  /*44f0*/  DADD R124, R124, R122 ;  /* 0x000000007c7c7229 */ /* 0x004fc6000000007a */
[----:B------:R-:W2:Y:S05]  /*4500*/  LDG.E.64 R122, desc[UR12][R50.64] ;  /* 0x0000000c327a7981 */ /* 0x000eaa000c1e1b00 */
[----:B---3--:R-:W-:Y:S02]  /*4510*/  DADD R146, R124, R146 ;  /* 0x000000007c927229 */ /* 0x008fe40000000092 */
[----:B------:R-:W3:Y:S01]  /*4520*/  LDG.E.64 R124, desc[UR12][R68.64] ;  /* 0x0000000c447c7981 */ /* 0x000ee2000c1e1b00 */
[----:B------:R-:W-:-:S03]  /*4530*/  DADD R120, R126, -R120 ;  /* 0x000000007e787229 */ /* 0x000fc60000000878 */
[----:B------:R-:W3:Y:S02]  /*4540*/  LDG.E.64 R126, desc[UR12][R54.64+-0x8] ;  /* 0xfffff80c367e7981 */ /* 0x000ee4000c1e1b00 */
[----:B----4-:R-:W-:Y:S02]  /*4550*/  DADD R138, R146, -R138 ;  /* 0x00000000928a7229 */ /* 0x010fe4000000088a */
[----:B------:R-:W-:Y:S02]  /*4560*/  DMUL R146, R142, UR16 ;  /* 0x000000108e927c28 */ /* 0x000fe40008000000 */
[----:B------:R-:W-:-:S06]  /*4570*/  DMUL R142, R136, UR16 ;  /* 0x00000010888e7c28 */ /* 0x000fcc0008000000 */
[----:B------:R-:W-:Y:S02]  /*4580*/  DFMA R136, R144, UR18, R146 ;  /* 0x0000001290887c2b */ /* 0x000fe40008000092 */
[----:B-----5:R-:W-:Y:S01]  /*4590*/  DADD R144, R132, R128 ;  /* 0x0000000084907229 */ /* 0x020fe20000000080 */
[----:B------:R-:W4:Y:S04]  /*45a0*/  LDG.E.64 R146, desc[UR12][R52.64+-0x10] ;  /* 0xfffff00c34927981 */ /* 0x000f28000c1e1b00 */
[----:B------:R-:W5:Y:S01]  /*45b0*/  LDG.E.64 R132, desc[UR12][R22.64+-0x8] ;  /* 0xfffff80c16847981 */ /* 0x000f62000c1e1b00 */
[----:B------:R-:W-:Y:S02]  /*45c0*/  DFMA R120, R120, UR18, R142 ;  /* 0x0000001278787c2b */ /* 0x000fe4000800008e */
[----:B------:R-:W-:Y:S01]  /*45d0*/  DADD R134, R134, -R140 ;  /* 0x0000000086867229 */ /* 0x000fe2000000088c */
[----:B------:R-:W4:Y:S01]  /*45e0*/  LDG.E.64 R128, desc[UR12][R72.64] ;  /* 0x0000000c48807981 */ /* 0x000f22000c1e1b00 */
[----:B------:R-:W-:-:S03]  /*45f0*/  DADD R138, -R140, R138 ;  /* 0x000000008c8a7229 */ /* 0x000fc6000000018a */
[----:B------:R-:W4:Y:S04]  /*4600*/  LDG.E.64 R142, desc[UR12][R58.64] ;  /* 0x0000000c3a8e7981 */ /* 0x000f28000c1e1b00 */
[----:B------:R-:W4:Y:S01]  /*4610*/  LDG.E.64 R140, desc[UR12][R60.64] ;  /* 0x0000000c3c8c7981 */ /* 0x000f22000c1e1b00 */
[----:B--2---:R-:W-:-:S03]  /*4620*/  DADD R144, R144, R122 ;  /* 0x0000000090907229 */ /* 0x004fc6000000007a */
[----:B------:R-:W2:Y:S01]  /*4630*/  LDG.E.64 R122, desc[UR12][R78.64] ;  /* 0x0000000c4e7a7981 */ /* 0x000ea2000c1e1b00 */
[----:B---3--:R-:W-:-:S03]  /*4640*/  DADD R130, R124, R130 ;  /* 0x000000007c827229 */ /* 0x008fc60000000082 */
[----:B------:R-:W3:Y:S01]  /*4650*/  LDG.E.64 R124, desc[UR12][R68.64+-0x10] ;  /* 0xfffff00c447c7981 */ /* 0x000ee2000c1e1b00 */
[----:B------:R-:W-:Y:S02]  /*4660*/  DADD R148, R144, R148 ;  /* 0x0000000090947229 */ /* 0x000fe40000000094 */
[----:B------:R-:W-:Y:S01]  /*4670*/  DADD R126, R138, -R126 ;  /* 0x000000008a7e7229 */ /* 0x000fe2000000087e */
[----:B------:R-:W3:Y:S04]  /*4680*/  LDG.E.64 R144, desc[UR12][R48.64+-0x10] ;  /* 0xfffff00c30907981 */ /* 0x000ee8000c1e1b00 */
[----:B------:R-:W3:Y:S03]  /*4690*/  LDG.E.64 R138, desc[UR12][R66.64] ;  /* 0x0000000c428a7981 */ /* 0x000ee6000c1e1b00 */
[----:B-----5:R-:W-:-:S02]  /*46a0*/  DADD R126, -R132, R126 ;  /* 0x00000000847e7229 */ /* 0x020fc4000000017e */
[----:B----4-:R-:W-:Y:S02]  /*46b0*/  DADD R146, R148, -R146 ;  /* 0x0000000094927229 */ /* 0x010fe40000000892 */
[----:B------:R-:W-:Y:S01]  /*46c0*/  DADD R148, R130, R128 ;  /* 0x0000000082947229 */ /* 0x000fe20000000080 */
[----:B------:R-:W4:Y:S01]  /*46d0*/  LDG.E.64 R130, desc[UR12][R64.64+-0x10] ;  /* 0xfffff00c40827981 */ /* 0x000f22000c1e1b00 */
[----:B------:R-:W-:Y:S02]  /*46e0*/  DADD R134, R134, -R132 ;  /* 0x0000000086867229 */ /* 0x000fe40000000884 */
[----:B------:R-:W-:Y:S01]  /*46f0*/  DFMA R120, R126, UR20, R120 ;  /* 0x000000147e787c2b */ /* 0x000fe20008000078 */
[----:B------:R-:W5:Y:S01]  /*4700*/  LDG.E.64 R128, desc[UR12][R82.64] ;  /* 0x0000000c52807981 */ /* 0x000f62000c1e1b00 */
[----:B------:R-:W-:-:S03]  /*4710*/  DADD R140, R142, R140 ;  /* 0x000000008e8c7229 */ /* 0x000fc6000000008c */
[----:B------:R-:W5:Y:S04]  /*4720*/  LDG.E.64 R126, desc[UR12][R84.64] ;  /* 0x0000000c547e7981 */ /* 0x000f68000c1e1b00 */
[----:B------:R-:W5:Y:S04]  /*4730*/  LDG.E.64 R142, desc[UR12][R74.64+-0x8] ;  /* 0xfffff80c4a8e7981 */ /* 0x000f68000c1e1b00 */
[----:B------:R-:W5:Y:S01]  /*4740*/  LDG.E.64 R132, desc[UR12][R70.64] ;  /* 0x0000000c46847981 */ /* 0x000f62000c1e1b00 */
[----:B--2---:R-:W-:-:S03]  /*4750*/  DADD R148, R148, R122 ;  /* 0x0000000094947229 */ /* 0x004fc6000000007a */
[----:B------:R-:W2:Y:S05]  /*4760*/  LDG.E.64 R122, desc[UR12][R86.64] ;  /* 0x0000000c567a7981 */ /* 0x000eaa000c1e1b00 */
[----:B---3--:R-:W-:Y:S01]  /*4770*/  DADD R148, R148, -R124 ;  /* 0x0000000094947229 */ /* 0x008fe2000000087c */
[----:B------:R-:W3:Y:S01]  /*4780*/  LDG.E.64 R124, desc[UR12][R88.64] ;  /* 0x0000000c587c7981 */ /* 0x000ee2000c1e1b00 */
[----:B------:R-:W-:-:S03]  /*4790*/  DADD R144, R146, -R144 ;  /* 0x0000000092907229 */ /* 0x000fc60000000890 */
[----:B------:R-:W3:Y:S01]  /*47a0*/  LDG.E.64 R146, desc[UR12][R76.64+-0x8] ;  /* 0xfffff80c4c927981 */ /* 0x000ee2000c1e1b00 */
[----:B------:R-:W-:-:S03]  /*47b0*/  DADD R138, R140, R138 ;  /* 0x000000008c8a7229 */ /* 0x000fc6000000008a */
[----:B------:R-:W3:Y:S01]  /*47c0*/  LDG.E.64 R140, desc[UR12][R90.64+-0x8] ;  /* 0xfffff80c5a8c7981 */ /* 0x000ee2000c1e1b00 */
[----:B----4-:R-:W-:Y:S02]  /*47d0*/  DADD R130, R148, -R130 ;  /* 0x0000000094827229 */ /* 0x010fe40000000882 */
[----:B-----5:R-:W-:Y:S01]  /*47e0*/  DADD R148, R128, R126 ;  /* 0x0000000080947229 */ /* 0x020fe2000000007e */
[----:B------:R-:W4:Y:S01]  /*47f0*/  LDG.E.64 R126, desc[UR12][R92.64+-0x8] ;  /* 0xfffff80c5c7e7981 */ /* 0x000f22000c1e1b00 */
[----:B------:R-:W-:-:S03]  /*4800*/  DADD R142, R144, -R142 ;  /* 0x00000000908e7229 */ /* 0x000fc6000000088e */
[----:B------:R-:W5:Y:S01]  /*4810*/  LDG.E.64 R144, desc[UR12][R56.64+-0x10] ;  /* 0xfffff00c38907981 */ /* 0x000f62000c1e1b00 */
[----:B------:R-:W-:-:S03]  /*4820*/  DADD R132, R138, R132 ;  /* 0x000000008a847229 */ /* 0x000fc60000000084 */
[----:B------:R-:W5:Y:S04]  /*4830*/  LDG.E.64 R138, desc[UR12][R60.64+-0x10] ;  /* 0xfffff00c3c8a7981 */ /* 0x000f68000c1e1b00 */
[----:B------:R-:W5:Y:S01]  /*4840*/  LDG.E.64 R128, desc[UR12][R78.64+-0x10] ;  /* 0xfffff00c4e807981 */ /* 0x000f62000c1e1b00 */
[----:B--2---:R-:W-:-:S03]  /*4850*/  DADD R148, R148, R122 ;  /* 0x0000000094947229 */ /* 0x004fc6000000007a */
[----:B------:R-:W2:Y:S05]  /*4860*/  LDG.E.64 R122, desc[UR12][R84.64+-0x10] ;  /* 0xfffff00c547a7981 */ /* 0x000eaa000c1e1b00 */
[----:B---3--:R-:W-:Y:S01]  /*4870*/  DADD R148, R148, R124 ;  /* 0x0000000094947229 */ /* 0x008fe2000000007c */
[----:B------:R-:W3:Y:S01]  /*4880*/  LDG.E.64 R124, desc[UR12][R94.64+-0x8] ;  /* 0xfffff80c5e7c7981 */ /* 0x000ee2000c1e1b00 */
[----:B------:R-:W-:-:S03]  /*4890*/  DADD R132, R132, -R146 ;  /* 0x0000000084847229 */ /* 0x000fc60000000892 */
[----:B------:R-:W3:Y:S01]  /*48a0*/  LDG.E.64 R146, desc[UR12][R62.64+0x8] ;  /* 0x0000080c3e927981 */ /* 0x000ee2000c1e1b00 */
[----:B------:R-:W-:-:S03]  /*48b0*/  DADD R130, R130, -R140 ;  /* 0x0000000082827229 */ /* 0x000fc6000000088c */
[----:B------:R-:W3:Y:S01]  /*48c0*/  LDG.E.64 R140, desc[UR12][R62.64+-0x8] ;  /* 0xfffff80c3e8c7981 */ /* 0x000ee2000c1e1b00 */
[----:B----4-:R-:W-:-:S03]  /*48d0*/  DADD R148, R148, -R126 ;  /* 0x0000000094947229 */ /* 0x010fc6000000087e */
[----:B------:R-:W4:Y:S01]  /*48e0*/  LDG.E.64 R126, desc[UR12][R88.64+-0x10] ;  /* 0xfffff00c587e7981 */ /* 0x000f22000c1e1b00 */
[----:B-----5:R-:W-:-:S03]  /*48f0*/  DADD R142, R142, -R144 ;  /* 0x000000008e8e7229 */ /* 0x020fc60000000890 */
[----:B------:R-:W5:Y:S01]  /*4900*/  LDG.E.64 R144, desc[UR12][R46.64+0x8] ;  /* 0x0000080c2e907981 */ /* 0x000f62000c1e1b00 */
[----:B------:R-:W-:-:S03]  /*4910*/  DADD R132, R132, -R138 ;  /* 0x0000000084847229 */ /* 0x000fc6000000088a */
[----:B------:R-:W5:Y:S01]  /*4920*/  LDG.E.64 R138, desc[UR12][R46.64+-0x8] ;  /* 0xfffff80c2e8a7981 */ /* 0x000f62000c1e1b00 */
[----:B------:R-:W-:-:S03]  /*4930*/  DADD R128, R130, -R128 ;  /* 0x0000000082807229 */ /* 0x000fc60000000880 */
[----:B------:R-:W5:Y:S01]  /*4940*/  LDG.E.64 R130, desc[UR12][R80.64+-0x8] ;  /* 0xfffff80c50827981 */ /* 0x000f62000c1e1b00 */
[----:B--2---:R-:W-:-:S03]  /*4950*/  DADD R122, R148, -R122 ;  /* 0x00000000947a7229 */ /* 0x004fc6000000087a */
[----:B------:R-:W2:Y:S05]  /*4960*/  LDG.E.64 R148, desc[UR12][R70.64+-0x10] ;  /* 0xfffff00c46947981 */ /* 0x000eaa000c1e1b00 */
[----:B---3--:R-:W-:Y:S01]  /*4970*/  DADD R122, R122, -R124 ;  /* 0x000000007a7a7229 */ /* 0x008fe2000000087c */
[----:B------:R-:W3:Y:S01]  /*4980*/  LDG.E.64 R124, desc[UR12][R42.64] ;  /* 0x0000000c2a7c7981 */ /* 0x000ee2000c1e1b00 */
[----:B------:R-:W-:-:S03]  /*4990*/  DADD R140, R146, -R140 ;  /* 0x00000000928c7229 */ /* 0x000fc6000000088c */
[----:B------:R-:W3:Y:S01]  /*49a0*/  LDG.E.64 R146, desc[UR12][R18.64] ;  /* 0x0000000c12927981 */ /* 0x000ee2000c1e1b00 */
[----:B------:R-:W-:Y:S02]  /*49b0*/  DMUL R128, R128, UR16 ;  /* 0x0000001080807c28 */ /* 0x000fe40008000000 */
[----:B------:R-:W-:-:S06]  /*49c0*/  DMUL R142, R142, UR16 ;  /* 0x000000108e8e7c28 */ /* 0x000fcc0008000000 */
[----:B------:R-:W-:Y:S02]  /*49d0*/  DFMA R128, R140, UR18, R128 ;  /* 0x000000128c807c2b */ /* 0x000fe40008000080 */
[----:B------:R-:W-:Y:S02]  /*49e0*/  DFMA R134, R134, UR20, R136 ;  /* 0x0000001486867c2b */ /* 0x000fe40008000088 */
[----:B------:R-:W-:Y:S02]  /*49f0*/  DMUL R120, R120, UR10 ;  /* 0x0000000a78787c28 */ /* 0x000fe40008000000 */
[----:B----4-:R-:W-:Y:S02]  /*4a00*/  DADD R122, R122, -R126 ;  /* 0x000000007a7a7229 */ /* 0x010fe4000000087e */
[----:B-----5:R-:W-:Y:S02]  /*4a10*/  DADD R138, R144, -R138 ;  /* 0x00000000908a7229 */ /* 0x020fe4000000088a */
[----:B------:R-:W-:-:S04]  /*4a20*/  DADD R130, R132, -R130 ;  /* 0x0000000084827229 */ /* 0x000fc80000000882 */
[----:B------:R-:W-:Y:S02]  /*4a30*/  DFMA R122, R122, UR20, R128 ;  /* 0x000000147a7a7c2b */ /* 0x000fe40008000080 */
[----:B------:R-:W-:Y:S02]  /*4a40*/  DFMA R138, R138, UR18, R142 ;  /* 0x000000128a8a7c2b */ /* 0x000fe4000800008e */
[----:B------:R-:W-:-:S04]  /*4a50*/  DMUL R134, R134, UR10 ;  /* 0x0000000a86867c28 */ /* 0x000fc80008000000 */
[----:B------:R-:W-:Y:S01]  /*4a60*/  DFMA R122, R122, UR10, -R120 ;  /* 0x0000000a7a7a7c2b */ /* 0x000fe20008000878 */
[----:B------:R-:W0:Y:S02]  /*4a70*/  LDC.64 R120, c[0x0][0x4e0] ;  /* 0x00013800ff787b82 */ /* 0x000e240000000a00 */
[----:B0-----:R-:W-:Y:S01]  /*4a80*/  IMAD.WIDE R120, R2, 0x8, R120 ;  /* 0x0000000802787825 */ /* 0x001fe200078e0278 */
[----:B--2---:R-:W-:-:S08]  /*4a90*/  DADD R130, R130, -R148 ;  /* 0x0000000082827229 */ /* 0x004fd00000000894 */
[----:B------:R-:W-:Y:S02]  /*4aa0*/  DFMA R130, R130, UR20, R138 ;  /* 0x0000001482827c2b */ /* 0x000fe4000800008a */
[----:B---3--:R-:W-:-:S06]  /*4ab0*/  DMUL R122, R124, R122 ;  /* 0x0000007a7c7a7228 */ /* 0x008fcc0000000000 */
[----:B------:R-:W-:-:S08]  /*4ac0*/  DFMA R130, R130, UR10, -R134 ;  /* 0x0000000a82827c2b */ /* 0x000fd00008000886 */
[----:B------:R-:W-:-:S08]  /*4ad0*/  DFMA R122, R146, R130, R122 ;  /* 0x00000082927a722b */ /* 0x000fd0000000007a */
[----:B------:R-:W-:-:S07]  /*4ae0*/  DMUL R130, RZ, R122 ;  /* 0x0000007aff827228 */ /* 0x000fce0000000000 */
[----:B------:R0:W-:Y:S04]  /*4af0*/  STG.E.64 desc[UR12][R120.64], R130 ;  /* 0x0000008278007986 */ /* 0x0001e8000c101b0c */
[----:B------:R-:W2:Y:S04]  /*4b00*/  LDG.E.64 R146, desc[UR12][R102.64] ;  /* 0x0000000c66927981 */ /* 0x000ea8000c1e1b00 */
[----:B------:R-:W2:Y:S04]  /*4b10*/  LDG.E.64 R142, desc[UR12][R100.64] ;  /* 0x0000000c648e7981 */ /* 0x000ea8000c1e1b00 */
[----:B------:R-:W3:Y:S04]  /*4b20*/  LDG.E.64 R140, desc[UR12][R98.64+0x8] ;  /* 0x0000080c628c7981 */ /* 0x000ee8000c1e1b00 */
[----:B------:R-:W4:Y:S04]  /*4b30*/  LDG.E.64 R126, desc[UR12][R104.64+0x8] ;  /* 0x0000080c687e7981 */ /* 0x000f28000c1e1b00 */
        /* <DEDUP_REMOVED lines=23> */
[----:B------:R-:W3:Y:S01]  /*4cb0*/  LDG.E.64 R142, desc[UR12][R108.64+0x8] ;  /* 0x0000080c6c8e7981 */ /* 0x000ee2000c1e1b00 */
[----:B----4-:R-:W-:-:S03]  /*4cc0*/  DADD R124, R126, R124 ;  /* 0x000000007e7c7229 */ /* 0x010fc6000000007c */
[----:B------:R-:W4:Y:S02]  /*4cd0*/  LDG.E.64 R126, desc[UR12][R28.64+-0x8] ;  /* 0xfffff80c1c7e7981 */ /* 0x000f24000c1e1b00 */
[----:B-----5:R-:W-:Y:S02]  /*4ce0*/  DADD R136, R140, R136 ;  /* 0x000000008c887229 */ /* 0x020fe40000000088 */
[----:B------:R-:W5:Y:S01]  /*4cf0*/  LDG.E.64 R140, desc[UR12][R108.64+-0x8] ;  /* 0xfffff80c6c8c7981 */ /* 0x000f62000c1e1b00 */
[----:B------:R-:W-:-:S03]  /*4d00*/  DADD R132, R134, R132 ;  /* 0x0000000086847229 */ /* 0x000fc60000000084 */
[----:B------:R-:W3:Y:S01]  /*4d10*/  LDG.E.64 R134, desc[UR12][R114.64+-0x8] ;  /* 0xfffff80c72867981 */ /* 0x000ee2000c1e1b00 */
[----:B------:R-:W-:-:S03]  /*4d20*/  DADD R122, R124, R122 ;  /* 0x000000007c7a7229 */ /* 0x000fc6000000007a */
[----:B------:R-:W4:Y:S01]  /*4d30*/  LDG.E.64 R124, desc[UR12][R28.64+0x8] ;  /* 0x0000080c1c7c7981 */ /* 0x000f22000c1e1b00 */
[----:B------:R-:W-:-:S03]  /*4d40*/  DADD R148, R136, -R148 ;  /* 0x0000000088947229 */ /* 0x000fc60000000894 */
[----:B------:R-:W5:Y:S01]  /*4d50*/  LDG.E.64 R136, desc[UR12][R114.64+0x8] ;  /* 0x0000080c72887981 */ /* 0x000f62000c1e1b00 */
[----:B------:R-:W-:-:S03]  /*4d60*/  DADD R128, R132, R128 ;  /* 0x0000000084807229 */ /* 0x000fc60000000080 */
[----:B------:R-:W4:Y:S01]  /*4d70*/  LDG.E.64 R132, desc[UR12][R26.64] ;  /* 0x0000000c1a847981 */ /* 0x000f22000c1e1b00 */
[----:B------:R-:W-:-:S03]  /*4d80*/  DADD R138, R122, R138 ;  /* 0x000000007a8a7229 */ /* 0x000fc6000000008a */
[----:B------:R3:W4:Y:S01]  /*4d90*/  LDG.E.64 R122, desc[UR12][R28.64] ;  /* 0x0000000c1c7a7981 */ /* 0x000722000c1e1b00 */
[----:B------:R-:W-:-:S03]  /*4da0*/  DADD R144, R128, R144 ;  /* 0x0000000080907229 */ /* 0x000fc60000000090 */
[----:B------:R-:W4:Y:S01]  /*4db0*/  LDG.E.64 R128, desc[UR12][R110.64+-0x8] ;  /* 0xfffff80c6e807981 */ /* 0x000f22000c1e1b00 */
[----:B------:R-:W-:-:S03]  /*4dc0*/  DADD R130, R120, R130 ;  /* 0x0000000078827229 */ /* 0x000fc60000000082 */
[----:B------:R-:W4:Y:S01]  /*4dd0*/  LDG.E.64 R120, desc[UR12][R112.64+-0x8] ;  /* 0xfffff80c70787981 */ /* 0x000f22000c1e1b00 */
[----:B--2---:R-:W-:-:S03]  /*4de0*/  DADD R146, R148, -R146 ;  /* 0x0000000094927229 */ /* 0x004fc60000000892 */
[----:B------:R-:W2:Y:S01]  /*4df0*/  LDG.E.64 R148, desc[UR12][R106.64] ;  /* 0x0000000c6a947981 */ /* 0x000ea2000c1e1b00 */
[----:B-----5:R-:W-:-:S08]  /*4e00*/  DADD R136, R138, -R136 ;  /* 0x000000008a887229 */ /* 0x020fd00000000888 */
[----:B---3--:R-:W-:Y:S02]  /*4e10*/  DADD R28, R136, -R134 ;  /* 0x00000000881c7229 */ /* 0x008fe40000000886 */
[----:B----4-:R-:W-:Y:S01]  /*4e20*/  DADD R122, R122, R132 ;  /* 0x000000007a7a7229 */ /* 0x010fe20000000084 */
[----:B------:R-:W3:Y:S04]  /*4e30*/  LDG.E.64 R134, desc[UR12][R52.64] ;  /* 0x0000000c34867981 */ /* 0x000ee8000c1e1b00 */
[----:B------:R-:W3:Y:S01]  /*4e40*/  LDG.E.64 R132, desc[UR12][R48.64] ;  /* 0x0000000c30847981 */ /* 0x000ee2000c1e1b00 */
[----:B------:R-:W-:-:S03]  /*4e50*/  DADD R124, R124, R126 ;  /* 0x000000007c7c7229 */ /* 0x000fc6000000007e */
[----:B------:R-:W4:Y:S01]  /*4e60*/  LDG.E.64 R126, desc[UR12][R26.64+0x8] ;  /* 0x0000080c1a7e7981 */ /* 0x000f22000c1e1b00 */
[----:B------:R-:W-:Y:S02]  /*4e70*/  DADD R138, R130, R128 ;  /* 0x00000000828a7229 */ /* 0x000fe40000000080 */
[----:B------:R-:W-:Y:S01]  /*4e80*/  DADD R130, R146, -R150 ;  /* 0x0000000092827229 */ /* 0x000fe20000000896 */
[----:B------:R-:W5:Y:S04]  /*4e90*/  LDG.E.64 R136, desc[UR12][R26.64+-0x8] ;  /* 0xfffff80c1a887981 */ /* 0x000f68000c1e1b00 */
[----:B------:R-:W2:Y:S01]  /*4ea0*/  LDG.E.64 R146, desc[UR12][R106.64+-0x8] ;  /* 0xfffff80c6a927981 */ /* 0x000ea2000c1e1b00 */
[----:B------:R-:W-:Y:S02]  /*4eb0*/  DADD R142, R144, -R142 ;  /* 0x00000000908e7229 */ /* 0x000fe4000000088e */
[----:B------:R-:W-:Y:S01]  /*4ec0*/  DADD R120, R138, R120 ;  /* 0x000000008a787229 */ /* 0x000fe20000000078 */
[----:B------:R-:W5:Y:S04]  /*4ed0*/  LDG.E.64 R144, desc[UR12][R116.64+0x8] ;  /* 0x0000080c74907981 */ /* 0x000f68000c1e1b00 */
[----:B------:R-:W5:Y:S01]  /*4ee0*/  LDG.E.64 R138, desc[UR12][R40.64+0x8] ;  /* 0x0000080c288a7981 */ /* 0x000f62000c1e1b00 */
[----:B------:R-:W-:-:S03]  /*4ef0*/  DADD R128, R142, -R140 ;  /* 0x000000008e807229 */ /* 0x000fc6000000088c */
[----:B------:R-:W5:Y:S04]  /*4f00*/  LDG.E.64 R142, desc[UR12][R118.64] ;  /* 0x0000000c768e7981 */ /* 0x000f68000c1e1b00 */
[----:B------:R-:W5:Y:S04]  /*4f10*/  LDG.E.64 R140, desc[UR12][R118.64+0x8] ;  /* 0x0000080c768c7981 */ /* 0x000f68000c1e1b00 */
[----:B------:R-:W5:Y:S04]  /*4f20*/  LDG.E.64 R26, desc[UR12][R56.64] ;  /* 0x0000000c381a7981 */ /* 0x000f68000c1e1b00 */
[----:B------:R-:W5:Y:S04]  /*4f30*/  LDG.E.64 R52, desc[UR12][R52.64+-0x10] ;  /* 0xfffff00c34347981 */ /* 0x000f68000c1e1b00 */
[----:B------:R-:W5:Y:S04]  /*4f40*/  LDG.E.64 R150, desc[UR12][R98.64] ;  /* 0x0000000c62967981 */ /* 0x000f68000c1e1b00 */
[----:B------:R-:W5:Y:S04]  /*4f50*/  LDG.E.64 R48, desc[UR12][R48.64+-0x10] ;  /* 0xfffff00c30307981 */ /* 0x000f68000c1e1b00 */
[----:B------:R-:W5:Y:S01]  /*4f60*/  LDG.E.64 R56, desc[UR12][R56.64+-0x10] ;  /* 0xfffff00c38387981 */ /* 0x000f62000c1e1b00 */
[----:B---3--:R-:W-:-:S03]  /*4f70*/  DADD R132, R134, R132 ;  /* 0x0000000086847229 */ /* 0x008fc60000000084 */
[----:B------:R-:W3:Y:S01]  /*4f80*/  LDG.E.64 R134, desc[UR12][R40.64+-0x8] ;  /* 0xfffff80c28867981 */ /* 0x000ee2000c1e1b00 */
[----:B----4-:R-:W-:-:S03]  /*4f90*/  DADD R124, R124, R126 ;  /* 0x000000007c7c7229 */ /* 0x010fc6000000007e */
[----:B------:R-:W4:Y:S01]  /*4fa0*/  LDG.E.64 R126, desc[UR12][R34.64] ;  /* 0x0000000c227e7981 */ /* 0x000f22000c1e1b00 */
[----:B--2---:R-:W-:-:S03]  /*4fb0*/  DADD R130, R130, -R146 ;  /* 0x0000000082827229 */ /* 0x004fc60000000892 */
[----:B------:R-:W2:Y:S04]  /*4fc0*/  LDG.E.64 R40, desc[UR12][R40.64] ;  /* 0x0000000c28287981 */ /* 0x000ea8000c1e1b00 */
[----:B------:R-:W2:Y:S01]  /*4fd0*/  LDG.E.64 R146, desc[UR12][R22.64] ;  /* 0x0000000c16927981 */ /* 0x000ea2000c1e1b00 */
[----:B-----5:R-:W-:-:S03]  /*4fe0*/  DADD R122, R122, R138 ;  /* 0x000000007a7a7229 */ /* 0x020fc6000000008a */
[----:B------:R-:W5:Y:S01]  /*4ff0*/  LDG.E.64 R138, desc[UR12][R96.64] ;  /* 0x0000000c608a7981 */ /* 0x000f62000c1e1b00 */
[----:B------:R-:W-:Y:S02]  /*5000*/  DADD R124, R124, R136 ;  /* 0x000000007c7c7229 */ /* 0x000fe40000000088 */
[----:B------:R-:W-:Y:S01]  /*5010*/  DADD R28, R28, -R142 ;  /* 0x000000001c1c7229 */ /* 0x000fe2000000088e */
[----:B------:R-:W5:Y:S01]  /*5020*/  LDG.E.64 R136, desc[UR12][R96.64+0x8] ;  /* 0x0000080c60887981 */ /* 0x000f62000c1e1b00 */
[----:B------:R-:W-:-:S03]  /*5030*/  DADD R120, R120, -R140 ;  /* 0x0000000078787229 */ /* 0x000fc6000000088c */
[----:B------:R-:W5:Y:S04]  /*5040*/  LDG.E.64 R142, desc[UR12][R104.64] ;  /* 0x0000000c688e7981 */ /* 0x000f68000c1e1b00 */
[----:B------:R-:W5:Y:S01]  /*5050*/  LDG.E.64 R140, desc[UR12][R114.64] ;  /* 0x0000000c728c7981 */ /* 0x000f62000c1e1b00 */
[----:B------:R-:W-:-:S03]  /*5060*/  DADD R128, R128, -R144 ;  /* 0x0000000080807229 */ /* 0x000fc60000000890 */
[----:B------:R-:W5:Y:S01]  /*5070*/  LDG.E.64 R144, desc[UR12][R34.64+0x8] ;  /* 0x0000080c22907981 */ /* 0x000f62000c1e1b00 */
[----:B------:R-:W-:-:S03]  /*5080*/  DADD R50, R132, R50 ;  /* 0x0000000084327229 */ /* 0x000fc60000000032 */
[----:B------:R-:W5:Y:S05]  /*5090*/  LDG.E.64 R132, desc[UR12][R60.64] ;  /* 0x0000000c3c847981 */ /* 0x000f6a000c1e1b00 */
[----:B------:R-:W-:Y:S01]  /*50a0*/  DADD R50, R50, R26 ;  /* 0x0000000032327229 */ /* 0x000fe2000000001a */
[----:B------:R-:W5:Y:S04]  /*50b0*/  LDG.E.64 R34, desc[UR12][R34.64+-0x8] ;  /* 0xfffff80c22227981 */ /* 0x000f68000c1e1b00 */
[----:B------:R-:W5:Y:S04]  /*50c0*/  LDG.E.64 R26, desc[UR12][R70.64] ;  /* 0x0000000c461a7981 */ /* 0x000f68000c1e1b00 */
[----:B------:R-:W5:Y:S01]  /*50d0*/  LDG.E.64 R60, desc[UR12][R60.64+-0x10] ;  /* 0xfffff00c3c3c7981 */ /* 0x000f62000c1e1b00 */
[----:B------:R-:W-:-:S03]  /*50e0*/  DADD R52, R50, -R52 ;  /* 0x0000000032347229 */ /* 0x000fc60000000834 */
[----:B------:R-:W5:Y:S04]  /*50f0*/  LDG.E.64 R50, desc[UR12][R118.64+-0x8] ;  /* 0xfffff80c76327981 */ /* 0x000f68000c1e1b00 */
[----:B------:R-:W5:Y:S01]  /*5100*/  LDG.E.64 R70, desc[UR12][R70.64+-0x10] ;  /* 0xfffff00c46467981 */ /* 0x000f62000c1e1b00 */
[----:B------:R-:W-:-:S03]  /*5110*/  DADD R148, R150, -R148 ;  /* 0x0000000096947229 */ /* 0x000fc60000000894 */
[----:B------:R-:W5:Y:S01]  /*5120*/  LDG.E.64 R150, desc[UR12][R96.64+-0x8] ;  /* 0xfffff80c60967981 */ /* 0x000f62000c1e1b00 */
[----:B---3--:R-:W-:-:S03]  /*5130*/  DADD R122, R122, R134 ;  /* 0x000000007a7a7229 */ /* 0x008fc60000000086 */
[----:B------:R-:W3:Y:S05]  /*5140*/  LDG.E.64 R134, desc[UR12][R46.64+-0x8] ;  /* 0xfffff80c2e867981 */ /* 0x000eea000c1e1b00 */
[----:B----4-:R-:W-:Y:S01]  /*5150*/  DADD R122, R122, -R126 ;  /* 0x000000007a7a7229 */ /* 0x010fe2000000087e */
[----:B------:R-:W3:Y:S07]  /*5160*/  LDG.E.64 R126, desc[UR12][R46.64+0x8] ;  /* 0x0000080c2e7e7981 */ /* 0x000eee000c1e1b00 */
[----:B--2---:R-:W-:-:S02]  /*5170*/  DADD R146, R122, -R146 ;  /* 0x000000007a927229 */ /* 0x004fc40000000892 */
[----:B------:R-:W2:Y:S01]  /*5180*/  LDG.E.64 R122, desc[UR12][R30.64+0x8] ;  /* 0x0000080c1e7a7981 */ /* 0x000ea2000c1e1b00 */
[----:B-----5:R-:W-:-:S03]  /*5190*/  DADD R28, R28, -R138 ;  /* 0x000000001c1c7229 */ /* 0x020fc6000000088a */
[----:B------:R-:W4:Y:S01]  /*51a0*/  LDG.E.64 R138, desc[UR12][R30.64+-0x8] ;  /* 0xfffff80c1e8a7981 */ /* 0x000f22000c1e1b00 */
[----:B------:R-:W-:-:S03]  /*51b0*/  DADD R120, R120, -R136 ;  /* 0x0000000078787229 */ /* 0x000fc60000000888 */
[----:B------:R0:W5:Y:S01]  /*51c0*/  LDG.E.64 R136, desc[UR12][R30.64] ;  /* 0x0000000c1e887981 */ /* 0x000162000c1e1b00 */
[----:B------:R-:W-:-:S03]  /*51d0*/  DADD R140, R142, -R140 ;  /* 0x000000008e8c7229 */ /* 0x000fc6000000088c */
[----:B------:R-:W5:Y:S01]  /*51e0*/  LDG.E.64 R142, desc[UR12][R22.64+0x8] ;  /* 0x0000080c168e7981 */ /* 0x000f62000c1e1b00 */
[----:B------:R-:W-:Y:S01]  /*51f0*/  DADD R124, R124, -R144 ;  /* 0x000000007c7c7229 */ /* 0x000fe20000000890 */
[----:B0-----:R-:W0:Y:S02]  /*5200*/  LDC.64 R30, c[0x0][0x4e8] ;  /* 0x00013a00ff1e7b82 */ /* 0x001e240000000a00 */
[----:B------:R-:W5:Y:S01]  /*5210*/  LDG.E.64 R144, desc[UR12][R22.64+-0x8] ;  /* 0xfffff80c16907981 */ /* 0x000f62000c1e1b00 */
[----:B------:R-:W-:-:S03]  /*5220*/  DADD R58, R58, R132 ;  /* 0x000000003a3a7229 */ /* 0x000fc60000000084 */
[----:B------:R-:W5:Y:S05]  /*5230*/  LDG.E.64 R132, desc[UR12][R24.64] ;  /* 0x0000000c18847981 */ /* 0x000f6a000c1e1b00 */
[----:B------:R-:W-:Y:S02]  /*5240*/  DADD R58, R58, R66 ;  /* 0x000000003a3a7229 */ /* 0x000fe40000000042 */
[----:B------:R-:W-:-:S06]  /*5250*/  DADD R48, R52, -R48 ;  /* 0x0000000034307229 */ /* 0x000fcc0000000830 */
[----:B------:R-:W-:Y:S02]  /*5260*/  DADD R26, R58, R26 ;  /* 0x000000003a1a7229 */ /* 0x000fe4000000001a */
[----:B------:R-:W-:-:S06]  /*5270*/  DADD R48, R48, -R74 ;  /* 0x0000000030307229 */ /* 0x000fcc000000084a */
[----:B------:R-:W-:Y:S02]  /*5280*/  DADD R26, R26, -R76 ;  /* 0x000000001a1a7229 */ /* 0x000fe4000000084c */
[----:B------:R-:W-:-:S06]  /*5290*/  DADD R48, R48, -R56 ;  /* 0x0000000030307229 */ /* 0x000fcc0000000838 */
[----:B------:R-:W-:Y:S02]  /*52a0*/  DADD R26, R26, -R60 ;  /* 0x000000001a1a7229 */ /* 0x000fe4000000083c */
[----:B------:R-:W-:Y:S02]  /*52b0*/  DADD R34, R124, -R34 ;  /* 0x000000007c227229 */ /* 0x000fe40000000822 */
[----:B------:R-:W-:-:S04]  /*52c0*/  DMUL R48, R48, UR16 ;  /* 0x0000001030307c28 */ /* 0x000fc80008000000 */
[----:B------:R-:W-:Y:S02]  /*52d0*/  DADD R26, R26, -R80 ;  /* 0x000000001a1a7229 */ /* 0x000fe40000000850 */
[----:B------:R-:W-:Y:S02]  /*52e0*/  DADD R50, R120, -R50 ;  /* 0x0000000078327229 */ /* 0x000fe40000000832 */
[----:B------:R-:W-:-:S04]  /*52f0*/  DMUL R28, R28, UR16 ;  /* 0x000000101c1c7c28 */ /* 0x000fc80008000000 */
[----:B------:R-:W-:Y:S02]  /*5300*/  DADD R26, R26, -R70 ;  /* 0x000000001a1a7229 */ /* 0x000fe40000000846 */
[----:B------:R-:W-:Y:S02]  /*5310*/  DADD R50, R50, -R150 ;  /* 0x0000000032327229 */ /* 0x000fe40000000896 */
[----:B------:R-:W-:Y:S02]  /*5320*/  DFMA R28, R140, UR18, R28 ;  /* 0x000000128c1c7c2b */ /* 0x000fe4000800001c */
[----:B------:R-:W-:Y:S02]  /*5330*/  DMUL R130, R130, UR16 ;  /* 0x0000001082827c28 */ /* 0x000fe40008000000 */
[----:B------:R-:W-:-:S04]  /*5340*/  DADD R128, R128, -R164 ;  /* 0x0000000080807229 */ /* 0x000fc800000008a4 */
[----:B------:R-:W-:Y:S02]  /*5350*/  DFMA R28, R50, UR20, R28 ;  /* 0x00000014321c7c2b */ /* 0x000fe4000800001c */
[----:B------:R-:W-:-:S06]  /*5360*/  DFMA R130, R148, UR18, R130 ;  /* 0x0000001294827c2b */ /* 0x000fcc0008000082 */
[----:B------:R-:W-:Y:S02]  /*5370*/  DMUL R28, R28, UR10 ;  /* 0x0000000a1c1c7c28 */ /* 0x000fe40008000000 */
[----:B------:R-:W-:-:S08]  /*5380*/  DFMA R128, R128, UR20, R130 ;  /* 0x0000001480807c2b */ /* 0x000fd00008000082 */
[----:B------:R-:W-:Y:S02]  /*5390*/  DFMA R28, R128, UR10, -R28 ;  /* 0x0000000a801c7c2b */ /* 0x000fe4000800081c */
[----:B---3--:R-:W-:Y:S02]  /*53a0*/  DADD R126, R126, -R134 ;  /* 0x000000007e7e7229 */ /* 0x008fe40000000886 */
[----:B--2---:R-:W-:-:S08]  /*53b0*/  DADD R122, R146, -R122 ;  /* 0x00000000927a7229 */ /* 0x004fd0000000087a */
[----:B----4-:R-:W-:Y:S02]  /*53c0*/  DADD R122, R122, -R138 ;  /* 0x000000007a7a7229 */ /* 0x010fe4000000088a */
[----:B-----5:R-:W-:Y:S02]  /*53d0*/  DADD R40, R40, -R136 ;  /* 0x0000000028287229 */ /* 0x020fe40000000888 */
[----:B------:R-:W-:Y:S02]  /*53e0*/  DFMA R48, R126, UR18, R48 ;  /* 0x000000127e307c2b */ /* 0x000fe40008000030 */
[----:B------:R-:W-:Y:S02]  /*53f0*/  DADD R34, R34, -R142 ;  /* 0x0000000022227229 */ /* 0x000fe4000000088e */
[----:B------:R-:W-:-:S04]  /*5400*/  DMUL R122, R122, UR16 ;  /* 0x000000107a7a7c28 */ /* 0x000fc80008000000 */
[----:B------:R-:W-:Y:S02]  /*5410*/  DFMA R26, R26, UR20, R48 ;  /* 0x000000141a1a7c2b */ /* 0x000fe40008000030 */
[----:B------:R-:W-:Y:S02]  /*5420*/  DADD R34, R34, -R144 ;  /* 0x0000000022227229 */ /* 0x000fe40000000890 */
[----:B------:R-:W-:-:S04]  /*5430*/  DFMA R40, R40, UR18, R122 ;  /* 0x0000001228287c2b */ /* 0x000fc8000800007a */
[----:B------:R-:W-:-:S04]  /*5440*/  DMUL R26, R26, UR10 ;  /* 0x0000000a1a1a7c28 */ /* 0x000fc80008000000 */
[----:B------:R-:W-:-:S08]  /*5450*/  DFMA R34, R34, UR20, R40 ;  /* 0x0000001422227c2b */ /* 0x000fd00008000028 */
[----:B------:R-:W-:-:S08]  /*5460*/  DFMA R26, R34, UR10, -R26 ;  /* 0x0000000a221a7c2b */ /* 0x000fd0000800081a */
[----:B------:R-:W-:-:S08]  /*5470*/  DMUL R26, R132, R26 ;  /* 0x0000001a841a7228 */ /* 0x000fd00000000000 */
        /* <DEDUP_REMOVED lines=54> */
[----:B------:R-:W2:Y:S04]  /*57e0*/  LDG.E.64 R48, desc[UR12][R44.64+-0x8] ;  /* 0xfffff80c2c307981 */ /* 0x000ea8000c1e1b00 */
[----:B------:R-:W2:Y:S01]  /*57f0*/  LDG.E.64 R46, desc[UR12][R32.64+-0x8] ;  /* 0xfffff80c202e7981 */ /* 0x000ea2000c1e1b00 */
[----:B---3--:R-:W-:-:S03]  /*5800*/  DADD R52, R52, R50 ;  /* 0x0000000034347229 */ /* 0x008fc60000000032 */
[----:B------:R-:W3:Y:S01]  /*5810*/  LDG.E.64 R50, desc[UR12][R54.64+0x8] ;  /* 0x0000080c36327981 */ /* 0x000ee2000c1e1b00 */
[----:B----4-:R-:W-:-:S03]  /*5820*/  DADD R136, R120, R136 ;  /* 0x0000000078887229 */ /* 0x010fc60000000088 */
[----:B------:R-:W4:Y:S01]  /*5830*/  LDG.E.64 R120, desc[UR12][R98.64+-0x8] ;  /* 0xfffff80c62787981 */ /* 0x000f22000c1e1b00 */
[----:B-----5:R-:W-:-:S03]  /*5840*/  DADD R140, R52, R30 ;  /* 0x00000000348c7229 */ /* 0x020fc6000000001e */
[----:B------:R-:W5:Y:S04]  /*5850*/  LDG.E.64 R30, desc[UR12][R108.64] ;  /* 0x0000000c6c1e7981 */ /* 0x000f68000c1e1b00 */
[----:B------:R-:W2:Y:S01]  /*5860*/  LDG.E.64 R52, desc[UR12][R112.64] ;  /* 0x0000000c70347981 */ /* 0x000ea2000c1e1b00 */
[----:B------:R-:W-:-:S03]  /*5870*/  DADD R138, R28, R26 ;  /* 0x000000001c8a7229 */ /* 0x000fc6000000001a */
[----:B------:R-:W3:Y:S01]  /*5880*/  LDG.E.64 R26, desc[UR12][R100.64+0x8] ;  /* 0x0000080c641a7981 */ /* 0x000ee2000c1e1b00 */
[----:B------:R-:W-:-:S03]  /*5890*/  DADD R136, R136, R72 ;  /* 0x0000000088887229 */ /* 0x000fc60000000048 */
[----:B------:R-:W3:Y:S01]  /*58a0*/  LDG.E.64 R44, desc[UR12][R62.64+0x8] ;  /* 0x0000080c3e2c7981 */ /* 0x000ee2000c1e1b00 */
[----:B------:R-:W-:-:S03]  /*58b0*/  DADD R72, R140, -R34 ;  /* 0x000000008c487229 */ /* 0x000fc60000000822 */
[----:B------:R-:W3:Y:S04]  /*58c0*/  LDG.E.64 R28, desc[UR12][R110.64+-0x8] ;  /* 0xfffff80c6e1c7981 */ /* 0x000ee8000c1e1b00 */
[----:B------:R-:W3:Y:S04]  /*58d0*/  LDG.E.64 R34, desc[UR12][R116.64] ;  /* 0x0000000c74227981 */ /* 0x000ee8000c1e1b00 */
[----:B------:R-:W3:Y:S01]  /*58e0*/  LDG.E.64 R62, desc[UR12][R114.64+0x8] ;  /* 0x0000080c723e7981 */ /* 0x000ee2000c1e1b00 */
[----:B------:R-:W-:Y:S02]  /*58f0*/  DADD R42, R138, R42 ;  /* 0x000000008a2a7229 */ /* 0x000fe4000000002a */
[----:B------:R-:W-:Y:S01]  /*5900*/  DADD R40, R136, R40 ;  /* 0x0000000088287229 */ /* 0x000fe20000000028 */
[----:B------:R-:W3:Y:S04]  /*5910*/  LDG.E.64 R112, desc[UR12][R112.64+-0x8] ;  /* 0xfffff80c70707981 */ /* 0x000ee8000c1e1b00 */
        /* <DEDUP_REMOVED lines=12> */
[----:B------:R-:W3:Y:S01]  /*59e0*/  LDG.E.64 R22, desc[UR12][R22.64+-0x8] ;  /* 0xfffff80c16167981 */ /* 0x000ee2000c1e1b00 */
[----:B------:R-:W-:-:S02]  /*59f0*/  DADD R38, R38, R58 ;  /* 0x0000000026267229 */ /* 0x000fc4000000003a */
[----:B------:R-:W-:Y:S01]  /*5a00*/  DADD R70, R80, R70 ;  /* 0x0000000050467229 */ /* 0x000fe20000000046 */
[----:B------:R-:W0:Y:S05]  /*5a10*/  LDC.64 R58, c[0x0][0x438] ;  /* 0x00010e00ff3a7b82 */ /* 0x000e2a0000000a00 */
[----:B------:R-:W-:Y:S02]  /*5a20*/  DADD R38, R38, R66 ;  /* 0x0000000026267229 */ /* 0x000fe40000000042 */
[----:B------:R-:W-:Y:S02]  /*5a30*/  DADD R70, R70, R122 ;  /* 0x0000000046467229 */ /* 0x000fe4000000007a */
[----:B------:R-:W-:-:S02]  /*5a40*/  DADD R126, R126, R128 ;  /* 0x000000007e7e7229 */ /* 0x000fc40000000080 */
[----:B------:R-:W-:Y:S02]  /*5a50*/  DADD R76, R82, R76 ;  /* 0x00000000524c7229 */ /* 0x000fe4000000004c */
[----:B------:R-:W-:Y:S02]  /*5a60*/  DADD R130, R132, R130 ;  /* 0x0000000084827229 */ /* 0x000fe40000000082 */
[----:B------:R-:W-:-:S04]  /*5a70*/  DADD R40, R40, -R68 ;  /* 0x0000000028287229 */ /* 0x000fc80000000844 */
[----:B------:R-:W-:-:S04]  /*5a80*/  DADD R76, R76, R86 ;  /* 0x000000004c4c7229 */ /* 0x000fc80000000056 */
[----:B------:R-:W-:-:S04]  /*5a90*/  DADD R40, R40, -R64 ;  /* 0x0000000028287229 */ /* 0x000fc80000000840 */
[----:B------:R-:W-:-:S04]  /*5aa0*/  DADD R76, R76, R134 ;  /* 0x000000004c4c7229 */ /* 0x000fc80000000086 */
[----:B------:R-:W-:-:S04]  /*5ab0*/  DADD R40, R40, -R90 ;  /* 0x0000000028287229 */ /* 0x000fc8000000085a */
[----:B------:R-:W-:-:S04]  /*5ac0*/  DADD R76, R76, -R92 ;  /* 0x000000004c4c7229 */ /* 0x000fc8000000085c */
[----:B------:R-:W-:-:S04]  /*5ad0*/  DADD R40, R40, -R78 ;  /* 0x0000000028287229 */ /* 0x000fc8000000084e */
[----:B------:R-:W-:-:S04]  /*5ae0*/  DADD R76, R76, -R84 ;  /* 0x000000004c4c7229 */ /* 0x000fc80000000854 */
[----:B------:R-:W-:-:S04]  /*5af0*/  DMUL R40, R40, UR16 ;  /* 0x0000001028287c28 */ /* 0x000fc80008000000 */
[----:B------:R-:W-:Y:S02]  /*5b00*/  DADD R76, R76, -R94 ;  /* 0x000000004c4c7229 */ /* 0x000fe4000000085e */
[----:B------:R-:W-:-:S06]  /*5b10*/  DADD R36, R36, -R60 ;  /* 0x0000000024247229 */ /* 0x000fcc000000083c */
[----:B------:R-:W-:Y:S02]  /*5b20*/  DADD R76, R76, -R88 ;  /* 0x000000004c4c7229 */ /* 0x000fe40000000858 */
[----:B----4-:R-:W-:-:S08]  /*5b30*/  DADD R38, R38, R120 ;  /* 0x0000000026267229 */ /* 0x010fd00000000078 */
[----:B-----5:R-:W-:Y:S02]  /*5b40*/  DADD R30, R38, -R30 ;  /* 0x00000000261e7229 */ /* 0x020fe4000000081e */
[----:B--2---:R-:W-:Y:S02]  /*5b50*/  DADD R52, R70, R52 ;  /* 0x0000000046347229 */ /* 0x004fe40000000034 */
[----:B---3--:R-:W-:Y:S02]  /*5b60*/  DADD R26, R126, R26 ;  /* 0x000000007e1a7229 */ /* 0x008fe4000000001a */
[----:B------:R-:W-:-:S06]  /*5b70*/  DADD R28, R130, R28 ;  /* 0x00000000821c7229 */ /* 0x000fcc000000001c */
[----:B------:R-:W-:Y:S02]  /*5b80*/  DADD R26, R26, R102 ;  /* 0x000000001a1a7229 */ /* 0x000fe40000000066 */
[----:B------:R-:W-:Y:S02]  /*5b90*/  DADD R30, R30, -R34 ;  /* 0x000000001e1e7229 */ /* 0x000fe40000000822 */
[----:B------:R-:W-:Y:S02]  /*5ba0*/  DADD R52, R52, -R62 ;  /* 0x0000000034347229 */ /* 0x000fe4000000083e */
[----:B------:R-:W-:-:S04]  /*5bb0*/  DADD R28, R28, R112 ;  /* 0x000000001c1c7229 */ /* 0x000fc80000000070 */
[----:B------:R-:W-:Y:S02]  /*5bc0*/  DADD R30, R30, -R136 ;  /* 0x000000001e1e7229 */ /* 0x000fe40000000888 */
[----:B------:R-:W-:Y:S02]  /*5bd0*/  DADD R52, R52, -R110 ;  /* 0x0000000034347229 */ /* 0x000fe4000000086e */
[----:B------:R-:W-:Y:S02]  /*5be0*/  DADD R26, R26, -R138 ;  /* 0x000000001a1a7229 */ /* 0x000fe4000000088a */
[----:B------:R-:W-:Y:S02]  /*5bf0*/  DADD R42, R42, R46 ;  /* 0x000000002a2a7229 */ /* 0x000fe4000000002e */
[----:B------:R-:W-:Y:S02]  /*5c00*/  DADD R48, R72, -R48 ;  /* 0x0000000048307229 */ /* 0x000fe40000000830 */
[----:B------:R-:W-:-:S02]  /*5c10*/  DADD R28, R28, -R100 ;  /* 0x000000001c1c7229 */ /* 0x000fc40000000864 */
[----:B------:R-:W-:Y:S02]  /*5c20*/  DADD R30, R30, -R144 ;  /* 0x000000001e1e7229 */ /* 0x000fe40000000890 */
[----:B------:R-:W-:Y:S02]  /*5c30*/  DADD R52, R52, -R146 ;  /* 0x0000000034347229 */ /* 0x000fe40000000892 */
[----:B------:R-:W-:Y:S02]  /*5c40*/  DADD R26, R26, -R142 ;  /* 0x000000001a1a7229 */ /* 0x000fe4000000088e */
[----:B------:R-:W-:Y:S02]  /*5c50*/  DADD R42, R42, -R50 ;  /* 0x000000002a2a7229 */ /* 0x000fe40000000832 */
[----:B------:R-:W-:Y:S02]  /*5c60*/  DADD R48, R48, -R56 ;  /* 0x0000000030307229 */ /* 0x000fe40000000838 */
[----:B------:R-:W-:-:S02]  /*5c70*/  DADD R28, R28, -R164 ;  /* 0x000000001c1c7229 */ /* 0x000fc400000008a4 */
[----:B------:R-:W-:Y:S02]  /*5c80*/  DADD R98, R98, -R150 ;  /* 0x0000000062627229 */ /* 0x000fe40000000896 */
[----:B------:R-:W-:Y:S02]  /*5c90*/  DMUL R30, R30, UR16 ;  /* 0x000000101e1e7c28 */ /* 0x000fe40008000000 */
[----:B------:R-:W-:Y:S02]  /*5ca0*/  DADD R52, R52, -R114 ;  /* 0x0000000034347229 */ /* 0x000fe40000000872 */
[----:B------:R-:W-:Y:S02]  /*5cb0*/  DADD R26, R26, -R148 ;  /* 0x000000001a1a7229 */ /* 0x000fe40000000894 */
[----:B------:R-:W-:Y:S02]  /*5cc0*/  DADD R32, R42, -R32 ;  /* 0x000000002a207229 */ /* 0x000fe40000000820 */
[----:B------:R-:W-:-:S02]  /*5cd0*/  DADD R48, R48, -R74 ;  /* 0x0000000030307229 */ /* 0x000fc4000000084a */
[----:B------:R-:W-:Y:S02]  /*5ce0*/  DADD R44, R44, -R124 ;  /* 0x000000002c2c7229 */ /* 0x000fe4000000087c */
[----:B------:R-:W-:Y:S02]  /*5cf0*/  DADD R104, R104, -R140 ;  /* 0x0000000068687229 */ /* 0x000fe4000000088c */
[----:B------:R-:W-:Y:S02]  /*5d00*/  DADD R28, R28, -R108 ;  /* 0x000000001c1c7229 */ /* 0x000fe4000000086c */
[----:B------:R-:W-:Y:S02]  /*5d10*/  DFMA R30, R98, UR18, R30 ;  /* 0x00000012621e7c2b */ /* 0x000fe4000800001e */
[----:B------:R-:W-:Y:S02]  /*5d20*/  DMUL R52, R52, UR16 ;  /* 0x0000001034347c28 */ /* 0x000fe40008000000 */
[----:B------:R-:W-:-:S02]  /*5d30*/  DADD R26, R26, -R116 ;  /* 0x000000001a1a7229 */ /* 0x000fc40000000874 */
[----:B------:R-:W-:Y:S02]  /*5d40*/  DADD R32, R32, -R54 ;  /* 0x0000000020207229 */ /* 0x000fe40000000836 */
[----:B------:R-:W-:Y:S02]  /*5d50*/  DFMA R40, R44, UR18, R40 ;  /* 0x000000122c287c2b */ /* 0x000fe40008000028 */
[----:B------:R-:W-:Y:S02]  /*5d60*/  DMUL R48, R48, UR16 ;  /* 0x0000001030307c28 */ /* 0x000fe40008000000 */
[----:B------:R-:W-:Y:S02]  /*5d70*/  DFMA R52, R104, UR18, R52 ;  /* 0x0000001268347c2b */ /* 0x000fe40008000034 */
[----:B------:R-:W-:Y:S02]  /*5d80*/  DADD R28, R28, -R96 ;  /* 0x000000001c1c7229 */ /* 0x000fe40000000860 */
[----:B------:R-:W-:-:S02]  /*5d90*/  DFMA R26, R26, UR20, R30 ;  /* 0x000000141a1a7c2b */ /* 0x000fc4000800001e */
[----:B------:R-:W-:Y:S02]  /*5da0*/  DFMA R36, R36, UR18, R48 ;  /* 0x0000001224247c2b */ /* 0x000fe40008000030 */
[----:B------:R-:W-:Y:S02]  /*5db0*/  DADD R22, R32, -R22 ;  /* 0x0000000020167229 */ /* 0x000fe40000000816 */
[----:B------:R-:W-:Y:S02]  /*5dc0*/  DFMA R40, R76, UR20, R40 ;  /* 0x000000144c287c2b */ /* 0x000fe40008000028 */
[----:B------:R-:W-:Y:S02]  /*5dd0*/  DFMA R28, R28, UR20, R52 ;  /* 0x000000141c1c7c2b */ /* 0x000fe40008000034 */
[----:B------:R-:W-:Y:S02]  /*5de0*/  DMUL R26, R26, UR10 ;  /* 0x0000000a1a1a7c28 */ /* 0x000fe40008000000 */
[----:B------:R-:W-:-:S02]  /*5df0*/  DFMA R22, R22, UR20, R36 ;  /* 0x0000001416167c2b */ /* 0x000fc40008000024 */
[----:B------:R-:W-:-:S04]  /*5e00*/  DMUL R40, R40, UR10 ;  /* 0x0000000a28287c28 */ /* 0x000fc80008000000 */
[----:B------:R-:W-:Y:S01]  /*5e10*/  DFMA R26, R28, UR10, -R26 ;  /* 0x0000000a1c1a7c2b */ /* 0x000fe2000800081a */
[----:B------:R-:W1:Y:S03]  /*5e20*/  LDC.64 R28, c[0x0][0x4f0] ;  /* 0x00013c00ff1c7b82 */ /* 0x000e660000000a00 */
[----:B------:R-:W-:-:S04]  /*5e30*/  DFMA R22, R22, UR10, -R40 ;  /* 0x0000000a16167c2b */ /* 0x000fc80008000828 */
[----:B------:R-:W-:-:S08]  /*5e40*/  DMUL R18, R18, R26 ;  /* 0x0000001a12127228 */ /* 0x000fd00000000000 */
[----:B------:R-:W-:Y:S01]  /*5e50*/  DFMA R18, R24, R22, R18 ;  /* 0x000000161812722b */ /* 0x000fe20000000012 */
[----:B------:R-:W-:Y:S01]  /*5e60*/  IADD3 R24, P0, PT, R160, UR22, RZ ;  /* 0x00000016a0187c10 */ /* 0x000fe2000ff1e0ff */
[----:B0-----:R-:W-:-:S03]  /*5e70*/  IMAD.WIDE R26, R155, 0x8, R58 ;  /* 0x000000089b1a7825 */ /* 0x001fc600078e023a */
[----:B------:R-:W-:-:S03]  /*5e80*/  IADD3.X R25, PT, PT, R162, UR23, RZ, P0, !PT ;  /* 0x00000017a2197c10 */ /* 0x000fc600087fe4ff */
[----:B------:R-:W-:Y:S01]  /*5e90*/  DMUL R18, RZ, R18 ;  /* 0x00000012ff127228 */ /* 0x000fe20000000000 */
[----:B-1----:R-:W-:-:S06]  /*5ea0*/  IMAD.WIDE R22, R2, 0x8, R28 ;  /* 0x0000000802167825 */ /* 0x002fcc00078e021c */
[----:B------:R0:W-:Y:S01]  /*5eb0*/  STG.E.64 desc[UR12][R22.64], R18 ;  /* 0x0000001216007986 */ /* 0x0001e2000c101b0c */
[----:B------:R-:W-:-:S03]  /*5ec0*/  IMAD.WIDE R30, R154, 0x8, R58 ;  /* 0x000000089a1e7825 */ /* 0x000fc600078e023a */
        /* <DEDUP_REMOVED lines=9> */
[----:B------:R-:W5:Y:S01]  /*5f60*/  LDG.E.64 R32, desc[UR12][R26.64+-0x10] ;  /* 0xfffff00c1a207981 */ /* 0x000f62000c1e1b00 */
[----:B------:R-:W-:Y:S01]  /*5f70*/  IADD3.X R35, PT, PT, R156, UR23, RZ, P0, !PT ;  /* 0x000000179c237c10 */ /* 0x000fe200087fe4ff */
[----:B------:R-:W-:Y:S01]  /*5f80*/  IMAD.WIDE R52, R153, 0x8, R26 ;  /* 0x0000000899347825 */ /* 0x000fe200078e021a */
[----:B------:R-:W5:Y:S01]  /*5f90*/  LDCU.64 UR22, c[0x0][0x450] ;  /* 0x00008a00ff1677ac */ /* 0x000f620008000a00 */
[----:B------:R-:W5:Y:S04]  /*5fa0*/  LDG.E.64 R48, desc[UR12][R46.64+-0x8] ;  /* 0xfffff80c2e307981 */ /* 0x000f68000c1e1b00 */
        /* <DEDUP_REMOVED lines=9> */
[----:B------:R1:W5:Y:S01]  /*6040*/  LDG.E.64 R26, desc[UR12][R36.64+-0x10] ;  /* 0xfffff00c241a7981 */ /* 0x000362000c1e1b00 */
[----:B0-----:R-:W-:-:S02]  /*6050*/  IMAD.WIDE R22, R2, 0x8, R58 ;  /* 0x0000000802167825 */ /* 0x001fc400078e023a */
[----:B------:R-:W1:Y:S01]  /*6060*/  LDC.64 R58, c[0x0][0x450] ;  /* 0x00011400ff3a7b82 */ /* 0x000e620000000a00 */
        /* <DEDUP_REMOVED lines=8> */
[----:B------:R-:W-:-:S06]  /*60f0*/  DADD R42, R42, R48 ;  /* 0x000000002a2a7229 */ /* 0x000fcc0000000030 */
[----:B------:R-:W-:Y:S02]  /*6100*/  DADD R24, R24, R34 ;  /* 0x0000000018187229 */ /* 0x000fe40000000022 */
[----:B------:R-:W-:-:S06]  /*6110*/  DADD R42, R42, R50 ;  /* 0x000000002a2a7229 */ /* 0x000fcc0000000032 */
[----:B------:R-:W-:Y:S02]  /*6120*/  DADD R24, R24, R38 ;  /* 0x0000000018187229 */ /* 0x000fe40000000026 */
[----:B------:R-:W-:-:S06]  /*6130*/  DADD R42, R42, R52 ;  /* 0x000000002a2a7229 */ /* 0x000fcc0000000034 */
[----:B------:R-:W-:Y:S02]  /*6140*/  DADD R24, R24, R40 ;  /* 0x0000000018187229 */ /* 0x000fe40000000028 */
[----:B------:R-:W-:-:S06]  /*6150*/  DADD R42, R42, R54 ;  /* 0x000000002a2a7229 */ /* 0x000fcc0000000036 */
[----:B------:R-:W-:Y:S01]  /*6160*/  DADD R24, R24, R26 ;  /* 0x0000000018187229 */ /* 0x000fe2000000001a */
[----:B------:R-:W0:Y:S01]  /*6170*/  LDC.64 R26, c[0x0][0x480] ;  /* 0x00012000ff1a7b82 */ /* 0x000e220000000a00 */
[----:B------:R-:W-:-:S08]  /*6180*/  DMUL R42, R42, UR6 ;  /* 0x000000062a2a7c28 */ /* 0x000fd00008000000 */
[----:B------:R-:W-:-:S08]  /*6190*/  DFMA R24, R24, UR4, R42 ;  /* 0x0000000418187c2b */ /* 0x000fd0000800002a */
[----:B------:R-:W-:-:S08]  /*61a0*/  DFMA R24, -R56, UR8, R24 ;  /* 0x0000000838187c2b */ /* 0x000fd00008000118 */
[----:B------:R-:W-:Y:S01]  /*61b0*/  DFMA R22, RZ, R24, R22 ;  /* 0x00000018ff16722b */ /* 0x000fe20000000016 */
[----:B------:R-:W-:-:S04]  /*61c0*/  IADD3 R24, P0, PT, R160, UR22, RZ ;  /* 0x00000016a0187c10 */ /* 0x000fc8000ff1e0ff */
[----:B------:R-:W-:-:S03]  /*61d0*/  IADD3.X R25, PT, PT, R162, UR23, RZ, P0, !PT ;  /* 0x00000017a2197c10 */ /* 0x000fc600087fe4ff */
[----:B------:R-:W-:Y:S01]  /*61e0*/  DMUL R18, R18, R22 ;  /* 0x0000001612127228 */ /* 0x000fe20000000000 */
        /* <DEDUP_REMOVED lines=13> */
[----:B------:R-:W5:Y:S02]  /*62c0*/  LDG.E.64 R32, desc[UR12][R26.64+-0x10] ;  /* 0xfffff00c1a207981 */ /* 0x000f64000c1e1b00 */
[----:B------:R-:W-:Y:S01]  /*62d0*/  IADD3.X R35, PT, PT, R156, UR23, RZ, P0, !PT ;  /* 0x000000179c237c10 */ /* 0x000fe200087fe4ff */
[----:B------:R-:W-:Y:S01]  /*62e0*/  IMAD.WIDE R52, R153, 0x8, R26 ;  /* 0x0000000899347825 */ /* 0x000fe200078e021a */
[----:B------:R-:W5:Y:S01]  /*62f0*/  LDG.E.64 R48, desc[UR12][R46.64+-0x8] ;  /* 0xfffff80c2e307981 */ /* 0x000f62000c1e1b00 */
[----:B------:R-:W5:Y:S03]  /*6300*/  LDCU.64 UR22, c[0x0][0x468] ;  /* 0x00008d00ff1677ac */ /* 0x000f660008000a00 */
[----:B------:R-:W5:Y:S04]  /*6310*/  LDG.E.64 R34, desc[UR12][R34.64+0x8] ;  /* 0x0000080c22227981 */ /* 0x000f68000c1e1b00 */
        /* <DEDUP_REMOVED lines=332> */
[----:B--2---:R-:W-:Y:S01]  /*77e0*/  DADD R24, R24, R28 ;  /* 0x0000000018187229 */ /* 0x004fe2000000001c */
[----:B------:R-:W0:Y:S07]  /*77f0*/  LDC.64 R28, c[0x0][0x4b8] ;  /* 0x00012e00ff1c7b82 */ /* 0x000e2e0000000a00 */
[----:B---3--:R-:W-:-:S02]  /*7800*/  DADD R24, R24, R30 ;  /* 0x0000000018187229 */ /* 0x008fc4000000001e */
        /* <DEDUP_REMOVED lines=9> */
[----:B------:R-:W-:Y:S02]  /*78a0*/  DADD R24, R24, R26 ;  /* 0x0000000018187229 */ /* 0x000fe4000000001a */
[----:B------:R-:W-:-:S08]  /*78b0*/  DMUL R42, R42, UR6 ;  /* 0x000000062a2a7c28 */ /* 0x000fd00008000000 */
[----:B------:R-:W-:-:S08]  /*78c0*/  DFMA R24, R24, UR4, R42 ;  /* 0x0000000418187c2b */ /* 0x000fd0000800002a */
[----:B------:R-:W-:Y:S01]  /*78d0*/  DFMA R24, -R56, UR8, R24 ;  /* 0x0000000838187c2b */ /* 0x000fe20008000118 */
[----:B------:R-:W-:-:S07]  /*78e0*/  IADD3 R26, P0, PT, R160, UR22, RZ ;  /* 0x00000016a01a7c10 */ /* 0x000fce000ff1e0ff */
[----:B------:R-:W-:Y:S01]  /*78f0*/  DFMA R22, RZ, R24, R22 ;  /* 0x00000018ff16722b */ /* 0x000fe20000000016 */
[----:B------:R-:W-:Y:S01]  /*7900*/  IADD3.X R27, PT, PT, R162, UR23, RZ, P0, !PT ;  /* 0x00000017a21b7c10 */ /* 0x000fe200087fe4ff */
[----:B------:R-:W-:-:S06]  /*7910*/  IMAD.WIDE R24, R155, 0x8, R58 ;  /* 0x000000089b187825 */ /* 0x000fcc00078e023a */
[----:B------:R-:W-:Y:S01]  /*7920*/  DMUL R18, R18, R22 ;  /* 0x0000001612127228 */ /* 0x000fe20000000000 */
[----:B0-----:R-:W-:-:S06]  /*7930*/  IMAD.WIDE R22, R2, 0x8, R28 ;  /* 0x0000000802167825 */ /* 0x001fcc00078e021c */
[----:B------:R0:W-:Y:S01]  /*7940*/  STG.E.64 desc[UR12][R22.64], R18 ;  /* 0x0000001216007986 */ /* 0x0001e2000c101b0c */
[----:B------:R-:W-:-:S03]  /*7950*/  IMAD.WIDE R154, R154, 0x8, R58 ;  /* 0x000000089a9a7825 */ /* 0x000fc600078e023a */
[----:B------:R-:W2:Y:S01]  /*7960*/  LDG.E.64 R26, desc[UR12][R26.64+0x8] ;  /* 0x0000080c1a1a7981 */ /* 0x000ea2000c1e1b00 */
[----:B------:R-:W-:-:S03]  /*7970*/  IMAD.WIDE R38, R158, 0x8, R58 ;  /* 0x000000089e267825 */ /* 0x000fc600078e023a */
[----:B------:R-:W2:Y:S04]  /*7980*/  LDG.E.64 R28, desc[UR12][R24.64] ;  /* 0x0000000c181c7981 */ /* 0x000ea8000c1e1b00 */
[----:B------:R-:W3:Y:S01]  /*7990*/  LDG.E.64 R154, desc[UR12][R154.64] ;  /* 0x0000000c9a9a7981 */ /* 0x000ee2000c1e1b00 */
[----:B------:R-:W-:-:S03]  /*79a0*/  IMAD.WIDE R46, R10, 0x8, R38 ;  /* 0x000000080a2e7825 */ /* 0x000fc600078e0226 */
[----:B------:R-:W4:Y:S04]  /*79b0*/  LDG.E.64 R44, desc[UR12][R36.64] ;  /* 0x0000000c242c7981 */ /* 0x000f28000c1e1b00 */
[----:B------:R1:W4:Y:S01]  /*79c0*/  LDG.E.64 R42, desc[UR12][R38.64] ;  /* 0x0000000c262a7981 */ /* 0x000322000c1e1b00 */
[----:B------:R-:W-:-:S03]  /*79d0*/  IADD3 R32, P0, PT, R8, UR22, RZ ;  /* 0x0000001608207c10 */ /* 0x000fc6000ff1e0ff */
[----:B------:R-:W5:Y:S01]  /*79e0*/  LDG.E.64 R30, desc[UR12][R24.64+-0x10] ;  /* 0xfffff00c181e7981 */ /* 0x000f62000c1e1b00 */
[----:B------:R-:W-:Y:S01]  /*79f0*/  IADD3.X R33, PT, PT, R156, UR23, RZ, P0, !PT ;  /* 0x000000179c217c10 */ /* 0x000fe200087fe4ff */
[----:B------:R-:W-:Y:S01]  /*7a00*/  IMAD.WIDE R52, R153, 0x8, R24 ;  /* 0x0000000899347825 */ /* 0x000fe200078e0218 */
[----:B------:R-:W0:Y:S01]  /*7a10*/  LDCU.64 UR22, c[0x0][0x530] ;  /* 0x0000a600ff1677ac */ /* 0x000e220008000a00 */
        /* <DEDUP_REMOVED lines=10> */
[----:B------:R-:W5:Y:S01]  /*7ac0*/  LDG.E.64 R40, desc[UR12][R34.64+-0x10] ;  /* 0xfffff00c22287981 */ /* 0x000f62000c1e1b00 */
[----:B0-----:R-:W-:-:S03]  /*7ad0*/  IMAD.WIDE R18, R2, 0x8, R58 ;  /* 0x0000000802127825 */ /* 0x001fc600078e023a */
[----:B------:R-:W5:Y:S04]  /*7ae0*/  LDG.E.64 R56, desc[UR12][R46.64] ;  /* 0x0000000c2e387981 */ /* 0x000f68000c1e1b00 */
[----:B------:R0:W5:Y:S04]  /*7af0*/  LDG.E.64 R24, desc[UR12][R18.64] ;  /* 0x0000000c12187981 */ /* 0x000168000c1e1b00 */
[----:B------:R1:W5:Y:S01]  /*7b00*/  LDG.E.64 R22, desc[UR12][R20.64] ;  /* 0x0000000c14167981 */ /* 0x000362000c1e1b00 */
[----:B0-----:R-:W1:Y:S02]  /*7b10*/  LDC.64 R18, c[0x0][0x530] ;  /* 0x00014c00ff127b82 */ /* 0x001e640000000a00 */
[----:B-1----:R-:W-:Y:S01]  /*7b20*/  IMAD.WIDE R20, R15, 0x8, R18 ;  /* 0x000000080f147825 */ /* 0x002fe200078e0212 */
[----:B------:R-:W-:Y:S01]  /*7b30*/  IADD3 R152, P0, PT, R152, UR22, RZ ;  /* 0x0000001698987c10 */ /* 0x000fe2000ff1e0ff */
[----:B--2---:R-:W-:-:S08]  /*7b40*/  DADD R26, R26, R28 ;  /* 0x000000001a1a7229 */ /* 0x004fd0000000001c */
[----:B---3--:R-:W-:Y:S02]  /*7b50*/  DADD R26, R26, R154 ;  /* 0x000000001a1a7229 */ /* 0x008fe4000000009a */
[----:B----4-:R-:W-:-:S06]  /*7b60*/  DADD R42, R42, R44 ;  /* 0x000000002a2a7229 */ /* 0x010fcc000000002c */
[----:B-----5:R-:W-:Y:S02]  /*7b70*/  DADD R26, R26, R30 ;  /* 0x000000001a1a7229 */ /* 0x020fe4000000001e */
[----:B------:R-:W-:-:S06]  /*7b80*/  DADD R42, R42, R48 ;  /* 0x000000002a2a7229 */ /* 0x000fcc0000000030 */
[----:B------:R-:W-:Y:S02]  /*7b90*/  DADD R26, R26, R32 ;  /* 0x000000001a1a7229 */ /* 0x000fe40000000020 */
[----:B------:R-:W-:-:S06]  /*7ba0*/  DADD R42, R42, R50 ;  /* 0x000000002a2a7229 */ /* 0x000fcc0000000032 */
[----:B------:R-:W-:Y:S01]  /*7bb0*/  DADD R26, R26, R36 ;  /* 0x000000001a1a7229 */ /* 0x000fe20000000024 */
[----:B------:R-:W0:Y:S01]  /*7bc0*/  LDC.64 R36, c[0x0][0x4c0] ;  /* 0x00013000ff247b82 */ /* 0x000e220000000a00 */
[----:B------:R-:W-:-:S06]  /*7bd0*/  DADD R42, R42, R52 ;  /* 0x000000002a2a7229 */ /* 0x000fcc0000000034 */
[----:B------:R-:W-:Y:S02]  /*7be0*/  DADD R26, R26, R38 ;  /* 0x000000001a1a7229 */ /* 0x000fe40000000026 */
[----:B------:R-:W-:-:S06]  /*7bf0*/  DADD R42, R42, R54 ;  /* 0x000000002a2a7229 */ /* 0x000fcc0000000036 */
[----:B------:R-:W-:Y:S02]  /*7c00*/  DADD R26, R26, R40 ;  /* 0x000000001a1a7229 */ /* 0x000fe40000000028 */
[----:B------:R-:W-:-:S08]  /*7c10*/  DMUL R42, R42, UR6 ;  /* 0x000000062a2a7c28 */ /* 0x000fd00008000000 */
[----:B------:R-:W-:-:S08]  /*7c20*/  DFMA R26, R26, UR4, R42 ;  /* 0x000000041a1a7c2b */ /* 0x000fd0000800002a */
[----:B------:R-:W-:-:S08]  /*7c30*/  DFMA R26, -R56, UR8, R26 ;  /* 0x00000008381a7c2b */ /* 0x000fd0000800011a */
[----:B------:R-:W-:Y:S01]  /*7c40*/  DFMA R24, RZ, R26, R24 ;  /* 0x0000001aff18722b */ /* 0x000fe20000000018 */
[----:B0-----:R-:W-:-:S07]  /*7c50*/  IMAD.WIDE R36, R2, 0x8, R36 ;  /* 0x0000000802247825 */ /* 0x001fce00078e0224 */
[----:B------:R-:W-:Y:S01]  /*7c60*/  DMUL R30, R22, R24 ;  /* 0x00000018161e7228 */ /* 0x000fe20000000000 */
[----:B------:R-:W-:-:S04]  /*7c70*/  IMAD.WIDE R22, R153, 0x8, R20 ;  /* 0x0000000899167825 */ /* 0x000fc800078e0214 */
[--C-:B------:R-:W-:Y:S02]  /*7c80*/  IMAD.WIDE R24, R0, 0x8, R18.reuse ;  /* 0x0000000800187825 */ /* 0x100fe400078e0212 */
[----:B------:R0:W-:Y:S02]  /*7c90*/  STG.E.64 desc[UR12][R36.64], R30 ;  /* 0x0000001e24007986 */ /* 0x0001e4000c101b0c */
[--C-:B------:R-:W-:Y:S02]  /*7ca0*/  IMAD.WIDE R26, R12, 0x8, R18.reuse ;  /* 0x000000080c1a7825 */ /* 0x100fe400078e0212 */
[----:B------:R-:W2:Y:S02]  /*7cb0*/  LDG.E.64 R42, desc[UR12][R22.64] ;  /* 0x0000000c162a7981 */ /* 0x000ea4000c1e1b00 */
[----:B------:R-:W-:Y:S02]  /*7cc0*/  IMAD.WIDE R28, R13, 0x8, R18 ;  /* 0x000000080d1c7825 */ /* 0x000fe400078e0212 */
[----:B------:R-:W2:Y:S01]  /*7cd0*/  LDG.E.64 R44, desc[UR12][R24.64] ;  /* 0x0000000c182c7981 */ /* 0x000ea2000c1e1b00 */
[----:B------:R-:W-:Y:S01]  /*7ce0*/  IADD3.X R153, PT, PT, R14, UR23, RZ, P0, !PT ;  /* 0x000000170e997c10 */ /* 0x000fe200087fe4ff */
[----:B------:R-:W1:Y:S02]  /*7cf0*/  LDC R0, c[0x3][0x74] ;  /* 0x00c01d00ff007b82 */ /* 0x000e640000000800 */
[----:B------:R-:W3:Y:S01]  /*7d00*/  LDG.E.64 R46, desc[UR12][R26.64] ;  /* 0x0000000c1a2e7981 */ /* 0x000ee2000c1e1b00 */
[----:B------:R-:W-:-:S03]  /*7d10*/  IMAD.WIDE R32, R10, 0x8, R26 ;  /* 0x000000080a207825 */ /* 0x000fc600078e021a */
[----:B------:R-:W4:Y:S01]  /*7d20*/  LDG.E.64 R48, desc[UR12][R28.64] ;  /* 0x0000000c1c307981 */ /* 0x000f22000c1e1b00 */
[----:B------:R-:W-:Y:S01]  /*7d30*/  IMAD.WIDE R34, R10, 0x8, R28 ;  /* 0x000000080a227825 */ /* 0x000fe200078e021c */
[----:B------:R-:W5:Y:S02]  /*7d40*/  LDC.64 R14, c[0x0][0x548] ;  /* 0x00015200ff0e7b82 */ /* 0x000f640000000a00 */
[----:B------:R-:W4:Y:S01]  /*7d50*/  LDG.E.64 R58, desc[UR12][R32.64] ;  /* 0x0000000c203a7981 */ /* 0x000f22000c1e1b00 */
[----:B0-----:R-:W-:-:S03]  /*7d60*/  IMAD.WIDE R30, R6, 0x8, R24 ;  /* 0x00000008061e7825 */ /* 0x001fc600078e0218 */
        /* <DEDUP_REMOVED lines=15> */
[----:B-----5:R-:W-:-:S05]  /*7e60*/  IMAD.WIDE R14, R2, 0x8, R14 ;  /* 0x00000008020e7825 */ /* 0x020fca00078e020e */
[----:B------:R-:W5:Y:S01]  /*7e70*/  LDG.E.64 R74, desc[UR12][R14.64] ;  /* 0x0000000c0e4a7981 */ /* 0x000f62000c1e1b00 */
[----:B--2---:R-:W-:-:S08]  /*7e80*/  DADD R42, R42, R44 ;  /* 0x000000002a2a7229 */ /* 0x004fd0000000002c */
[----:B---3--:R-:W-:Y:S02]  /*7e90*/  DADD R42, R42, R46 ;  /* 0x000000002a2a7229 */ /* 0x008fe4000000002e */
[----:B----4-:R-:W-:-:S06]  /*7ea0*/  DADD R58, R58, R60 ;  /* 0x000000003a3a7229 */ /* 0x010fcc000000003c */
[----:B------:R-:W-:Y:S02]  /*7eb0*/  DADD R42, R42, R48 ;  /* 0x000000002a2a7229 */ /* 0x000fe40000000030 */
[----:B------:R-:W-:-:S06]  /*7ec0*/  DADD R58, R58, R62 ;  /* 0x000000003a3a7229 */ /* 0x000fcc000000003e */
[----:B------:R-:W-:Y:S02]  /*7ed0*/  DADD R42, R42, -R50 ;  /* 0x000000002a2a7229 */ /* 0x000fe40000000832 */
[----:B------:R-:W-:-:S06]  /*7ee0*/  DADD R58, R58, R64 ;  /* 0x000000003a3a7229 */ /* 0x000fcc0000000040 */
[----:B------:R-:W-:Y:S02]  /*7ef0*/  DADD R42, R42, -R52 ;  /* 0x000000002a2a7229 */ /* 0x000fe40000000834 */
[----:B------:R-:W-:-:S06]  /*7f00*/  DADD R58, R58, -R66 ;  /* 0x000000003a3a7229 */ /* 0x000fcc0000000842 */
[----:B------:R-:W-:Y:S02]  /*7f10*/  DADD R42, R42, -R54 ;  /* 0x000000002a2a7229 */ /* 0x000fe40000000836 */
[----:B------:R-:W-:-:S06]  /*7f20*/  DADD R58, R58, -R68 ;  /* 0x000000003a3a7229 */ /* 0x000fcc0000000844 */
[----:B------:R-:W-:Y:S02]  /*7f30*/  DADD R42, R42, -R56 ;  /* 0x000000002a2a7229 */ /* 0x000fe40000000838 */
[----:B------:R-:W-:-:S06]  /*7f40*/  DADD R38, R38, -R40 ;  /* 0x0000000026267229 */ /* 0x000fcc0000000828 */
[----:B------:R-:W-:Y:S01]  /*7f50*/  DMUL R42, R42, UR16 ;  /* 0x000000102a2a7c28 */ /* 0x000fe20008000000 */
[----:B------:R-:W0:Y:S01]  /*7f60*/  LDC.64 R40, c[0x0][0x500] ;  /* 0x00014000ff287b82 */ /* 0x000e220000000a00 */
[----:B------:R-:W-:-:S06]  /*7f70*/  DADD R58, R58, -R70 ;  /* 0x000000003a3a7229 */ /* 0x000fcc0000000846 */
[----:B------:R-:W-:Y:S02]  /*7f80*/  DFMA R38, R38, UR18, R42 ;  /* 0x0000001226267c2b */ /* 0x000fe4000800002a */
[----:B------:R-:W-:-:S08]  /*7f90*/  DADD R58, R58, -R72 ;  /* 0x000000003a3a7229 */ /* 0x000fd00000000848 */
[----:B------:R-:W-:Y:S02]  /*7fa0*/  DFMA R38, R58, UR20, R38 ;  /* 0x000000143a267c2b */ /* 0x000fe40008000026 */
[----:B-----5:R-:W-:-:S06]  /*7fb0*/  DMUL R74, RZ, R74 ;  /* 0x0000004aff4a7228 */ /* 0x020fcc0000000000 */
[----:B------:R-:W-:-:S08]  /*7fc0*/  DMUL R38, R38, UR10 ;  /* 0x0000000a26267c28 */ /* 0x000fd00008000000 */
[----:B------:R-:W-:Y:S01]  /*7fd0*/  DFMA R74, R38, R38, -R74 ;  /* 0x00000026264a722b */ /* 0x000fe2000000084a */
[----:B0-----:R-:W-:-:S06]  /*7fe0*/  IMAD.WIDE R38, R2, 0x8, R40 ;  /* 0x0000000802267825 */ /* 0x001fcc00078e0228 */
        /* <DEDUP_REMOVED lines=27> */
[----:B------:R-:W5:Y:S01]  /*81a0*/  LDG.E.64 R72, desc[UR12][R16.64+-0x10] ;  /* 0xfffff00c10487981 */ /* 0x000f62000c1e1b00 */
[----:B--2---:R-:W-:-:S02]  /*81b0*/  DADD R42, R42, R44 ;  /* 0x000000002a2a7229 */ /* 0x004fc4000000002c */
[----:B---3--:R-:W-:-:S06]  /*81c0*/  DADD R78, R78, R80 ;  /* 0x000000004e4e7229 */ /* 0x008fcc0000000050 */
[----:B----4-:R-:W-:Y:S02]  /*81d0*/  DADD R42, R42, R46 ;  /* 0x000000002a2a7229 */ /* 0x010fe4000000002e */
[----:B------:R-:W-:Y:S02]  /*81e0*/  DADD R78, R46, R78 ;  /* 0x000000002e4e7229 */ /* 0x000fe4000000004e */
[C---:B-----5:R-:W-:Y:S02]  /*81f0*/  DADD R44, R58.reuse, R60 ;  /* 0x000000003a2c7229 */ /* 0x060fe4000000003c */
[----:B------:R-:W-:Y:S02]  /*8200*/  DADD R88, R58, R88 ;  /* 0x000000003a587229 */ /* 0x000fe40000000058 */
[----:B------:R-:W-:Y:S02]  /*8210*/  DADD R42, R42, R48 ;  /* 0x000000002a2a7229 */ /* 0x000fe40000000030 */
[----:B------:R-:W-:-:S02]  /*8220*/  DADD R78, R78, R82 ;  /* 0x000000004e4e7229 */ /* 0x000fc40000000052 */
[----:B------:R-:W-:Y:S02]  /*8230*/  DADD R44, R44, R62 ;  /* 0x000000002c2c7229 */ /* 0x000fe4000000003e */
[----:B------:R-:W-:Y:S02]  /*8240*/  DADD R88, R62, R88 ;  /* 0x000000003e587229 */ /* 0x000fe40000000058 */
[----:B------:R-:W-:Y:S02]  /*8250*/  DADD R42, R42, -R50 ;  /* 0x000000002a2a7229 */ /* 0x000fe40000000832 */
[----:B------:R-:W-:Y:S02]  /*8260*/  DADD R78, R78, -R84 ;  /* 0x000000004e4e7229 */ /* 0x000fe40000000854 */
[----:B------:R-:W-:Y:S02]  /*8270*/  DADD R44, R44, R64 ;  /* 0x000000002c2c7229 */ /* 0x000fe40000000040 */
[----:B------:R-:W-:-:S02]  /*8280*/  DADD R88, R88, R90 ;  /* 0x0000000058587229 */ /* 0x000fc4000000005a */
[----:B------:R-:W-:Y:S02]  /*8290*/  DADD R42, R42, -R52 ;  /* 0x000000002a2a7229 */ /* 0x000fe40000000834 */
[----:B------:R-:W-:-:S04]  /*82a0*/  DADD R78, R78, -R86 ;  /* 0x000000004e4e7229 */ /* 0x000fc80000000856 */
[----:B------:R-:W-:Y:S02]  /*82b0*/  DADD R88, -R60, R88 ;  /* 0x000000003c587229 */ /* 0x000fe40000000158 */
[----:B------:R-:W-:Y:S02]  /*82c0*/  DADD R44, R44, -R66 ;  /* 0x000000002c2c7229 */ /* 0x000fe40000000842 */
[----:B------:R-:W-:Y:S02]  /*82d0*/  DADD R42, R42, -R54 ;  /* 0x000000002a2a7229 */ /* 0x000fe40000000836 */
[----:B------:R-:W-:-:S04]  /*82e0*/  DADD R78, -R48, R78 ;  /* 0x00000000304e7229 */ /* 0x000fc8000000014e */
[----:B------:R-:W-:Y:S02]  /*82f0*/  DADD R44, R44, -R68 ;  /* 0x000000002c2c7229 */ /* 0x000fe40000000844 */
[----:B------:R-:W-:Y:S02]  /*8300*/  DADD R88, -R68, R88 ;  /* 0x0000000044587229 */ /* 0x000fe40000000158 */
[----:B------:R-:W-:Y:S02]  /*8310*/  DADD R42, R42, -R56 ;  /* 0x000000002a2a7229 */ /* 0x000fe40000000838 */
[----:B------:R-:W-:-:S04]  /*8320*/  DADD R78, -R56, R78 ;  /* 0x00000000384e7229 */ /* 0x000fc8000000014e */
[----:B------:R-:W-:Y:S02]  /*8330*/  DADD R88, -R64, R88 ;  /* 0x0000000040587229 */ /* 0x000fe40000000158 */
[----:B------:R-:W-:Y:S02]  /*8340*/  DADD R38, R38, -R40 ;  /* 0x0000000026267229 */ /* 0x000fe40000000828 */
[----:B------:R-:W-:Y:S01]  /*8350*/  DMUL R42, R42, UR16 ;  /* 0x000000102a2a7c28 */ /* 0x000fe20008000000 */
[----:B------:R-:W0:Y:S01]  /*8360*/  LDC.64 R40, c[0x0][0x508] ;  /* 0x00014200ff287b82 */ /* 0x000e220000000a00 */
[----:B------:R-:W-:Y:S02]  /*8370*/  DADD R44, R44, -R70 ;  /* 0x000000002c2c7229 */ /* 0x000fe40000000846 */
[----:B------:R-:W-:Y:S02]  /*8380*/  DMUL R78, R78, UR16 ;  /* 0x000000104e4e7c28 */ /* 0x000fe40008000000 */
[----:B------:R-:W-:-:S02]  /*8390*/  DADD R74, R74, -R76 ;  /* 0x000000004a4a7229 */ /* 0x000fc4000000084c */
[----:B------:R-:W-:Y:S02]  /*83a0*/  DFMA R38, R38, UR18, R42 ;  /* 0x0000001226267c2b */ /* 0x000fe4000800002a */
[----:B------:R-:W-:Y:S02]  /*83b0*/  DADD R44, R44, -R72 ;  /* 0x000000002c2c7229 */ /* 0x000fe40000000848 */
[----:B------:R-:W-:Y:S02]  /*83c0*/  DADD R88, -R72, R88 ;  /* 0x0000000048587229 */ /* 0x000fe40000000158 */
[----:B------:R-:W-:-:S04]  /*83d0*/  DFMA R74, R74, UR18, R78 ;  /* 0x000000124a4a7c2b */ /* 0x000fc8000800004e */
[----:B------:R-:W-:-:S04]  /*83e0*/  DFMA R38, R44, UR20, R38 ;  /* 0x000000142c267c2b */ /* 0x000fc80008000026 */
[----:B------:R-:W-:-:S04]  /*83f0*/  DFMA R74, R88, UR20, R74 ;  /* 0x00000014584a7c2b */ /* 0x000fc8000800004a */
[----:B------:R-:W-:-:S04]  /*8400*/  DMUL R38, R38, UR10 ;  /* 0x0000000a26267c28 */ /* 0x000fc80008000000 */
[----:B------:R-:W-:Y:S01]  /*8410*/  DMUL R74, R74, UR10 ;  /* 0x0000000a4a4a7c28 */ /* 0x000fe20008000000 */
[----:B0-----:R-:W-:-:S07]  /*8420*/  IMAD.WIDE R40, R2, 0x8, R40 ;  /* 0x0000000802287825 */ /* 0x001fce00078e0228 */
[----:B------:R-:W-:-:S07]  /*8430*/  DMUL R38, R38, R74 ;  /* 0x0000004a26267228 */ /* 0x000fce0000000000 */
        /* <DEDUP_REMOVED lines=21> */
[----:B------:R0:W5:Y:S04]  /*8590*/  LDG.E.64 R62, desc[UR12][R24.64+-0x8] ;  /* 0xfffff80c183e7981 */ /* 0x000168000c1e1b00 */
[----:B------:R-:W5:Y:S04]  /*85a0*/  LDG.E.64 R26, desc[UR12][R20.64+0x8] ;  /* 0x0000080c141a7981 */ /* 0x000f68000c1e1b00 */
[----:B------:R1:W5:Y:S01]  /*85b0*/  LDG.E.64 R32, desc[UR12][R20.64+-0x8] ;  /* 0xfffff80c14207981 */ /* 0x000362000c1e1b00 */
[----:B0-----:R-:W0:Y:S03]  /*85c0*/  LDC.64 R24, c[0x0][0x510] ;  /* 0x00014400ff187b82 */ /* 0x001e260000000a00 */
[----:B------:R-:W5:Y:S04]  /*85d0*/  LDG.E.64 R152, desc[UR12][R152.64+-0x8] ;  /* 0xfffff80c98987981 */ /* 0x000f68000c1e1b00 */
[----:B------:R-:W5:Y:S04]  /*85e0*/  LDG.E.64 R74, desc[UR12][R30.64+-0x10] ;  /* 0xfffff00c1e4a7981 */ /* 0x000f68000c1e1b00 */
[----:B------:R-:W5:Y:S01]  /*85f0*/  LDG.E.64 R34, desc[UR12][R16.64+-0x10] ;  /* 0xfffff00c10227981 */ /* 0x000f62000c1e1b00 */
[----:B--2---:R-:W-:-:S02]  /*8600*/  DADD R12, R42, R44 ;  /* 0x000000002a0c7229 */ /* 0x004fc4000000002c */
[----:B---3--:R-:W-:-:S06]  /*8610*/  DADD R42, R42, R50 ;  /* 0x000000002a2a7229 */ /* 0x008fcc0000000032 */
[----:B----4-:R-:W-:Y:S02]  /*8620*/  DADD R12, R12, R46 ;  /* 0x000000000c0c7229 */ /* 0x010fe4000000002e */
[----:B-----5:R-:W-:-:S06]  /*8630*/  DADD R42, R42, R64 ;  /* 0x000000002a2a7229 */ /* 0x020fcc0000000040 */
[----:B------:R-:W-:Y:S02]  /*8640*/  DADD R12, R12, R48 ;  /* 0x000000000c0c7229 */ /* 0x000fe40000000030 */
[----:B------:R-:W-:Y:S02]  /*8650*/  DADD R52, R52, R54 ;  /* 0x0000000034347229 */ /* 0x000fe40000000036 */
[----:B------:R-:W-:-:S04]  /*8660*/  DADD R42, R42, R66 ;  /* 0x000000002a2a7229 */ /* 0x000fc80000000042 */
[----:B------:R-:W-:Y:S02]  /*8670*/  DADD R12, R12, -R50 ;  /* 0x000000000c0c7229 */ /* 0x000fe40000000832 */
[----:B-1----:R-:W-:Y:S02]  /*8680*/  DADD R20, R52, R56 ;  /* 0x0000000034147229 */ /* 0x002fe40000000038 */
[----:B------:R-:W-:Y:S02]  /*8690*/  DADD R42, -R44, R42 ;  /* 0x000000002c2a7229 */ /* 0x000fe4000000012a */
[----:B------:R-:W-:Y:S02]  /*86a0*/  DADD R72, R52, R72 ;  /* 0x0000000034487229 */ /* 0x000fe40000000048 */
[----:B------:R-:W-:Y:S02]  /*86b0*/  DADD R12, R12, -R38 ;  /* 0x000000000c0c7229 */ /* 0x000fe40000000826 */
[----:B------:R-:W-:-:S02]  /*86c0*/  DADD R20, R20, R58 ;  /* 0x0000000014147229 */ /* 0x000fc4000000003a */
[----:B------:R-:W-:Y:S02]  /*86d0*/  DADD R42, -R38, R42 ;  /* 0x00000000262a7229 */ /* 0x000fe4000000012a */
[----:B------:R-:W-:Y:S02]  /*86e0*/  DADD R72, R60, R72 ;  /* 0x000000003c487229 */ /* 0x000fe40000000048 */
[----:B------:R-:W-:Y:S02]  /*86f0*/  DADD R12, R12, -R40 ;  /* 0x000000000c0c7229 */ /* 0x000fe40000000828 */
[----:B------:R-:W-:-:S04]  /*8700*/  DADD R20, R20, -R36 ;  /* 0x0000000014147229 */ /* 0x000fc80000000824 */
[----:B------:R-:W-:Y:S02]  /*8710*/  DADD R72, -R56, R72 ;  /* 0x0000000038487229 */ /* 0x000fe40000000148 */
[----:B------:R-:W-:Y:S02]  /*8720*/  DADD R42, R42, -R68 ;  /* 0x000000002a2a7229 */ /* 0x000fe40000000844 */
[----:B------:R-:W-:Y:S02]  /*8730*/  DADD R12, R12, -R28 ;  /* 0x000000000c0c7229 */ /* 0x000fe4000000081c */
[----:B------:R-:W-:-:S04]  /*8740*/  DADD R20, R20, -R60 ;  /* 0x0000000014147229 */ /* 0x000fc8000000083c */
[----:B------:R-:W-:Y:S02]  /*8750*/  DADD R42, R42, -R70 ;  /* 0x000000002a2a7229 */ /* 0x000fe40000000846 */
[----:B------:R-:W-:Y:S02]  /*8760*/  DADD R72, -R58, R72 ;  /* 0x000000003a487229 */ /* 0x000fe40000000148 */
[----:B------:R-:W-:Y:S02]  /*8770*/  DMUL R12, R12, UR16 ;  /* 0x000000100c0c7c28 */ /* 0x000fe40008000000 */
[----:B------:R-:W-:Y:S02]  /*8780*/  DADD R22, R22, -R62 ;  /* 0x0000000016167229 */ /* 0x000fe4000000083e */
[----:B------:R-:W-:Y:S02]  /*8790*/  DMUL R42, R42, UR16 ;  /* 0x000000102a2a7c28 */ /* 0x000fe40008000000 */
[----:B------:R-:W-:-:S02]  /*87a0*/  DADD R26, R26, -R32 ;  /* 0x000000001a1a7229 */ /* 0x000fc40000000820 */
[----:B------:R-:W-:Y:S02]  /*87b0*/  DADD R20, R20, -R152 ;  /* 0x0000000014147229 */ /* 0x000fe40000000898 */
[----:B------:R-:W-:-:S04]  /*87c0*/  DADD R72, R72, -R74 ;  /* 0x0000000048487229 */ /* 0x000fc8000000084a */
[----:B------:R-:W-:Y:S02]  /*87d0*/  DFMA R12, R26, UR18, R12 ;  /* 0x000000121a0c7c2b */ /* 0x000fe4000800000c */
[----:B------:R-:W-:Y:S02]  /*87e0*/  DFMA R22, R22, UR18, R42 ;  /* 0x0000001216167c2b */ /* 0x000fe4000800002a */
[----:B------:R-:W-:Y:S02]  /*87f0*/  DADD R20, R20, -R34 ;  /* 0x0000000014147229 */ /* 0x000fe40000000822 */
[----:B------:R-:W-:-:S06]  /*8800*/  DADD R72, -R34, R72 ;  /* 0x0000000022487229 */ /* 0x000fcc0000000148 */
[----:B------:R-:W-:Y:S02]  /*8810*/  DFMA R12, R20, UR20, R12 ;  /* 0x00000014140c7c2b */ /* 0x000fe4000800000c */
[----:B------:R-:W-:-:S06]  /*8820*/  DFMA R22, R72, UR20, R22 ;  /* 0x0000001448167c2b */ /* 0x000fcc0008000016 */
[----:B------:R-:W-:Y:S02]  /*8830*/  DMUL R16, R12, UR10 ;  /* 0x0000000a0c107c28 */ /* 0x000fe40008000000 */
[----:B------:R-:W-:Y:S01]  /*8840*/  DMUL R22, R22, UR10 ;  /* 0x0000000a16167c28 */ /* 0x000fe20008000000 */
[----:B------:R-:W-:-:S04]  /*8850*/  IMAD.WIDE R12, R5, 0x8, R18 ;  /* 0x00000008050c7825 */ /* 0x000fc800078e0212 */
[----:B0-----:R-:W-:-:S03]  /*8860*/  IMAD.WIDE R20, R2, 0x8, R24 ;  /* 0x0000000802147825 */ /* 0x001fc600078e0218 */
[----:B------:R-:W-:Y:S01]  /*8870*/  DMUL R16, R16, R22 ;  /* 0x0000001610107228 */ /* 0x000fe20000000000 */
[----:B------:R-:W-:-:S04]  /*8880*/  IMAD.WIDE R24, R10, 0x8, R12 ;  /* 0x000000080a187825 */ /* 0x000fc800078e020c */
[--C-:B------:R-:W-:Y:S02]  /*8890*/  IMAD.WIDE R28, R11, 0x8, R18.reuse ;  /* 0x000000080b1c7825 */ /* 0x100fe400078e0212 */
[----:B------:R0:W-:Y:S04]  /*88a0*/  STG.E.64 desc[UR12][R20.64], R16 ;  /* 0x0000001014007986 */ /* 0x0001e8000c101b0c */
[----:B------:R-:W2:Y:S04]  /*88b0*/  LDG.E.64 R26, desc[UR12][R24.64] ;  /* 0x0000000c181a7981 */ /* 0x000ea8000c1e1b00 */
[----:B------:R-:W2:Y:S04]  /*88c0*/  LDG.E.64 R30, desc[UR12][R28.64] ;  /* 0x0000000c1c1e7981 */ /* 0x000ea8000c1e1b00 */
[----:B------:R-:W3:Y:S01]  /*88d0*/  LDG.E.64 R32, desc[UR12][R12.64+0x8] ;  /* 0x0000080c0c207981 */ /* 0x000ee2000c1e1b00 */
[----:B------:R-:W-:-:S03]  /*88e0*/  IMAD.WIDE R22, R3, 0x8, R18 ;  /* 0x0000000803167825 */ /* 0x000fc600078e0212 */
[----:B------:R-:W4:Y:S04]  /*88f0*/  LDG.E.64 R44, desc[UR12][R24.64+0x8] ;  /* 0x0000080c182c7981 */ /* 0x000f28000c1e1b00 */
[----:B------:R-:W4:Y:S01]  /*8900*/  LDG.E.64 R46, desc[UR12][R24.64+-0x8] ;  /* 0xfffff80c182e7981 */ /* 0x000f22000c1e1b00 */
[----:B------:R-:W-:-:S03]  /*8910*/  IMAD.WIDE R36, R10, 0x8, R22 ;  /* 0x000000080a247825 */ /* 0x000fc600078e0216 */
[----:B------:R-:W5:Y:S01]  /*8920*/  LDG.E.64 R34, desc[UR12][R12.64+-0x8] ;  /* 0xfffff80c0c227981 */ /* 0x000f62000c1e1b00 */
[----:B0-----:R-:W-:-:S03]  /*8930*/  IMAD.WIDE R16, R9, 0x8, R18 ;  /* 0x0000000809107825 */ /* 0x001fc600078e0212 */
        /* <DEDUP_REMOVED lines=32> */
[----:B------:R-:W-:-:S06]  /*8b40*/  DMUL R60, RZ, R60 ;  /* 0x0000003cff3c7228 */ /* 0x000fcc0000000000 */
[----:B------:R-:W-:Y:S01]  /*8b50*/  DMUL R8, R8, UR10 ;  /* 0x0000000a08087c28 */ /* 0x000fe20008000000 */
[----:B------:R-:W-:-:S07]  /*8b60*/  IMAD.WIDE R58, R6, 0x8, R36 ;  /* 0x00000008063a7825 */ /* 0x000fce00078e0224 */
        /* <DEDUP_REMOVED lines=27> */
[----:B------:R0:W5:Y:S02]  /*8d20*/  LDG.E.64 R56, desc[UR12][R16.64+-0x8] ;  /* 0xfffff80c10387981 */ /* 0x000164000c1e1b00 */
[----:B0-----:R-:W0:Y:S01]  /*8d30*/  LDC.64 R16, c[0x3][0x68] ;  /* 0x00c01a00ff107b82 */ /* 0x001e220000000a00 */
[----:B------:R-:W-:-:S02]  /*8d40*/  IADD3 R7, PT, PT, R7, R0, RZ ;  /* 0x0000000007077210 */ /* 0x000fc40007ffe0ff */
[C---:B0-----:R-:W-:Y:S02]  /*8d50*/  LEA R3, R0.reuse, R16, 0x1 ;  /* 0x0000001000037211 */ /* 0x041fe400078e08ff */
[----:B------:R-:W-:Y:S01]  /*8d60*/  LEA R6, R0, R17, 0x1 ;  /* 0x0000001100067211 */ /* 0x000fe200078e08ff */
[----:B------:R-:W-:Y:S01]  /*8d70*/  IMAD.WIDE R22, R4, 0x8, R18 ;  /* 0x0000000804167825 */ /* 0x000fe200078e0212 */
[----:B--2---:R-:W-:Y:S02]  /*8d80*/  DADD R24, R10, R20 ;  /* 0x000000000a187229 */ /* 0x004fe40000000014 */
[----:B---3--:R-:W-:-:S06]  /*8d90*/  DADD R64, R64, R66 ;  /* 0x0000000040407229 */ /* 0x008fcc0000000042 */
[----:B----4-:R-:W-:Y:S02]  /*8da0*/  DADD R24, R24, R26 ;  /* 0x0000000018187229 */ /* 0x010fe4000000001a */
[----:B------:R-:W-:-:S06]  /*8db0*/  DADD R64, R10, R64 ;  /* 0x000000000a407229 */ /* 0x000fcc0000000040 */
[----:B-----5:R-:W-:Y:S02]  /*8dc0*/  DADD R24, R24, R30 ;  /* 0x0000000018187229 */ /* 0x020fe4000000001e */
[----:B------:R-:W-:Y:S02]  /*8dd0*/  DADD R10, R42, R44 ;  /* 0x000000002a0a7229 */ /* 0x000fe4000000002c */
[----:B------:R-:W-:Y:S02]  /*8de0*/  DADD R64, R32, R64 ;  /* 0x0000000020407229 */ /* 0x000fe40000000040 */
[----:B------:R-:W-:Y:S02]  /*8df0*/  DADD R42, R42, R50 ;  /* 0x000000002a2a7229 */ /* 0x000fe40000000032 */
[----:B------:R-:W-:Y:S02]  /*8e00*/  DADD R24, R24, -R32 ;  /* 0x0000000018187229 */ /* 0x000fe40000000820 */
[----:B------:R-:W-:-:S02]  /*8e10*/  DADD R10, R10, R46 ;  /* 0x000000000a0a7229 */ /* 0x000fc4000000002e */
[----:B------:R-:W-:Y:S02]  /*8e20*/  DADD R64, R64, -R68 ;  /* 0x0000000040407229 */ /* 0x000fe40000000844 */
[----:B------:R-:W-:Y:S02]  /*8e30*/  DADD R42, R44, R42 ;  /* 0x000000002c2a7229 */ /* 0x000fe4000000002a */
[----:B------:R-:W-:Y:S02]  /*8e40*/  DADD R24, R24, -R34 ;  /* 0x0000000018187229 */ /* 0x000fe40000000822 */
[----:B------:R-:W-:Y:S02]  /*8e50*/  DADD R10, R10, R48 ;  /* 0x000000000a0a7229 */ /* 0x000fe40000000030 */
[----:B------:R-:W-:Y:S02]  /*8e60*/  DADD R64, R64, -R70 ;  /* 0x0000000040407229 */ /* 0x000fe40000000846 */
[----:B------:R-:W-:-:S04]  /*8e70*/  DADD R42, R52, R42 ;  /* 0x00000000342a7229 */ /* 0x000fc8000000002a */
[----:B------:R-:W-:Y:S02]  /*8e80*/  DADD R10, R10, -R50 ;  /* 0x000000000a0a7229 */ /* 0x000fe40000000832 */
[----:B------:R-:W-:Y:S02]  /*8e90*/  DADD R24, R24, -R38 ;  /* 0x0000000018187229 */ /* 0x000fe40000000826 */
[----:B------:R-:W-:Y:S02]  /*8ea0*/  DADD R64, -R20, R64 ;  /* 0x0000000014407229 */ /* 0x000fe40000000140 */
[----:B------:R-:W-:Y:S02]  /*8eb0*/  DADD R42, -R46, R42 ;  /* 0x000000002e2a7229 */ /* 0x000fe4000000012a */
[----:B------:R-:W-:Y:S02]  /*8ec0*/  DADD R10, R10, -R52 ;  /* 0x000000000a0a7229 */ /* 0x000fe40000000834 */
[----:B------:R-:W-:-:S02]  /*8ed0*/  DADD R24, R24, -R40 ;  /* 0x0000000018187229 */ /* 0x000fc40000000828 */
[----:B------:R-:W-:Y:S02]  /*8ee0*/  DADD R64, -R34, R64 ;  /* 0x0000000022407229 */ /* 0x000fe40000000140 */
[----:B------:R-:W-:Y:S02]  /*8ef0*/  DADD R42, -R54, R42 ;  /* 0x00000000362a7229 */ /* 0x000fe4000000012a */
[----:B------:R-:W-:Y:S02]  /*8f00*/  DADD R10, R10, -R54 ;  /* 0x000000000a0a7229 */ /* 0x000fe40000000836 */
[----:B------:R-:W-:Y:S02]  /*8f10*/  DADD R8, R12, -R8 ;  /* 0x000000000c087229 */ /* 0x000fe40000000808 */
[----:B------:R-:W-:Y:S01]  /*8f20*/  DMUL R24, R24, UR16 ;  /* 0x0000001018187c28 */ /* 0x000fe20008000000 */
[----:B------:R-:W0:Y:S01]  /*8f30*/  LDC.64 R12, c[0x0][0x520] ;  /* 0x00014800ff0c7b82 */ /* 0x000e220000000a00 */
[----:B------:R-:W-:-:S02]  /*8f40*/  DMUL R64, R64, UR16 ;  /* 0x0000001040407c28 */ /* 0x000fc40008000000 */
[----:B------:R-:W-:Y:S02]  /*8f50*/  DADD R42, -R48, R42 ;  /* 0x00000000302a7229 */ /* 0x000fe4000000012a */
[----:B------:R-:W-:Y:S02]  /*8f60*/  DADD R58, R58, -R62 ;  /* 0x000000003a3a7229 */ /* 0x000fe4000000083e */
[----:B------:R-:W-:Y:S02]  /*8f70*/  DFMA R8, R8, UR18, R24 ;  /* 0x0000001208087c2b */ /* 0x000fe40008000018 */
[----:B------:R-:W-:Y:S02]  /*8f80*/  DADD R10, R10, -R56 ;  /* 0x000000000a0a7229 */ /* 0x000fe40000000838 */
[----:B------:R-:W-:Y:S02]  /*8f90*/  DADD R42, -R56, R42 ;  /* 0x00000000382a7229 */ /* 0x000fe4000000012a */
[----:B------:R-:W-:-:S04]  /*8fa0*/  DFMA R58, R58, UR18, R64 ;  /* 0x000000123a3a7c2b */ /* 0x000fc80008000040 */
[----:B------:R-:W-:Y:S01]  /*8fb0*/  DFMA R8, R10, UR20, R8 ;  /* 0x000000140a087c2b */ /* 0x000fe20008000008 */
[----:B------:R-:W-:-:S03]  /*8fc0*/  IADD3 R10, PT, PT, R0, UR14, RZ ;  /* 0x0000000e000a7c10 */ /* 0x000fc6000fffe0ff */
[----:B------:R-:W-:Y:S01]  /*8fd0*/  DFMA R42, R42, UR20, R58 ;  /* 0x000000142a2a7c2b */ /* 0x000fe2000800003a */
[----:B------:R-:W-:Y:S01]  /*8fe0*/  IADD3 R0, PT, PT, R0, UR15, RZ ;  /* 0x0000000f00007c10 */ /* 0x000fe2000fffe0ff */
[----:B------:R-:W-:Y:S02]  /*8ff0*/  IMAD R30, R3, R6, RZ ;  /* 0x00000006031e7224 */ /* 0x000fe400078e02ff */
[----:B------:R-:W-:Y:S01]  /*9000*/  IMAD R7, R10, R3, R7 ;  /* 0x000000030a077224 */ /* 0x000fe200078e0207 */
[----:B------:R-:W-:-:S03]  /*9010*/  DMUL R8, R8, UR10 ;  /* 0x0000000a08087c28 */ /* 0x000fc60008000000 */
[----:B------:R-:W-:Y:S01]  /*9020*/  DMUL R42, R42, UR10 ;  /* 0x0000000a2a2a7c28 */ /* 0x000fe20008000000 */
[----:B------:R-:W-:-:S05]  /*9030*/  IMAD R5, R0, R30, R7 ;  /* 0x0000001e00057224 */ /* 0x000fca00078e0207 */
[----:B------:R-:W-:Y:S02]  /*9040*/  IADD3 R47, PT, PT, R30, R5, RZ ;  /* 0x000000051e2f7210 */ /* 0x000fe40007ffe0ff */
[----:B------:R-:W-:Y:S01]  /*9050*/  DMUL R8, R8, R42 ;  /* 0x0000002a08087228 */ /* 0x000fe20000000000 */
[----:B0-----:R-:W-:-:S04]  /*9060*/  IMAD.WIDE R6, R2, 0x8, R12 ;  /* 0x0000000802067825 */ /* 0x001fc800078e020c */
[----:B------:R-:W-:Y:S02]  /*9070*/  IMAD.WIDE R46, R47, 0x8, R18 ;  /* 0x000000082f2e7825 */ /* 0x000fe400078e0212 */
[----:B------:R0:W-:Y:S04]  /*9080*/  STG.E.64 desc[UR12][R6.64], R8 ;  /* 0x0000000806007986 */ /* 0x0001e8000c101b0c */
[----:B------:R-:W2:Y:S01]  /*9090*/  LDG.E.64 R10, desc[UR12][R46.64+0x8] ;  /* 0x0000080c2e0a7981 */ /* 0x000ea2000c1e1b00 */
[----:B------:R-:W-:-:S03]  /*90a0*/  IMAD.WIDE R16, R3, 0x8, R46 ;  /* 0x0000000803107825 */ /* 0x000fc600078e022e */
[----:B------:R-:W2:Y:S04]  /*90b0*/  LDG.E.64 R12, desc[UR12][R46.64+-0x8] ;  /* 0xfffff80c2e0c7981 */ /* 0x000ea8000c1e1b00 */
[----:B------:R-:W3:Y:S01]  /*90c0*/  LDG.E.64 R20, desc[UR12][R16.64] ;  /* 0x0000000c10147981 */ /* 0x000ee2000c1e1b00 */
[----:B------:R-:W-:-:S03]  /*90d0*/  IADD3 R49, PT, PT, -R30, R5, RZ ;  /* 0x000000051e317210 */ /* 0x000fc60007ffe1ff */
[----:B------:R-:W4:Y:S04]  /*90e0*/  LDG.E.64 R36, desc[UR12][R22.64+0x8] ;  /* 0x0000080c16247981 */ /* 0x000f28000c1e1b00 */
[----:B------:R-:W4:Y:S01]  /*90f0*/  LDG.E.64 R34, desc[UR12][R16.64+0x8] ;  /* 0x0000080c10227981 */ /* 0x000f22000c1e1b00 */
[----:B------:R-:W-:-:S03]  /*9100*/  IMAD.WIDE R48, R49, 0x8, R18 ;  /* 0x0000000831307825 */ /* 0x000fc600078e0212 */
[----:B------:R-:W5:Y:S04]  /*9110*/  LDG.E.64 R24, desc[UR12][R22.64] ;  /* 0x0000000c16187981 */ /* 0x000f68000c1e1b00 */
[----:B------:R-:W5:Y:S04]  /*9120*/  LDG.E.64 R38, desc[UR12][R16.64+-0x8] ;  /* 0xfffff80c10267981 */ /* 0x000f68000c1e1b00 */
[----:B0-----:R-:W5:Y:S01]  /*9130*/  LDG.E.64 R8, desc[UR12][R48.64+0x8] ;  /* 0x0000080c30087981 */ /* 0x001f62000c1e1b00 */
[----:B------:R-:W-:-:S03]  /*9140*/  IMAD.WIDE R28, R3, 0x8, R48 ;  /* 0x00000008031c7825 */ /* 0x000fc600078e0230 */
[----:B------:R-:W5:Y:S04]  /*9150*/  LDG.E.64 R40, desc[UR12][R22.64+-0x8] ;  /* 0xfffff80c16287981 */ /* 0x000f68000c1e1b00 */
[----:B------:R-:W5:Y:S01]  /*9160*/  LDG.E.64 R26, desc[UR12][R48.64+-0x8] ;  /* 0xfffff80c301a7981 */ /* 0x000f62000c1e1b00 */
[----:B------:R-:W-:-:S03]  /*9170*/  IADD3 R3, PT, PT, R5, -R30, -R3 ;  /* 0x8000001e05037210 */ /* 0x000fc60007ffe803 */
[----:B------:R-:W5:Y:S04]  /*9180*/  LDG.E.64 R42, desc[UR12][R28.64+0x8] ;  /* 0x0000080c1c2a7981 */ /* 0x000f68000c1e1b00 */
        /* <DEDUP_REMOVED lines=21> */
[----:B------:R-:W-:Y:S01]  /*92e0*/  DADD R4, R4, -R6 ;  /* 0x0000000004047229 */ /* 0x000fe20000000806 */
[----:B------:R-:W0:Y:S01]  /*92f0*/  LDC.64 R6, c[0x0][0x528] ;  /* 0x00014a00ff067b82 */ /* 0x000e220000000a00 */
[----:B------:R-:W-:-:S04]  /*9300*/  DADD R16, R34, -R16 ;  /* 0x0000000022107229 */ /* 0x000fc80000000810 */
[----:B------:R-:W-:-:S04]  /*9310*/  DMUL R8, R8, UR16 ;  /* 0x0000001008087c28 */ /* 0x000fc80008000000 */
[----:B------:R-:W-:-:S04]  /*9320*/  DADD R16, R16, -R22 ;  /* 0x0000000010107229 */ /* 0x000fc80000000816 */
[----:B------:R-:W-:-:S08]  /*9330*/  DFMA R4, R4, UR18, R8 ;  /* 0x0000001204047c2b */ /* 0x000fd00008000008 */
[----:B------:R-:W-:Y:S02]  /*9340*/  DFMA R4, R16, UR20, R4 ;  /* 0x0000001410047c2b */ /* 0x000fe40008000004 */
[----:B------:R-:W-:-:S06]  /*9350*/  DMUL R14, RZ, R14 ;  /* 0x0000000eff0e7228 */ /* 0x000fcc0000000000 */
[----:B------:R-:W-:Y:S01]  /*9360*/  DMUL R4, R4, UR10 ;  /* 0x0000000a04047c28 */ /* 0x000fe20008000000 */
[----:B0-----:R-:W-:-:S07]  /*9370*/  IMAD.WIDE R2, R2, 0x8, R6 ;  /* 0x0000000802027825 */ /* 0x001fce00078e0206 */
[----:B------:R-:W-:-:S07]  /*9380*/  DFMA R14, R4, R4, -R14 ;  /* 0x00000004040e722b */ /* 0x000fce000000080e */
[----:B------:R-:W-:Y:S01]  /*9390*/  STG.E.64 desc[UR12][R2.64], R14 ;  /* 0x0000000e02007986 */ /* 0x000fe2000c101b0c */
[----:B------:R-:W-:Y:S05]  /*93a0*/  EXIT ;  /* 0x000000000000794d */ /* 0x000fea0003800000 */
        .weak           $__internal_6_$__cuda_sm20_dblrcp_rn_slowpath_v3
        .type           $__internal_6_$__cuda_sm20_dblrcp_rn_slowpath_v3,@function
        .size           $__internal_6_$__cuda_sm20_dblrcp_rn_slowpath_v3,($__internal_7_$__cuda_sm20_div_rn_f64_full - $__internal_6_$__cuda_sm20_dblrcp_rn_slowpath_v3)
$__internal_6_$__cuda_sm20_dblrcp_rn_slowpath_v3:
[----:B------:R-:W-:-:S14]  /*93b0*/  DSETP.GTU.AND P0, PT, |R30|, +INF , PT ;  /* 0x7ff000001e00742a */ /* 0x000fdc0003f0c200 */
[----:B------:R-:W-:Y:S05]  /*93c0*/  @P0 BRA `(.L_x_122) ;  /* 0x0000000000900947 */ /* 0x000fea0003800000 */
[----:B------:R-:W-:-:S04]  /*93d0*/  LOP3.LUT R12, R31, 0x7fffffff, RZ, 0xc0, !PT ;  /* 0x7fffffff1f0c7812 */ /* 0x000fc800078ec0ff */
[----:B------:R-:W-:-:S04]  /*93e0*/  IADD3 R11, PT, PT, R12, -0x1, RZ ;  /* 0xffffffff0c0b7810 */ /* 0x000fc80007ffe0ff */
[----:B------:R-:W-:-:S13]  /*93f0*/  ISETP.GE.U32.AND P0, PT, R11, 0x7fefffff, PT ;  /* 0x7fefffff0b00780c */ /* 0x000fda0003f06070 */
[----:B------:R-:W-:Y:S02]  /*9400*/  @P0 LOP3.LUT R23, R31, 0x7ff00000, RZ, 0x3c, !PT ;  /* 0x7ff000001f170812 */ /* 0x000fe400078e3cff */
[----:B------:R-:W-:Y:S02]  /*9410*/  @P0 MOV R22, RZ ;  /* 0x000000ff00160202 */ /* 0x000fe40000000f00 */
[----:B------:R-:W-:Y:S02]  /*9420*/  @P0 R2UR UR11, R23 ;  /* 0x00000000170b02ca */ /* 0x000fe400000e0000 */
[----:B------:R-:W-:Y:S01]  /*9430*/  @P0 R2UR UR10, R22 ;  /* 0x00000000160a02ca */ /* 0x000fe200000e0000 */
[----:B------:R-:W-:-:S14]  /*9440*/  @P0 BRA `(.L_x_123) ;  /* 0x0000000000800947 */ /* 0x000fdc0003800000 */
[----:B------:R-:W-:-:S13]  /*9450*/  ISETP.GE.U32.AND P0, PT, R12, 0x1000001, PT ;  /* 0x010000010c00780c */ /* 0x000fda0003f06070 */
[----:B------:R-:W-:Y:S05]  /*9460*/  @!P0 BRA `(.L_x_124) ;  /* 0x00000000003c8947 */ /* 0x000fea0003800000 */
[----:B------:R-:W-:Y:S02]  /*9470*/  IADD3 R23, PT, PT, R31, -0x3fe00000, RZ ;  /* 0xc02000001f177810 */ /* 0x000fe40007ffe0ff */
[----:B------:R-:W-:Y:S02]  /*9480*/  MOV R22, R30 ;  /* 0x0000001e00167202 */ /* 0x000fe40000000f00 */
[----:B------:R-:W0:Y:S04]  /*9490*/  MUFU.RCP64H R27, R23 ;  /* 0x00000017001b7308 */ /* 0x000e280000001800 */
        /* <DEDUP_REMOVED lines=8> */
[----:B------:R-:W-:-:S10]  /*9520*/  DFMA R28, R26, R28, R26 ;  /* 0x0000001c1a1c722b */ /* 0x000fd4000000001a */
[----:B------:R-:W-:Y:S02]  /*9530*/  R2UR UR10, R28 ;  /* 0x000000001c0a72ca */ /* 0x000fe400000e0000 */
[----:B------:R-:W-:Y:S01]  /*9540*/  R2UR UR11, R29 ;  /* 0x000000001d0b72ca */ /* 0x000fe200000e0000 */
[----:B------:R-:W-:-:S14]  /*9550*/  BRA `(.L_x_123) ;  /* 0x00000000003c7947 */ /* 0x000fdc0003800000 */
.L_x_124:
[----:B------:R-:W-:-:S06]  /*9560*/  DMUL R22, R30, 8.11296384146066816958e+31 ;  /* 0x469000001e167828 */ /* 0x000fcc0000000000 */
[----:B------:R-:W0:Y:S02]  /*9570*/  MUFU.RCP64H R27, R23 ;  /* 0x00000017001b7308 */ /* 0x000e240000001800 */
[----:B0-----:R-:W-:-:S08]  /*9580*/  DFMA R28, -R22, R26, 1 ;  /* 0x3ff00000161c742b */ /* 0x001fd0000000011a */
[----:B------:R-:W-:-:S08]  /*9590*/  DFMA R28, R28, R28, R28 ;  /* 0x0000001c1c1c722b */ /* 0x000fd0000000001c */
[----:B------:R-:W-:-:S08]  /*95a0*/  DFMA R28, R26, R28, R26 ;  /* 0x0000001c1a1c722b */ /* 0x000fd0000000001a */
[----:B------:R-:W-:-:S08]  /*95b0*/  DFMA R26, -R22, R28, 1 ;  /* 0x3ff00000161a742b */ /* 0x000fd0000000011c */
[----:B------:R-:W-:-:S08]  /*95c0*/  DFMA R26, R28, R26, R28 ;  /* 0x0000001a1c1a722b */ /* 0x000fd0000000001c */
[----:B------:R-:W-:-:S10]  /*95d0*/  DMUL R26, R26, 8.11296384146066816958e+31 ;  /* 0x469000001a1a7828 */ /* 0x000fd40000000000 */
[----:B------:R-:W-:Y:S02]  /*95e0*/  R2UR UR10, R26 ;  /* 0x000000001a0a72ca */ /* 0x000fe400000e0000 */
[----:B------:R-:W-:Y:S01]  /*95f0*/  R2UR UR11, R27 ;  /* 0x000000001b0b72ca */ /* 0x000fe200000e0000 */
[----:B------:R-:W-:-:S14]  /*9600*/  BRA `(.L_x_123) ;  /* 0x0000000000107947 */ /* 0x000fdc0003800000 */
.L_x_122:
[----:B------:R-:W-:Y:S02]  /*9610*/  LOP3.LUT R23, R31, 0x80000, RZ, 0xfc, !PT ;  /* 0x000800001f177812 */ /* 0x000fe400078efcff */
[----:B------:R-:W-:Y:S02]  /*9620*/  MOV R22, R30 ;  /* 0x0000001e00167202 */ /* 0x000fe40000000f00 */
[----:B------:R-:W-:Y:S02]  /*9630*/  R2UR UR11, R23 ;  /* 0x00000000170b72ca */ /* 0x000fe400000e0000 */
[----:B------:R-:W-:-:S15]  /*9640*/  R2UR UR10, R22 ;  /* 0x00000000160a72ca */ /* 0x000fde00000e0000 */
.L_x_123:
[----:B------:R-:W-:Y:S02]  /*9650*/  MOV R22, R9 ;  /* 0x0000000900167202 */ /* 0x000fe40000000f00 */
[----:B------:R-:W-:-:S04]  /*9660*/  MOV R23, 0x0 ;  /* 0x0000000000177802 */ /* 0x000fc80000000f00 */
[----:B------:R-:W-:Y:S05]  /*9670*/  RET.REL.NODEC R22 `(_Z13getTempVari_26Fields) ;  /* 0xffffff6816607950 */ /* 0x000fea0003c3ffff */
        .weak           $__internal_7_$__cuda_sm20_div_rn_f64_full
        .type           $__internal_7_$__cuda_sm20_div_rn_f64_full,@function
        .size           $__internal_7_$__cuda_sm20_div_rn_f64_full,(.L_x_150 - $__internal_7_$__cuda_sm20_div_rn_f64_full)
$__internal_7_$__cuda_sm20_div_rn_f64_full:
[C---:B------:R-:W-:Y:S01]  /*9680*/  FSETP.GEU.AND P0, PT, |R41|.reuse, 1.469367938527859385e-39, PT ;  /* 0x001000002900780b */ /* 0x040fe20003f0e200 */
[----:B------:R-:W-:Y:S01]  /*9690*/  HFMA2 R42, -RZ, RZ, 0.0045166015625, 0 ;  /* 0x1ca00000ff2a7431 */ /* 0x000fe200000001ff */
[C---:B------:R-:W-:Y:S02]  /*96a0*/  LOP3.LUT R26, R41.reuse, 0x800fffff, RZ, 0xc0, !PT ;  /* 0x800fffff291a7812 */ /* 0x040fe400078ec0ff */
[----:B------:R-:W-:Y:S02]  /*96b0*/  MOV R30, 0x1 ;  /* 0x00000001001e7802 */ /* 0x000fe40000000f00 */
[----:B------:R-:W-:Y:S02]  /*96c0*/  LOP3.LUT R27, R26, 0x3ff00000, RZ, 0xfc, !PT ;  /* 0x3ff000001a1b7812 */ /* 0x000fe400078efcff */
[----:B------:R-:W-:Y:S02]  /*96d0*/  MOV R26, R40 ;  /* 0x00000028001a7202 */ /* 0x000fe40000000f00 */
[----:B------:R-:W-:-:S02]  /*96e0*/  LOP3.LUT R36, R41, 0x7ff00000, RZ, 0xc0, !PT ;  /* 0x7ff0000029247812 */ /* 0x000fc400078ec0ff */
[----:B------:R-:W-:Y:S01]  /*96f0*/  LOP3.LUT R43, R39, 0x7ff00000, RZ, 0xc0, !PT ;  /* 0x7ff00000272b7812 */ /* 0x000fe200078ec0ff */
[----:B------:R-:W-:Y:S01]  /*9700*/  @!P0 DMUL R26, R40, 8.98846567431157953865e+307 ;  /* 0x7fe00000281a8828 */ /* 0x000fe20000000000 */
[----:B------:R-:W-:Y:S02]  /*9710*/  MOV R38, R6 ;  /* 0x0000000600267202 */ /* 0x000fe40000000f00 */
        /* <DEDUP_REMOVED lines=21> */
.L_x_125:
[----:B------:R-:W-:Y:S01]  /*9870*/  MOV R9, R36 ;  /* 0x0000002400097202 */ /* 0x000fe20000000f00 */
[----:B------:R-:W-:Y:S01]  /*9880*/  DMUL R32, R34, R30 ;  /* 0x0000001e22207228 */ /* 0x000fe20000000000 */
[----:B------:R-:W-:Y:S02]  /*9890*/  @!P0 LOP3.LUT R9, R27, 0x7ff00000, RZ, 0xc0, !PT ;  /* 0x7ff000001b098812 */ /* 0x000fe400078ec0ff */
[----:B------:R-:W-:Y:S02]  /*98a0*/  IADD3 R44, PT, PT, R12, -0x1, RZ ;  /* 0xffffffff0c2c7810 */ /* 0x000fe40007ffe0ff */
[----:B------:R-:W-:Y:S02]  /*98b0*/  IADD3 R46, PT, PT, R9, -0x1, RZ ;  /* 0xffffffff092e7810 */ /* 0x000fe40007ffe0ff */
[----:B------:R-:W-:Y:S01]  /*98c0*/  ISETP.GT.U32.AND P0, PT, R44, 0x7feffffe, PT ;  /* 0x7feffffe2c00780c */ /* 0x000fe20003f04070 */
        /* <DEDUP_REMOVED lines=23> */
[C---:B------:R-:W-:Y:S01]  /*9a40*/  IADD3 R27, PT, PT, -R9.reuse, RZ, RZ ;  /* 0x000000ff091b7210 */ /* 0x040fe20007ffe1ff */
[----:B------:R-:W-:Y:S01]  /*9a50*/  DMUL.RP R32, R36, R32 ;  /* 0x0000002024207228 */ /* 0x000fe20000008000 */
[----:B------:R-:W-:Y:S02]  /*9a60*/  MOV R26, RZ ;  /* 0x000000ff001a7202 */ /* 0x000fe40000000f00 */
[----:B------:R-:W-:-:S04]  /*9a70*/  IADD3 R9, PT, PT, -R9, -0x43300000, RZ ;  /* 0xbcd0000009097810 */ /* 0x000fc80007ffe1ff */
[----:B------:R-:W-:-:S03]  /*9a80*/  DFMA R26, -R26, UR8, R36 ;  /* 0x000000081a1a7c2b */ /* 0x000fc60008000124 */
[----:B------:R-:W-:-:S07]  /*9a90*/  LOP3.LUT R41, R33, R41, RZ, 0x3c, !PT ;  /* 0x0000002921297212 */ /* 0x000fce00078e3cff */
[----:B------:R-:W-:-:S04]  /*9aa0*/  FSETP.NEU.AND P0, PT, |R27|, R9, PT ;  /* 0x000000091b00720b */ /* 0x000fc80003f0d200 */
[----:B------:R-:W-:Y:S02]  /*9ab0*/  FSEL R26, R32, UR8, !P0 ;  /* 0x00000008201a7c08 */ /* 0x000fe4000c000000 */
[----:B------:R-:W-:Y:S02]  /*9ac0*/  FSEL R27, R41, UR9, !P0 ;  /* 0x00000009291b7c08 */ /* 0x000fe4000c000000 */
[----:B------:R-:W-:Y:S02]  /*9ad0*/  R2UR UR8, R26 ;  /* 0x000000001a0872ca */ /* 0x000fe400000e0000 */
[----:B------:R-:W-:Y:S01]  /*9ae0*/  R2UR UR9, R27 ;  /* 0x000000001b0972ca */ /* 0x000fe200000e0000 */
[----:B------:R-:W-:-:S14]  /*9af0*/  BRA `(.L_x_127) ;  /* 0x0000000000707947 */ /* 0x000fdc0003800000 */
.L_x_126:
        /* <DEDUP_REMOVED lines=19> */
.L_x_129:
[----:B------:R-:W-:Y:S02]  /*9c30*/  LOP3.LUT R27, R41, 0x80000, RZ, 0xfc, !PT ;  /* 0x00080000291b7812 */ /* 0x000fe400078efcff */
[----:B------:R-:W-:Y:S02]  /*9c40*/  MOV R26, R40 ;  /* 0x00000028001a7202 */ /* 0x000fe40000000f00 */
[----:B------:R-:W-:Y:S02]  /*9c50*/  R2UR UR9, R27 ;  /* 0x000000001b0972ca */ /* 0x000fe400000e0000 */
[----:B------:R-:W-:Y:S01]  /*9c60*/  R2UR UR8, R26 ;  /* 0x000000001a0872ca */ /* 0x000fe200000e0000 */
[----:B------:R-:W-:-:S14]  /*9c70*/  BRA `(.L_x_127) ;  /* 0x0000000000107947 */ /* 0x000fdc0003800000 */
.L_x_128:
[----:B------:R-:W-:Y:S02]  /*9c80*/  LOP3.LUT R27, R39, 0x80000, RZ, 0xfc, !PT ;  /* 0x00080000271b7812 */ /* 0x000fe400078efcff */
[----:B------:R-:W-:Y:S02]  /*9c90*/  MOV R26, R38 ;  /* 0x00000026001a7202 */ /* 0x000fe40000000f00 */
[----:B------:R-:W-:Y:S02]  /*9ca0*/  R2UR UR9, R27 ;  /* 0x000000001b0972ca */ /* 0x000fe400000e0000 */
[----:B------:R-:W-:-:S15]  /*9cb0*/  R2UR UR8, R26 ;  /* 0x000000001a0872ca */ /* 0x000fde00000e0000 */
.L_x_127:
[----:B------:R-:W-:Y:S02]  /*9cc0*/  MOV R26, R11 ;  /* 0x0000000b001a7202 */ /* 0x000fe40000000f00 */
[----:B------:R-:W-:-:S04]  /*9cd0*/  MOV R27, 0x0 ;  /* 0x00000000001b7802 */ /* 0x000fc80000000f00 */
[----:B------:R-:W-:Y:S05]  /*9ce0*/  RET.REL.NODEC R26 `(_Z13getTempVari_26Fields) ;  /* 0xffffff601ac47950 */ /* 0x000fea0003c3ffff */
.L_x_130:
        /* <DEDUP_REMOVED lines=9> */
.L_x_150:


//--------------------- .text._Z13getTempVari_16Fields --------------------------
	.section	.text._Z13getTempVari_16Fields,"ax",@progbits
	.align	128
        .global         _Z13getTempVari_16Fields
        .type           _Z13getTempVari_16Fields,@function
        .size           _Z13getTempVari_16Fields,(.L_x_151 - _Z13getTempVari_16Fields)
        .other          _Z13getTempVari_16Fields,@"STO_CUDA_ENTRY STV_DEFAULT"
_Z13getTempVari_16Fields:
.text._Z13getTempVari_16Fields:
        /* <DEDUP_REMOVED lines=10> */
[----:B------:R-:W0:Y:S01]  /*00a0*/  LDC.64 R8, c[0x3][0x78] ;  /* 0x00c01e00ff087b82 */ /* 0x000e220000000a00 */
[----:B------:R-:W1:Y:S01]  /*00b0*/  LDCU UR6, c[0x0][0x360] ;  /* 0x00006c00ff0677ac */ /* 0x000e620008000800 */
[----:B------:R-:W2:Y:S06]  /*00c0*/  LDCU.64 UR8, c[0x0][0x358] ;  /* 0x00006b00ff0877ac */ /* 0x000eac0008000a00 */
[----:B------:R-:W3:Y:S01]  /*00d0*/  LDC R6, c[0x3][0x74] ;  /* 0x00c01d00ff067b82 */ /* 0x000ee20000000800 */
[----:B0-----:R-:W-:-:S06]  /*00e0*/  DADD R8, R8, R8 ;  /* 0x0000000008087229 */ /* 0x001fcc0000000008 */
[----:B------:R-:W0:Y:S01]  /*00f0*/  MUFU.RCP64H R3, R9 ;  /* 0x0000000900037308 */ /* 0x000e220000001800 */
[----:B---3--:R-:W-:-:S03]  /*0100*/  LEA R0, R6, R10, 0x1 ;  /* 0x0000000a06007211 */ /* 0x008fc600078e08ff */
[----:B------:R-:W-:Y:S02]  /*0110*/  IADD3 R2, PT, PT, R9, 0x300402, RZ ;  /* 0x0030040209027810 */ /* 0x000fe40007ffe0ff */
[----:B------:R-:W-:Y:S02]  /*0120*/  IADD3 R10, PT, PT, R7, R6, RZ ;  /* 0x00000006070a7210 */ /* 0x000fe40007ffe0ff */
[----:B------:R-:W-:Y:S02]  /*0130*/  FSETP.GEU.AND P0, PT, |R2|, 5.8789094863358348022e-39, PT ;  /* 0x004004020200780b */ /* 0x000fe40003f0e200 */
[----:B------:R-:W-:-:S05]  /*0140*/  IADD3 R42, PT, PT, R6, UR4, RZ ;  /* 0x00000004062a7c10 */ /* 0x000fca000fffe0ff */
[----:B------:R-:W-:Y:S01]  /*0150*/  IMAD R7, R42, R0, R10 ;  /* 0x000000002a077224 */ /* 0x000fe200078e020a */
[----:B0-----:R-:W-:-:S08]  /*0160*/  DFMA R4, -R8, R2, 1 ;  /* 0x3ff000000804742b */ /* 0x001fd00000000102 */
[----:B------:R-:W-:-:S08]  /*0170*/  DFMA R4, R4, R4, R4 ;  /* 0x000000040404722b */ /* 0x000fd00000000004 */
[----:B------:R-:W-:Y:S01]  /*0180*/  DFMA R4, R2, R4, R2 ;  /* 0x000000040204722b */ /* 0x000fe20000000002 */
[C---:B------:R-:W-:Y:S02]  /*0190*/  LEA R3, R6.reuse, R11, 0x1 ;  /* 0x0000000b06037211 */ /* 0x040fe400078e08ff */
[----:B-1----:R-:W-:-:S03]  /*01a0*/  LEA R2, R6, UR6, 0x1 ;  /* 0x0000000606027c11 */ /* 0x002fc6000f8e08ff */
[----:B------:R-:W-:Y:S02]  /*01b0*/  IMAD R40, R0, R3, RZ ;  /* 0x0000000300287224 */ /* 0x000fe400078e02ff */
[----:B------:R-:W-:-:S08]  /*01c0*/  DFMA R12, -R8, R4, 1 ;  /* 0x3ff00000080c742b */ /* 0x000fd00000000104 */
[----:B------:R-:W-:Y:S01]  /*01d0*/  DFMA R12, R4, R12, R4 ;  /* 0x0000000c040c722b */ /* 0x000fe20000000004 */
[----:B------:R-:W-:-:S05]  /*01e0*/  IADD3 R4, PT, PT, R6, UR5, RZ ;  /* 0x0000000506047c10 */ /* 0x000fca000fffe0ff */
[----:B------:R-:W-:Y:S01]  /*01f0*/  IMAD R7, R4, R40, R7 ;  /* 0x0000002804077224 */ /* 0x000fe200078e0207 */
[----:B--2---:R-:W-:Y:S06]  /*0200*/  @P0 BRA `(.L_x_131) ;  /* 0x0000000000100947 */ /* 0x004fec0003800000 */
[----:B------:R-:W-:Y:S02]  /*0210*/  LOP3.LUT R3, R9, 0x7fffffff, RZ, 0xc0, !PT ;  /* 0x7fffffff09037812 */ /* 0x000fe400078ec0ff */
[----:B------:R-:W-:Y:S02]  /*0220*/  MOV R6, 0x250 ;  /* 0x0000025000067802 */ /* 0x000fe40000000f00 */
[----:B------:R-:W-:-:S07]  /*0230*/  IADD3 R14, PT, PT, R3, -0x100000, RZ ;  /* 0xfff00000030e7810 */ /* 0x000fce0007ffe0ff */
[----:B------:R-:W-:Y:S05]  /*0240*/  CALL.REL.NOINC `($__internal_8_$__cuda_sm20_dblrcp_rn_slowpath_v3) ;  /* 0x0000002400847944 */ /* 0x000fea0003c00000 */
.L_x_131:
        /* <DEDUP_REMOVED lines=12> */
[----:B------:R-:W3:Y:S01]  /*0310*/  LDG.E.64 R26, desc[UR8][R28.64+-0x10] ;  /* 0xfffff0081c1a7981 */ /* 0x000ee2000c1e1b00 */
[----:B------:R-:W-:-:S03]  /*0320*/  IMAD.WIDE R20, R37, 0x8, R32 ;  /* 0x0000000825147825 */ /* 0x000fc600078e0220 */
[----:B------:R0:W4:Y:S01]  /*0330*/  LDG.E.64 R14, desc[UR8][R22.64] ;  /* 0x00000008160e7981 */ /* 0x000122000c1e1b00 */
[----:B------:R-:W-:-:S03]  /*0340*/  IMAD.WIDE R34, R7, 0x8, R32 ;  /* 0x0000000807227825 */ /* 0x000fc600078e0220 */
[----:B------:R-:W5:Y:S01]  /*0350*/  LDG.E.64 R8, desc[UR8][R20.64] ;  /* 0x0000000814087981 */ /* 0x000f62000c1e1b00 */
[----:B------:R-:W-:-:S06]  /*0360*/  IMAD.WIDE R16, R40, 0x8, R34 ;  /* 0x0000000828107825 */ /* 0x000fcc00078e0222 */
[----:B------:R-:W3:Y:S01]  /*0370*/  LDG.E.64 R16, desc[UR8][R16.64+-0x8] ;  /* 0xfffff80810107981 */ /* 0x000ee2000c1e1b00 */
[----:B0-----:R-:W-:-:S04]  /*0380*/  IMAD.WIDE R22, R40, 0x8, R22 ;  /* 0x0000000828167825 */ /* 0x001fc800078e0216 */
[----:B------:R-:W-:Y:S02]  /*0390*/  IMAD.WIDE R18, R40, 0x8, R20 ;  /* 0x0000000828127825 */ /* 0x000fe400078e0214 */
[----:B------:R-:W3:Y:S04]  /*03a0*/  LDG.E.64 R22, desc[UR8][R22.64] ;  /* 0x0000000816167981 */ /* 0x000ee8000c1e1b00 */
[----:B------:R-:W3:Y:S01]  /*03b0*/  LDG.E.64 R30, desc[UR8][R18.64] ;  /* 0x00000008121e7981 */ /* 0x000ee2000c1e1b00 */
[C---:B------:R-:W-:Y:S01]  /*03c0*/  IMAD.WIDE R28, R0.reuse, 0x8, R28 ;  /* 0x00000008001c7825 */ /* 0x040fe200078e021c */
[----:B------:R-:W-:Y:S02]  /*03d0*/  IADD3 R41, PT, PT, R0, R40, RZ ;  /* 0x0000002800297210 */ /* 0x000fe40007ffe0ff */
[----:B------:R-:W-:Y:S01]  /*03e0*/  IADD3 R11, P0, P1, -R40, R7, R0 ;  /* 0x00000007280b7210 */ /* 0x000fe2000791e100 */
[----:B------:R-:W3:Y:S04]  /*03f0*/  LDG.E.64 R20, desc[UR8][R20.64+-0x10] ;  /* 0xfffff00814147981 */ /* 0x000ee8000c1e1b00 */
[----:B------:R-:W3:Y:S01]  /*0400*/  LDG.E.64 R28, desc[UR8][R28.64] ;  /* 0x000000081c1c7981 */ /* 0x000ee2000c1e1b00 */
[----:B------:R-:W-:-:S03]  /*0410*/  IADD3 R36, PT, PT, R36, -R41, RZ ;  /* 0x8000002924247210 */ /* 0x000fc60007ffe0ff */
[----:B------:R-:W3:Y:S01]  /*0420*/  LDG.E.64 R18, desc[UR8][R18.64+-0x10] ;  /* 0xfffff00812127981 */ /* 0x000ee2000c1e1b00 */
[----:B--2---:R-:W-:-:S03]  /*0430*/  DADD R24, R38, R24 ;  /* 0x0000000026187229 */ /* 0x004fc60000000018 */
[----:B------:R-:W2:Y:S05]  /*0440*/  LDG.E.64 R38, desc[UR8][R34.64+0x8] ;  /* 0x0000080822267981 */ /* 0x000eaa000c1e1b00 */
[----:B----4-:R-:W-:-:S08]  /*0450*/  DADD R14, R24, R14 ;  /* 0x00000000180e7229 */ /* 0x010fd0000000000e */
[----:B-----5:R-:W-:Y:S01]  /*0460*/  DADD R8, R14, R8 ;  /* 0x000000000e087229 */ /* 0x020fe20000000008 */
[----:B------:R-:W-:Y:S01]  /*0470*/  SHF.R.S32.HI R24, RZ, 0x1f, R0 ;  /* 0x0000001fff187819 */ /* 0x000fe20000011400 */
[----:B------:R-:W-:-:S06]  /*0480*/  IMAD.WIDE R14, R36, 0x8, R32 ;  /* 0x00000008240e7825 */ /* 0x000fcc00078e0220 */
[----:B---3--:R-:W-:Y:S01]  /*0490*/  DADD R16, R8, -R16 ;  /* 0x0000000008107229 */ /* 0x008fe20000000810 */
[----:B------:R-:W-:Y:S02]  /*04a0*/  SHF.R.S32.HI R8, RZ, 0x1f, R7 ;  /* 0x0000001fff087819 */ /* 0x000fe40000011407 */
[----:B------:R-:W-:-:S04]  /*04b0*/  SHF.R.S32.HI R9, RZ, 0x1f, R40 ;  /* 0x0000001fff097819 */ /* 0x000fc80000011428 */
[----:B------:R-:W-:Y:S01]  /*04c0*/  IADD3.X R8, PT, PT, ~R9, R8, R24, P0, P1 ;  /* 0x0000000809087210 */ /* 0x000fe200007e2518 */
[----:B------:R-:W-:Y:S01]  /*04d0*/  IMAD.WIDE R24, R0, 0x8, R34 ;  /* 0x0000000800187825 */ /* 0x000fe200078e0222 */
[----:B------:R-:W-:Y:S02]  /*04e0*/  DADD R26, R16, -R26 ;  /* 0x00000000101a7229 */ /* 0x000fe4000000081a */
[----:B------:R-:W-:Y:S01]  /*04f0*/  DADD R30, R22, R30 ;  /* 0x00000000161e7229 */ /* 0x000fe2000000001e */
[----:B------:R-:W3:Y:S01]  /*0500*/  LDG.E.64 R16, desc[UR8][R14.64] ;  /* 0x000000080e107981 */ /* 0x000ee2000c1e1b00 */
[----:B------:R-:W-:-:S03]  /*0510*/  IMAD.WIDE R22, R40, 0x8, R24 ;  /* 0x0000000828167825 */ /* 0x000fc600078e0218 */
[----:B------:R-:W4:Y:S01]  /*0520*/  LDG.E.64 R24, desc[UR8][R24.64+-0x8] ;  /* 0xfffff80818187981 */ /* 0x000f22000c1e1b00 */
[----:B------:R-:W-:-:S03]  /*0530*/  SHF.L.U32 R9, R11, 0x3, RZ ;  /* 0x000000030b097819 */ /* 0x000fc600000006ff */
[----:B------:R-:W5:Y:S01]  /*0540*/  LDG.E.64 R22, desc[UR8][R22.64+-0x8] ;  /* 0xfffff80816167981 */ /* 0x000f62000c1e1b00 */
[----:B------:R-:W-:Y:S01]  /*0550*/  DADD R28, R30, R28 ;  /* 0x000000001e1c7229 */ /* 0x000fe2000000001c */
[----:B------:R-:W-:Y:S02]  /*0560*/  SHF.L.U64.HI R11, R11, 0x3, R8 ;  /* 0x000000030b0b7819 */ /* 0x000fe40000010208 */
[----:B-1----:R-:W-:Y:S01]  /*0570*/  IADD3 R30, P0, PT, R9, UR4, RZ ;  /* 0x00000004091e7c10 */ /* 0x002fe2000ff1e0ff */
[----:B------:R-:W2:Y:S03]  /*0580*/  LDG.E.64 R34, desc[UR8][R34.64+-0x8] ;  /* 0xfffff80822227981 */ /* 0x000ea6000c1e1b00 */
[----:B------:R-:W-:Y:S01]  /*0590*/  IADD3.X R31, PT, PT, R11, UR5, RZ, P0, !PT ;  /* 0x000000050b1f7c10 */ /* 0x000fe200087fe4ff */
[----:B------:R-:W2:Y:S01]  /*05a0*/  LDG.E.64 R14, desc[UR8][R14.64+-0x10] ;  /* 0xfffff0080e0e7981 */ /* 0x000ea2000c1e1b00 */
[----:B------:R-:W0:Y:S04]  /*05b0*/  LDCU UR4, c[0x0][0x370] ;  /* 0x00006e00ff0477ac */ /* 0x000e280008000800 */
[----:B------:R-:W2:Y:S01]  /*05c0*/  LDG.E.64 R30, desc[UR8][R30.64+-0x8] ;  /* 0xfffff8081e1e7981 */ /* 0x000ea2000c1e1b00 */
[----:B------:R-:W0:Y:S01]  /*05d0*/  LDCU UR5, c[0x3][0x74] ;  /* 0x00c00e80ff0577ac */ /* 0x000e220008000800 */
[----:B------:R-:W-:Y:S01]  /*05e0*/  UMOV UR6, 0x1c71c71c ;  /* 0x1c71c71c00067882 */ /* 0x000fe20000000000 */
[----:B------:R-:W-:Y:S01]  /*05f0*/  UMOV UR7, 0x3fbc71c7 ;  /* 0x3fbc71c700077882 */ /* 0x000fe20000000000 */
[----:B------:R-:W-:Y:S01]  /*0600*/  UMOV UR10, 0x1c71c71c ;  /* 0x1c71c71c000a7882 */ /* 0x000fe20000000000 */
[----:B------:R-:W-:Y:S01]  /*0610*/  UMOV UR11, 0x3fdc71c7 ;  /* 0x3fdc71c7000b7882 */ /* 0x000fe20000000000 */
[----:B------:R-:W-:Y:S01]  /*0620*/  UMOV UR12, 0x1c71c71c ;  /* 0x1c71c71c000c7882 */ /* 0x000fe20000000000 */
[----:B------:R-:W-:Y:S01]  /*0630*/  UMOV UR13, 0x3f9c71c7 ;  /* 0x3f9c71c7000d7882 */ /* 0x000fe20000000000 */
[----:B------:R-:W-:Y:S01]  /*0640*/  IADD3 R8, PT, PT, R0, R7, RZ ;  /* 0x0000000700087210 */ /* 0x000fe20007ffe0ff */
[----:B0-----:R-:W-:-:S06]  /*0650*/  ULEA UR4, UR5, UR4, 0x1 ;  /* 0x0000000405047291 */ /* 0x001fcc000f8e08ff */
[----:B------:R-:W-:Y:S01]  /*0660*/  IMAD R4, R4, UR4, RZ ;  /* 0x0000000404047c24 */ /* 0x000fe2000f8e02ff */
[----:B------:R-:W-:-:S04]  /*0670*/  IADD3 R41, PT, PT, R7, -R41, RZ ;  /* 0x8000002907297210 */ /* 0x000fc80007ffe0ff */
[----:B------:R-:W0:Y:S01]  /*0680*/  LDCU.64 UR4, c[0x0][0x3e0] ;  /* 0x00007c00ff0477ac */ /* 0x000e220008000a00 */
[----:B---3--:R-:W-:Y:S02]  /*0690*/  DADD R16, R28, R16 ;  /* 0x000000001c107229 */ /* 0x008fe40000000010 */
[----:B----4-:R-:W-:-:S06]  /*06a0*/  DADD R24, R26, -R24 ;  /* 0x000000001a187229 */ /* 0x010fcc0000000818 */
[----:B-----5:R-:W-:Y:S02]  /*06b0*/  DADD R16, R16, -R22 ;  /* 0x0000000010107229 */ /* 0x020fe40000000816 */
[----:B------:R-:W-:-:S06]  /*06c0*/  DADD R20, R24, -R20 ;  /* 0x0000000018147229 */ /* 0x000fcc0000000814 */
[----:B------:R-:W-:Y:S02]  /*06d0*/  DADD R16, R16, -R18 ;  /* 0x0000000010107229 */ /* 0x000fe40000000812 */
[----:B--2---:R-:W-:Y:S02]  /*06e0*/  DADD R34, R38, -R34 ;  /* 0x0000000026227229 */ /* 0x004fe40000000822 */
[----:B------:R-:W-:-:S04]  /*06f0*/  DMUL R20, R20, UR6 ;  /* 0x0000000614147c28 */ /* 0x000fc80008000000 */
[----:B------:R-:W-:Y:S02]  /*0700*/  DADD R30, R16, -R30 ;  /* 0x00000000101e7229 */ /* 0x000fe4000000081e */
[----:B------:R-:W1:Y:S02]  /*0710*/  LDC.64 R16, c[0x0][0x438] ;  /* 0x00010e00ff107b82 */ /* 0x000e640000000a00 */
[----:B------:R-:W-:-:S04]  /*0720*/  DFMA R20, R34, UR10, R20 ;  /* 0x0000000a22147c2b */ /* 0x000fc80008000014 */
[----:B------:R-:W-:Y:S01]  /*0730*/  DADD R14, R30, -R14 ;  /* 0x000000001e0e7229 */ /* 0x000fe2000000080e */
[----:B------:R-:W-:Y:S01]  /*0740*/  IMAD R19, R2, R42, R10 ;  /* 0x0000002a02137224 */ /* 0x000fe200078e020a */
[----:B------:R-:W-:Y:S01]  /*0750*/  IADD3 R42, PT, PT, -R40, R8, RZ ;  /* 0x00000008282a7210 */ /* 0x000fe20007ffe1ff */
[----:B------:R-:W-:-:S05]  /*0760*/  IMAD.WIDE R38, R8, 0x8, R32 ;  /* 0x0000000808267825 */ /* 0x000fca00078e0220 */
[----:B------:R-:W-:Y:S01]  /*0770*/  DFMA R14, R14, UR12, R20 ;  /* 0x0000000c0e0e7c2b */ /* 0x000fe20008000014 */
[----:B------:R-:W-:Y:S02]  /*0780*/  IMAD R2, R2, R4, R19 ;  /* 0x0000000402027224 */ /* 0x000fe400078e0213 */
[----:B------:R-:W-:-:S05]  /*0790*/  IMAD.WIDE R44, R40, 0x8, R38 ;  /* 0x00000008282c7825 */ /* 0x000fca00078e0226 */
[----:B------:R-:W-:Y:S01]  /*07a0*/  DMUL R14, R14, R12 ;  /* 0x0000000c0e0e7228 */ /* 0x000fe20000000000 */
[----:B------:R-:W-:-:S04]  /*07b0*/  IMAD.WIDE R20, R42, 0x8, R32 ;  /* 0x000000082a147825 */ /* 0x000fc800078e0220 */
[----:B-1----:R-:W-:-:S05]  /*07c0*/  IMAD.WIDE R16, R2, 0x8, R16 ;  /* 0x0000000802107825 */ /* 0x002fca00078e0210 */
[----:B------:R1:W-:Y:S04]  /*07d0*/  STG.E.64 desc[UR8][R16.64], R14 ;  /* 0x0000000e10007986 */ /* 0x0003e8000c101b08 */
[----:B------:R-:W2:Y:S04]  /*07e0*/  LDG.E.64 R18, desc[UR8][R44.64] ;  /* 0x000000082c127981 */ /* 0x000ea8000c1e1b00 */
[----:B------:R-:W2:Y:S04]  /*07f0*/  LDG.E.64 R30, desc[UR8][R20.64] ;  /* 0x00000008141e7981 */ /* 0x000ea8000c1e1b00 */
[----:B------:R-:W3:Y:S04]  /*0800*/  LDG.E.64 R22, desc[UR8][R44.64+-0x8] ;  /* 0xfffff8082c167981 */ /* 0x000ee8000c1e1b00 */
[----:B-1----:R-:W3:Y:S04]  /*0810*/  LDG.E.64 R14, desc[UR8][R44.64+0x8] ;  /* 0x000008082c0e7981 */ /* 0x002ee8000c1e1b00 */
[----:B------:R-:W4:Y:S01]  /*0820*/  LDG.E.64 R28, desc[UR8][R38.64+0x8] ;  /* 0x00000808261c7981 */ /* 0x000f22000c1e1b00 */
[----:B------:R-:W-:-:S03]  /*0830*/  IADD3 R4, PT, PT, -R0, R7, RZ ;  /* 0x0000000700047210 */ /* 0x000fc60007ffe1ff */
[----:B------:R-:W5:Y:S02]  /*0840*/  LDG.E.64 R26, desc[UR8][R38.64+-0x8] ;  /* 0xfffff808261a7981 */ /* 0x000f64000c1e1b00 */
[----:B------:R-:W-:Y:S02]  /*0850*/  IMAD.WIDE R34, R4, 0x8, R32 ;  /* 0x0000000804227825 */ /* 0x000fe400078e0220 */
[----:B------:R-:W5:Y:S02]  /*0860*/  LDG.E.64 R16, desc[UR8][R20.64+0x8] ;  /* 0x0000080814107981 */ /* 0x000f64000c1e1b00 */
[----:B------:R-:W-:Y:S02]  /*0870*/  IMAD.WIDE R24, R40, 0x8, R34 ;  /* 0x0000000828187825 */ /* 0x000fe400078e0222 */
[----:B------:R-:W5:Y:S04]  /*0880*/  LDG.E.64 R38, desc[UR8][R38.64] ;  /* 0x0000000826267981 */ /* 0x000f68000c1e1b00 */
[----:B------:R-:W5:Y:S01]  /*0890*/  LDG.E.64 R20, desc[UR8][R20.64+-0x8] ;  /* 0xfffff80814147981 */ /* 0x000f62000c1e1b00 */
[----:B--2---:R-:W-:-:S03]  /*08a0*/  DADD R30, R18, R30 ;  /* 0x00000000121e7229 */ /* 0x004fc6000000001e */
[----:B------:R-:W2:Y:S01]  /*08b0*/  LDG.E.64 R18, desc[UR8][R24.64] ;  /* 0x0000000818127981 */ /* 0x000ea2000c1e1b00 */
[----:B---3--:R-:W-:Y:S01]  /*08c0*/  DADD R22, R14, R22 ;  /* 0x000000000e167229 */ /* 0x008fe20000000016 */
[----:B------:R-:W-:-:S03]  /*08d0*/  IMAD.WIDE R14, R41, 0x8, R32 ;  /* 0x00000008290e7825 */ /* 0x000fc600078e0220 */
[----:B----4-:R-:W-:Y:S02]  /*08e0*/  DADD R30, R30, R28 ;  /* 0x000000001e1e7229 */ /* 0x010fe4000000001c */
[----:B------:R-:W3:Y:S06]  /*08f0*/  LDG.E.64 R28, desc[UR8][R14.64] ;  /* 0x000000080e1c7981 */ /* 0x000eec000c1e1b00 */
[----:B-----5:R-:W-:Y:S02]  /*0900*/  DADD R26, R30, R26 ;  /* 0x000000001e1a7229 */ /* 0x020fe4000000001a */
[----:B------:R-:W-:Y:S01]  /*0910*/  DADD R22, R22, R16 ;  /* 0x0000000016167229 */ /* 0x000fe20000000010 */
[----:B------:R-:W4:Y:S04]  /*0920*/  LDG.E.64 R30, desc[UR8][R34.64+0x8] ;  /* 0x00000808221e7981 */ /* 0x000f28000c1e1b00 */
[----:B------:R-:W5:Y:S03]  /*0930*/  LDG.E.64 R16, desc[UR8][R24.64+0x8] ;  /* 0x0000080818107981 */ /* 0x000f66000c1e1b00 */
[----:B------:R-:W-:-:S02]  /*0940*/  DADD R20, R22, R20 ;  /* 0x0000000016147229 */ /* 0x000fc40000000014 */
[----:B------:R-:W5:Y:S04]  /*0950*/  LDG.E.64 R22, desc[UR8][R14.64+0x8] ;  /* 0x000008080e167981 */ /* 0x000f68000c1e1b00 */
[----:B------:R-:W5:Y:S01]  /*0960*/  LDG.E.64 R24, desc[UR8][R24.64+-0x8] ;  /* 0xfffff80818187981 */ /* 0x000f62000c1e1b00 */
[----:B--2---:R-:W-:-:S03]  /*0970*/  DADD R18, R26, -R18 ;  /* 0x000000001a127229 */ /* 0x004fc60000000812 */
[----:B------:R-:W2:Y:S04]  /*0980*/  LDG.E.64 R26, desc[UR8][R34.64+-0x8] ;  /* 0xfffff808221a7981 */ /* 0x000ea8000c1e1b00 */
[----:B------:R-:W2:Y:S01]  /*0990*/  LDG.E.64 R34, desc[UR8][R34.64] ;  /* 0x0000000822227981 */ /* 0x000ea2000c1e1b00 */
[----:B---3--:R-:W-:-:S03]  /*09a0*/  DADD R28, R18, -R28 ;  /* 0x00000000121c7229 */ /* 0x008fc6000000081c */
[----:B------:R-:W3:Y:S05]  /*09b0*/  LDG.E.64 R18, desc[UR8][R14.64+-0x8] ;  /* 0xfffff8080e127981 */ /* 0x000eea000c1e1b00 */
[----:B----4-:R-:W-:Y:S02]  /*09c0*/  DADD R28, R28, -R30 ;  /* 0x000000001c1c7229 */ /* 0x010fe4000000081e */
[----:B-----5:R-:W-:-:S08]  /*09d0*/  DADD R16, R20, -R16 ;  /* 0x0000000014107229 */ /* 0x020fd00000000810 */
[----:B------:R-:W-:-:S08]  /*09e0*/  DADD R16, R16, -R24 ;  /* 0x0000000010107229 */ /* 0x000fd00000000818 */
[----:B------:R-:W-:Y:S02]  /*09f0*/  DADD R22, R16, -R22 ;  /* 0x0000000010167229 */ /* 0x000fe40000000816 */
[----:B------:R-:W1:Y:S02]  /*0a00*/  LDC.64 R16, c[0x0][0x440] ;  /* 0x00011000ff107b82 */ /* 0x000e640000000a00 */
[----:B-1----:R-:W-:Y:S01]  /*0a10*/  IMAD.WIDE R44, R2, 0x8, R16 ;  /* 0x00000008022c7825 */ /* 0x002fe200078e0210 */
[----:B--2---:R-:W-:-:S08]  /*0a20*/  DADD R26, R28, -R26 ;  /* 0x000000001c1a7229 */ /* 0x004fd0000000081a */
[----:B------:R-:W-:Y:S02]  /*0a30*/  DMUL R26, R26, UR6 ;  /* 0x000000061a1a7c28 */ /* 0x000fe40008000000 */
[----:B------:R-:W-:Y:S02]  /*0a40*/  DADD R34, R38, -R34 ;  /* 0x0000000026227229 */ /* 0x000fe40000000822 */
[----:B---3--:R-:W-:-:S06]  /*0a50*/  DADD R18, R22, -R18 ;  /* 0x0000000016127229 */ /* 0x008fcc0000000812 */
[----:B------:R-:W-:Y:S01]  /*0a60*/  DFMA R26, R34, UR10, R26 ;  /* 0x0000000a221a7c2b */ /* 0x000fe2000800001a */
[----:B------:R-:W-:-:S07]  /*0a70*/  IADD3 R39, PT, PT, R40, R7, RZ ;  /* 0x0000000728277210 */ /* 0x000fce0007ffe0ff */
[----:B------:R-:W-:Y:S01]  /*0a80*/  DFMA R18, R18, UR12, R26 ;  /* 0x0000000c12127c2b */ /* 0x000fe2000800001a */
[----:B------:R-:W-:-:S07]  /*0a90*/  IMAD.WIDE R34, R39, 0x8, R32 ;  /* 0x0000000827227825 */ /* 0x000fce00078e0220 */
[----:B------:R-:W-:Y:S01]  /*0aa0*/  DMUL R20, R18, R12 ;  /* 0x0000000c12147228 */ /* 0x000fe20000000000 */
[----:B------:R-:W-:-:S06]  /*0ab0*/  IMAD.WIDE R24, R0, 0x8, R34 ;  /* 0x0000000800187825 */ /* 0x000fcc00078e0222 */
[----:B------:R1:W-:Y:S04]  /*0ac0*/  STG.E.64 desc[UR8][R44.64], R20 ;  /* 0x000000142c007986 */ /* 0x0003e8000c101b08 */
[----:B------:R-:W2:Y:S04]  /*0ad0*/  LDG.E.64 R16, desc[UR8][R34.64+0x8] ;  /* 0x0000080822107981 */ /* 0x000ea8000c1e1b00 */
[----:B------:R-:W2:Y:S04]  /*0ae0*/  LDG.E.64 R30, desc[UR8][R34.64+-0x8] ;  /* 0xfffff808221e7981 */ /* 0x000ea8000c1e1b00 */
[----:B------:R-:W3:Y:S01]  /*0af0*/  LDG.E.64 R18, desc[UR8][R24.64] ;  /* 0x0000000818127981 */ /* 0x000ee2000c1e1b00 */
[----:B------:R-:W-:-:S02]  /*0b00*/  IADD3 R10, PT, PT, -R0, R39, RZ ;  /* 0x00000027000a7210 */ /* 0x000fc40007ffe1ff */
[----:B------:R-:W-:Y:S01]  /*0b10*/  IADD3 R38, PT, PT, -R40, R7, RZ ;  /* 0x0000000728267210 */ /* 0x000fe20007ffe1ff */
[----:B------:R-:W4:Y:S02]  /*0b20*/  LDG.E.64 R28, desc[UR8][R24.64+0x8] ;  /* 0x00000808181c7981 */ /* 0x000f24000c1e1b00 */
[--C-:B------:R-:W-:Y:S02]  /*0b30*/  IMAD.WIDE R22, R10, 0x8, R32.reuse ;  /* 0x000000080a167825 */ /* 0x100fe400078e0220 */
[----:B------:R-:W5:Y:S04]  /*0b40*/  LDG.E.64 R34, desc[UR8][R34.64] ;  /* 0x0000000822227981 */ /* 0x000f68000c1e1b00 */
[----:B-1----:R-:W4:Y:S01]  /*0b50*/  LDG.E.64 R20, desc[UR8][R22.64] ;  /* 0x0000000816147981 */ /* 0x002f22000c1e1b00 */
[----:B------:R-:W-:-:S03]  /*0b60*/  IMAD.WIDE R32, R38, 0x8, R32 ;  /* 0x0000000826207825 */ /* 0x000fc600078e0220 */
[----:B------:R-:W5:Y:S04]  /*0b70*/  LDG.E.64 R26, desc[UR8][R22.64+0x8] ;  /* 0x00000808161a7981 */ /* 0x000f68000c1e1b00 */
[----:B------:R-:W5:Y:S04]  /*0b80*/  LDG.E.64 R24, desc[UR8][R24.64+-0x8] ;  /* 0xfffff80818187981 */ /* 0x000f68000c1e1b00 */
[----:B------:R-:W5:Y:S01]  /*0b90*/  LDG.E.64 R22, desc[UR8][R22.64+-0x8] ;  /* 0xfffff80816167981 */ /* 0x000f62000c1e1b00 */
[----:B--2---:R-:W-:-:S03]  /*0ba0*/  DADD R30, R16, R30 ;  /* 0x00000000101e7229 */ /* 0x004fc6000000001e */
[----:B------:R-:W2:Y:S05]  /*0bb0*/  LDG.E.64 R16, desc[UR8][R32.64+0x8] ;  /* 0x0000080820107981 */ /* 0x000eaa000c1e1b00 */
[----:B---3--:R-:W-:Y:S02]  /*0bc0*/  DADD R18, R30, R18 ;  /* 0x000000001e127229 */ /* 0x008fe40000000012 */
[----:B------:R-:W3:Y:S06]  /*0bd0*/  LDG.E.64 R30, desc[UR8][R32.64+-0x8] ;  /* 0xfffff808201e7981 */ /* 0x000eec000c1e1b00 */
[----:B----4-:R-:W-:Y:S01]  /*0be0*/  DADD R20, R18, R20 ;  /* 0x0000000012147229 */ /* 0x010fe20000000014 */
[----:B------:R-:W-:Y:S01]  /*0bf0*/  IMAD.WIDE R18, R0, 0x8, R32 ;  /* 0x0000000800127825 */ /* 0x000fe200078e0220 */
[----:B-----5:R-:W-:Y:S01]  /*0c00*/  DADD R26, R28, R26 ;  /* 0x000000001c1a7229 */ /* 0x020fe2000000001a */
[----:B------:R-:W4:Y:S04]  /*0c10*/  LDG.E.64 R32, desc[UR8][R32.64] ;  /* 0x0000000820207981 */ /* 0x000f28000c1e1b00 */
[----:B------:R-:W5:Y:S03]  /*0c20*/  LDG.E.64 R28, desc[UR8][R18.64] ;  /* 0x00000008121c7981 */ /* 0x000f66000c1e1b00 */
[----:B------:R-:W-:-:S02]  /*0c30*/  DADD R24, R26, R24 ;  /* 0x000000001a187229 */ /* 0x000fc40000000018 */
[----:B------:R-:W4:Y:S01]  /*0c40*/  LDG.E.64 R26, desc[UR8][R14.64] ;  /* 0x000000080e1a7981 */ /* 0x000f22000c1e1b00 */
[----:B--2---:R-:W-:-:S03]  /*0c50*/  DADD R16, R20, -R16 ;  /* 0x0000000014107229 */ /* 0x004fc60000000810 */
[----:B------:R-:W2:Y:S05]  /*0c60*/  LDG.E.64 R20, desc[UR8][R18.64+0x8] ;  /* 0x0000080812147981 */ /* 0x000eaa000c1e1b00 */
[----:B---3--:R-:W-:Y:S02]  /*0c70*/  DADD R30, R16, -R30 ;  /* 0x00000000101e7229 */ /* 0x008fe4000000081e */
[----:B------:R-:W3:Y:S04]  /*0c80*/  LDG.E.64 R16, desc[UR8][R14.64+0x8] ;  /* 0x000008080e107981 */ /* 0x000ee8000c1e1b00 */
[----:B------:R-:W3:Y:S04]  /*0c90*/  LDG.E.64 R18, desc[UR8][R18.64+-0x8] ;  /* 0xfffff80812127981 */ /* 0x000ee8000c1e1b00 */
[----:B------:R-:W3:Y:S01]  /*0ca0*/  LDG.E.64 R14, desc[UR8][R14.64+-0x8] ;  /* 0xfffff8080e0e7981 */ /* 0x000ee2000c1e1b00 */
[----:B------:R-:W-:-:S02]  /*0cb0*/  DADD R22, R24, R22 ;  /* 0x0000000018167229 */ /* 0x000fc40000000016 */
[----:B-----5:R-:W-:-:S08]  /*0cc0*/  DADD R28, R30, -R28 ;  /* 0x000000001e1c7229 */ /* 0x020fd0000000081c */
[----:B----4-:R-:W-:Y:S02]  /*0cd0*/  DADD R26, R28, -R26 ;  /* 0x000000001c1a7229 */ /* 0x010fe4000000081a */
[----:B------:R-:W-:Y:S01]  /*0ce0*/  DADD R34, R34, -R32 ;  /* 0x0000000022227229 */ /* 0x000fe20000000820 */
[----:B------:R-:W1:Y:S05]  /*0cf0*/  LDC.64 R32, c[0x0][0x3e0] ;  /* 0x0000f800ff207b82 */ /* 0x000e6a0000000a00 */
[----:B------:R-:W-:-:S08]  /*0d00*/  DMUL R26, R26, UR6 ;  /* 0x000000061a1a7c28 */ /* 0x000fd00008000000 */
[----:B------:R-:W-:Y:S01]  /*0d10*/  DFMA R26, R34, UR10, R26 ;  /* 0x0000000a221a7c2b */ /* 0x000fe2000800001a */
[----:B-1----:R-:W-:-:S04]  /*0d20*/  IMAD.WIDE R24, R6, 0x8, R32 ;  /* 0x0000000806187825 */ /* 0x002fc800078e0220 */
[----:B------:R-:W-:-:S04]  /*0d30*/  IMAD.WIDE R30, R7, 0x8, R32 ;  /* 0x00000008071e7825 */ /* 0x000fc800078e0220 */
[----:B------:R-:W-:Y:S01]  /*0d40*/  IMAD.WIDE R34, R40, 0x8, R30 ;  /* 0x0000000828227825 */ /* 0x000fe200078e021e */
[----:B--2---:R-:W-:-:S08]  /*0d50*/  DADD R20, R22, -R20 ;  /* 0x0000000016147229 */ /* 0x004fd00000000814 */
[----:B---3--:R-:W-:-:S08]  /*0d60*/  DADD R16, R20, -R16 ;  /* 0x0000000014107229 */ /* 0x008fd00000000810 */
[----:B------:R-:W-:Y:S02]  /*0d70*/  DADD R18, R16, -R18 ;  /* 0x0000000010127229 */ /* 0x000fe40000000812 */
[----:B------:R-:W1:Y:S06]  /*0d80*/  LDC.64 R16, c[0x0][0x448] ;  /* 0x00011200ff107b82 */ /* 0x000e6c0000000a00 */
[----:B------:R-:W-:-:S08]  /*0d90*/  DADD R14, R18, -R14 ;  /* 0x00000000120e7229 */ /* 0x000fd0000000080e */
[----:B------:R-:W-:Y:S01]  /*0da0*/  DFMA R14, R14, UR12, R26 ;  /* 0x0000000c0e0e7c2b */ /* 0x000fe2000800001a */
[----:B------:R-:W-:-:S07]  /*0db0*/  IMAD.WIDE R22, R3, 0x8, R32 ;  /* 0x0000000803167825 */ /* 0x000fce00078e0220 */
[----:B------:R-:W-:Y:S01]  /*0dc0*/  DMUL R14, R14, R12 ;  /* 0x0000000c0e0e7228 */ /* 0x000fe20000000000 */
[----:B-1----:R-:W-:-:S06]  /*0dd0*/  IMAD.WIDE R16, R2, 0x8, R16 ;  /* 0x0000000802107825 */ /* 0x002fcc00078e0210 */
[----:B------:R1:W-:Y:S01]  /*0de0*/  STG.E.64 desc[UR8][R16.64], R14 ;  /* 0x0000000e10007986 */ /* 0x0003e2000c101b08 */
[----:B------:R-:W-:-:S03]  /*0df0*/  IMAD.WIDE R20, R5, 0x8, R32 ;  /* 0x0000000805147825 */ /* 0x000fc600078e0220 */
[----:B------:R-:W2:Y:S04]  /*0e00*/  LDG.E.64 R22, desc[UR8][R22.64] ;  /* 0x0000000816167981 */ /* 0x000ea8000c1e1b00 */
[----:B------:R-:W2:Y:S01]  /*0e10*/  LDG.E.64 R18, desc[UR8][R24.64] ;  /* 0x0000000818127981 */ /* 0x000ea2000c1e1b00 */
[----:B------:R-:W-:-:S03]  /*0e20*/  IMAD.WIDE R26, R37, 0x8, R32 ;  /* 0x00000008251a7825 */ /* 0x000fc600078e0220 */
[----:B------:R-:W3:Y:S04]  /*0e30*/  LDG.E.64 R34, desc[UR8][R34.64+-0x8] ;  /* 0xfffff80822227981 */ /* 0x000ee8000c1e1b00 */
[----:B-1----:R1:W4:Y:S04]  /*0e40*/  LDG.E.64 R16, desc[UR8][R20.64] ;  /* 0x0000000814107981 */ /* 0x002328000c1e1b00 */
[----:B------:R-:W5:Y:S01]  /*0e50*/  LDG.E.64 R14, desc[UR8][R26.64] ;  /* 0x000000081a0e7981 */ /* 0x000f62000c1e1b00 */
[----:B-1----:R-:W-:-:S06]  /*0e60*/  IMAD.WIDE R20, R40, 0x8, R20 ;  /* 0x0000000828147825 */ /* 0x002fcc00078e0214 */
[----:B------:R-:W3:Y:S01]  /*0e70*/  LDG.E.64 R20, desc[UR8][R20.64] ;  /* 0x0000000814147981 */ /* 0x000ee2000c1e1b00 */
[----:B--2---:R-:W-:-:S03]  /*0e80*/  DADD R18, R22, R18 ;  /* 0x0000000016127229 */ /* 0x004fc60000000012 */
[----:B------:R1:W2:Y:S05]  /*0e90*/  LDG.E.64 R22, desc[UR8][R24.64+-0x10] ;  /* 0xfffff00818167981 */ /* 0x0002aa000c1e1b00 */
[----:B----4-:R-:W-:-:S08]  /*0ea0*/  DADD R16, R18, R16 ;  /* 0x0000000012107229 */ /* 0x010fd00000000010 */
[----:B-----5:R-:W-:Y:S01]  /*0eb0*/  DADD R16, R16, R14 ;  /* 0x0000000010107229 */ /* 0x020fe2000000000e */
[----:B------:R-:W-:-:S05]  /*0ec0*/  IMAD.WIDE R14, R0, 0x8, R30 ;  /* 0x00000008000e7825 */ /* 0x000fca00078e021e */
[----:B------:R-:W4:Y:S02]  /*0ed0*/  LDG.E.64 R28, desc[UR8][R14.64+-0x8] ;  /* 0xfffff8080e1c7981 */ /* 0x000f24000c1e1b00 */
[----:B---3--:R-:W-:Y:S01]  /*0ee0*/  DADD R34, R16, -R34 ;  /* 0x0000000010227229 */ /* 0x008fe20000000822 */
[----:B------:R-:W-:Y:S02]  /*0ef0*/  IMAD.WIDE R16, R40, 0x8, R26 ;  /* 0x0000000828107825 */ /* 0x000fe400078e021a */
[----:B------:R-:W3:Y:S04]  /*0f00*/  LDG.E.64 R26, desc[UR8][R26.64+-0x10] ;  /* 0xfffff0081a1a7981 */ /* 0x000ee8000c1e1b00 */
[----:B------:R-:W5:Y:S01]  /*0f10*/  LDG.E.64 R18, desc[UR8][R16.64] ;  /* 0x0000000810127981 */ /* 0x000f62000c1e1b00 */
[----:B-1----:R-:W-:-:S06]  /*0f20*/  IMAD.WIDE R24, R0, 0x8, R24 ;  /* 0x0000000800187825 */ /* 0x002fcc00078e0218 */
[----:B------:R-:W3:Y:S04]  /*0f30*/  LDG.E.64 R24, desc[UR8][R24.64] ;  /* 0x0000000818187981 */ /* 0x000ee8000c1e1b00 */
[----:B------:R-:W3:Y:S01]  /*0f40*/  LDG.E.64 R16, desc[UR8][R16.64+-0x10] ;  /* 0xfffff00810107981 */ /* 0x000ee2000c1e1b00 */
[----:B--2---:R-:W-:-:S08]  /*0f50*/  DADD R22, R34, -R22 ;  /* 0x0000000022167229 */ /* 0x004fd00000000816 */
[----:B----4-:R-:W-:Y:S01]  /*0f60*/  DADD R28, R22, -R28 ;  /* 0x00000000161c7229 */ /* 0x010fe2000000081c */
[----:B------:R-:W-:Y:S01]  /*0f70*/  IMAD.WIDE R22, R36, 0x8, R32 ;  /* 0x0000000824167825 */ /* 0x000fe200078e0220 */
[----:B-----5:R-:W-:-:S04]  /*0f80*/  DADD R34, R20, R18 ;  /* 0x0000000014227229 */ /* 0x020fc80000000012 */
[----:B------:R-:W2:Y:S01]  /*0f90*/  LDG.E.64 R20, desc[UR8][R22.64] ;  /* 0x0000000816147981 */ /* 0x000ea2000c1e1b00 */
[----:B------:R-:W-:-:S06]  /*0fa0*/  IMAD.WIDE R18, R40, 0x8, R14 ;  /* 0x0000000828127825 */ /* 0x000fcc00078e020e */
[----:B------:R-:W4:Y:S01]  /*0fb0*/  LDG.E.64 R18, desc[UR8][R18.64+-0x8] ;  /* 0xfffff80812127981 */ /* 0x000f22000c1e1b00 */
[----:B0-----:R-:W-:Y:S01]  /*0fc0*/  IADD3 R14, P0, PT, R9, UR4, RZ ;  /* 0x00000004090e7c10 */ /* 0x001fe2000ff1e0ff */
[----:B---3--:R-:W-:Y:S02]  /*0fd0*/  DADD R24, R34, R24 ;  /* 0x0000000022187229 */ /* 0x008fe40000000018 */
[----:B------:R-:W3:Y:S01]  /*0fe0*/  LDG.E.64 R34, desc[UR8][R30.64+0x8] ;  /* 0x000008081e227981 */ /* 0x000ee2000c1e1b00 */
[----:B------:R-:W-:Y:S01]  /*0ff0*/  IADD3.X R15, PT, PT, R11, UR5, RZ, P0, !PT ;  /* 0x000000050b0f7c10 */ /* 0x000fe200087fe4ff */
[----:B------:R-:W-:Y:S01]  /*1000*/  DADD R26, R28, -R26 ;  /* 0x000000001c1a7229 */ /* 0x000fe2000000081a */
[----:B------:R-:W0:Y:S01]  /*1010*/  LDCU.64 UR4, c[0x0][0x3e8] ;  /* 0x00007d00ff0477ac */ /* 0x000e220008000a00 */
[----:B------:R-:W5:Y:S04]  /*1020*/  LDG.E.64 R22, desc[UR8][R22.64+-0x10] ;  /* 0xfffff00816167981 */ /* 0x000f68000c1e1b00 */
[----:B------:R-:W5:Y:S04]  /*1030*/  LDG.E.64 R14, desc[UR8][R14.64+-0x8] ;  /* 0xfffff8080e0e7981 */ /* 0x000f68000c1e1b00 */
[----:B------:R-:W3:Y:S01]  /*1040*/  LDG.E.64 R30, desc[UR8][R30.64+-0x8] ;  /* 0xfffff8081e1e7981 */ /* 0x000ee2000c1e1b00 */
[----:B------:R-:W-:-:S02]  /*1050*/  DMUL R26, R26, UR6 ;  /* 0x000000061a1a7c28 */ /* 0x000fc40008000000 */
[----:B--2---:R-:W-:-:S08]  /*1060*/  DADD R20, R24, R20 ;  /* 0x0000000018147229 */ /* 0x004fd00000000014 */
[----:B----4-:R-:W-:-:S08]  /*1070*/  DADD R18, R20, -R18 ;  /* 0x0000000014127229 */ /* 0x010fd00000000812 */
[----:B------:R-:W-:Y:S02]  /*1080*/  DADD R16, R18, -R16 ;  /* 0x0000000012107229 */ /* 0x000fe40000000810 */
[----:B---3--:R-:W-:-:S06]  /*1090*/  DADD R30, R34, -R30 ;  /* 0x00000000221e7229 */ /* 0x008fcc000000081e */
[----:B-----5:R-:W-:Y:S01]  /*10a0*/  DADD R16, R16, -R14 ;  /* 0x0000000010107229 */ /* 0x020fe2000000080e */
[----:B------:R-:W1:Y:S01]  /*10b0*/  LDC.64 R14, c[0x0][0x450] ;  /* 0x00011400ff0e7b82 */ /* 0x000e620000000a00 */
[----:B------:R-:W-:-:S06]  /*10c0*/  DFMA R26, R30, UR10, R26 ;  /* 0x0000000a1e1a7c2b */ /* 0x000fcc000800001a */
[----:B------:R-:W-:Y:S01]  /*10d0*/  DADD R16, R16, -R22 ;  /* 0x0000000010107229 */ /* 0x000fe20000000816 */
[----:B------:R-:W-:-:S07]  /*10e0*/  IMAD.WIDE R34, R8, 0x8, R32 ;  /* 0x0000000808227825 */ /* 0x000fce00078e0220 */
[----:B------:R-:W-:Y:S01]  /*10f0*/  DFMA R16, R16, UR12, R26 ;  /* 0x0000000c10107c2b */ /* 0x000fe2000800001a */
[----:B------:R-:W-:-:S07]  /*1100*/  IMAD.WIDE R22, R40, 0x8, R34 ;  /* 0x0000000828167825 */ /* 0x000fce00078e0222 */
[----:B------:R-:W-:Y:S01]  /*1110*/  DMUL R16, R16, R12 ;  /* 0x0000000c10107228 */ /* 0x000fe20000000000 */
[----:B-1----:R-:W-:-:S04]  /*1120*/  IMAD.WIDE R18, R2, 0x8, R14 ;  /* 0x0000000802127825 */ /* 0x002fc800078e020e */
[--C-:B------:R-:W-:Y:S02]  /*1130*/  IMAD.WIDE R14, R42, 0x8, R32.reuse ;  /* 0x000000082a0e7825 */ /* 0x100fe400078e0220 */
[----:B------:R1:W-:Y:S04]  /*1140*/  STG.E.64 desc[UR8][R18.64], R16 ;  /* 0x0000001012007986 */ /* 0x0003e8000c101b08 */
[----:B------:R-:W2:Y:S04]  /*1150*/  LDG.E.64 R28, desc[UR8][R22.64] ;  /* 0x00000008161c7981 */ /* 0x000ea8000c1e1b00 */
[----:B------:R-:W2:Y:S04]  /*1160*/  LDG.E.64 R20, desc[UR8][R14.64] ;  /* 0x000000080e147981 */ /* 0x000ea8000c1e1b00 */
[----:B------:R-:W3:Y:S04]  /*1170*/  LDG.E.64 R26, desc[UR8][R34.64+-0x8] ;  /* 0xfffff808221a7981 */ /* 0x000ee8000c1e1b00 */
[----:B-1----:R-:W4:Y:S04]  /*1180*/  LDG.E.64 R16, desc[UR8][R34.64+0x8] ;  /* 0x0000080822107981 */ /* 0x002f28000c1e1b00 */
[----:B------:R-:W5:Y:S04]  /*1190*/  LDG.E.64 R18, desc[UR8][R22.64+0x8] ;  /* 0x0000080816127981 */ /* 0x000f68000c1e1b00 */
[----:B------:R-:W3:Y:S01]  /*11a0*/  LDG.E.64 R24, desc[UR8][R14.64+0x8] ;  /* 0x000008080e187981 */ /* 0x000ee2000c1e1b00 */
[----:B------:R-:W-:-:S03]  /*11b0*/  IMAD.WIDE R30, R4, 0x8, R32 ;  /* 0x00000008041e7825 */ /* 0x000fc600078e0220 */
[----:B------:R-:W3:Y:S04]  /*11c0*/  LDG.E.64 R34, desc[UR8][R34.64] ;  /* 0x0000000822227981 */ /* 0x000ee8000c1e1b00 */
[----:B------:R-:W5:Y:S04]  /*11d0*/  LDG.E.64 R22, desc[UR8][R22.64+-0x8] ;  /* 0xfffff80816167981 */ /* 0x000f68000c1e1b00 */
[----:B------:R-:W3:Y:S01]  /*11e0*/  LDG.E.64 R14, desc[UR8][R14.64+-0x8] ;  /* 0xfffff8080e0e7981 */ /* 0x000ee2000c1e1b00 */
[----:B--2---:R-:W-:-:S08]  /*11f0*/  DADD R20, R28, R20 ;  /* 0x000000001c147229 */ /* 0x004fd00000000014 */
[----:B----4-:R-:W-:Y:S01]  /*1200*/  DADD R16, R20, R16 ;  /* 0x0000000014107229 */ /* 0x010fe20000000010 */
[----:B------:R-:W-:Y:S01]  /*1210*/  IMAD.WIDE R20, R40, 0x8, R30 ;  /* 0x0000000828147825 */ /* 0x000fe200078e021e */
[----:B-----5:R-:W-:-:S04]  /*1220*/  DADD R22, R18, R22 ;  /* 0x0000000012167229 */ /* 0x020fc80000000016 */
[----:B------:R-:W2:Y:S02]  /*1230*/  LDG.E.64 R18, desc[UR8][R20.64] ;  /* 0x0000000814127981 */ /* 0x000ea4000c1e1b00 */
[----:B---3--:R-:W-:Y:S01]  /*1240*/  DADD R26, R16, R26 ;  /* 0x00000000101a7229 */ /* 0x008fe2000000001a */
[----:B------:R-:W-:-:S05]  /*1250*/  IMAD.WIDE R16, R41, 0x8, R32 ;  /* 0x0000000829107825 */ /* 0x000fca00078e0220 */
[----:B------:R-:W3:Y:S01]  /*1260*/  LDG.E.64 R28, desc[UR8][R16.64] ;  /* 0x00000008101c7981 */ /* 0x000ee2000c1e1b00 */
[----:B------:R-:W-:-:S03]  /*1270*/  DADD R24, R22, R24 ;  /* 0x0000000016187229 */ /* 0x000fc60000000018 */
[----:B------:R-:W4:Y:S05]  /*1280*/  LDG.E.64 R22, desc[UR8][R20.64+0x8] ;  /* 0x0000080814167981 */ /* 0x000f2a000c1e1b00 */
[----:B------:R-:W-:Y:S02]  /*1290*/  DADD R14, R24, R14 ;  /* 0x00000000180e7229 */ /* 0x000fe4000000000e */
[----:B------:R-:W5:Y:S04]  /*12a0*/  LDG.E.64 R24, desc[UR8][R30.64+-0x8] ;  /* 0xfffff8081e187981 */ /* 0x000f68000c1e1b00 */
[----:B------:R-:W5:Y:S01]  /*12b0*/  LDG.E.64 R20, desc[UR8][R20.64+-0x8] ;  /* 0xfffff80814147981 */ /* 0x000f62000c1e1b00 */
[----:B--2---:R-:W-:-:S03]  /*12c0*/  DADD R18, R26, -R18 ;  /* 0x000000001a127229 */ /* 0x004fc60000000812 */
[----:B------:R-:W2:Y:S05]  /*12d0*/  LDG.E.64 R26, desc[UR8][R30.64+0x8] ;  /* 0x000008081e1a7981 */ /* 0x000eaa000c1e1b00 */
[----:B---3--:R-:W-:Y:S02]  /*12e0*/  DADD R28, R18, -R28 ;  /* 0x00000000121c7229 */ /* 0x008fe4000000081c */
[----:B------:R-:W3:Y:S04]  /*12f0*/  LDG.E.64 R18, desc[UR8][R16.64+0x8] ;  /* 0x0000080810127981 */ /* 0x000ee8000c1e1b00 */
[----:B------:R-:W3:Y:S01]  /*1300*/  LDG.E.64 R30, desc[UR8][R30.64] ;  /* 0x000000081e1e7981 */ /* 0x000ee2000c1e1b00 */
[----:B----4-:R-:W-:-:S03]  /*1310*/  DADD R22, R14, -R22 ;  /* 0x000000000e167229 */ /* 0x010fc60000000816 */
[----:B------:R-:W4:Y:S05]  /*1320*/  LDG.E.64 R14, desc[UR8][R16.64+-0x8] ;  /* 0xfffff808100e7981 */ /* 0x000f2a000c1e1b00 */
[----:B-----5:R-:W-:Y:S02]  /*1330*/  DADD R20, R22, -R20 ;  /* 0x0000000016147229 */ /* 0x020fe40000000814 */
[----:B--2---:R-:W-:-:S08]  /*1340*/  DADD R26, R28, -R26 ;  /* 0x000000001c1a7229 */ /* 0x004fd0000000081a */
[----:B------:R-:W-:Y:S02]  /*1350*/  DADD R24, R26, -R24 ;  /* 0x000000001a187229 */ /* 0x000fe40000000818 */
[----:B---3--:R-:W-:Y:S02]  /*1360*/  DADD R18, R20, -R18 ;  /* 0x0000000014127229 */ /* 0x008fe40000000812 */
[----:B------:R-:W-:Y:S01]  /*1370*/  DADD R30, R34, -R30 ;  /* 0x00000000221e7229 */ /* 0x000fe2000000081e */
[----:B------:R-:W1:Y:S03]  /*1380*/  LDC.64 R20, c[0x0][0x458] ;  /* 0x00011600ff147b82 */ /* 0x000e660000000a00 */
[----:B------:R-:W-:Y:S02]  /*1390*/  DMUL R24, R24, UR6 ;  /* 0x0000000618187c28 */ /* 0x000fe40008000000 */
[----:B----4-:R-:W-:-:S06]  /*13a0*/  DADD R14, R18, -R14 ;  /* 0x00000000120e7229 */ /* 0x010fcc000000080e */
[----:B------:R-:W-:-:S08]  /*13b0*/  DFMA R24, R30, UR10, R24 ;  /* 0x0000000a1e187c2b */ /* 0x000fd00008000018 */
[----:B------:R-:W-:Y:S01]  /*13c0*/  DFMA R14, R14, UR12, R24 ;  /* 0x0000000c0e0e7c2b */ /* 0x000fe20008000018 */
[----:B------:R-:W-:-:S07]  /*13d0*/  IMAD.WIDE R34, R39, 0x8, R32 ;  /* 0x0000000827227825 */ /* 0x000fce00078e0220 */
[----:B------:R-:W-:Y:S01]  /*13e0*/  DMUL R14, R14, R12 ;  /* 0x0000000c0e0e7228 */ /* 0x000fe20000000000 */
[----:B-1----:R-:W-:-:S06]  /*13f0*/  IMAD.WIDE R20, R2, 0x8, R20 ;  /* 0x0000000802147825 */ /* 0x002fcc00078e0214 */
[----:B------:R1:W-:Y:S04]  /*1400*/  STG.E.64 desc[UR8][R20.64], R14 ;  /* 0x0000000e14007986 */ /* 0x0003e8000c101b08 */
[----:B------:R-:W2:Y:S01]  /*1410*/  LDG.E.64 R30, desc[UR8][R34.64+-0x8] ;  /* 0xfffff808221e7981 */ /* 0x000ea2000c1e1b00 */
[----:B------:R-:W-:-:S05]  /*1420*/  IMAD.WIDE R24, R0, 0x8, R34 ;  /* 0x0000000800187825 */ /* 0x000fca00078e0222 */
[----:B------:R-:W3:Y:S04]  /*1430*/  LDG.E.64 R18, desc[UR8][R24.64] ;  /* 0x0000000818127981 */ /* 0x000ee8000c1e1b00 */
[----:B-1----:R-:W2:Y:S01]  /*1440*/  LDG.E.64 R14, desc[UR8][R34.64+0x8] ;  /* 0x00000808220e7981 */ /* 0x002ea2000c1e1b00 */
[----:B------:R-:W-:-:S03]  /*1450*/  IMAD.WIDE R22, R10, 0x8, R32 ;  /* 0x000000080a167825 */ /* 0x000fc600078e0220 */
[----:B------:R-:W4:Y:S01]  /*1460*/  LDG.E.64 R28, desc[UR8][R24.64+0x8] ;  /* 0x00000808181c7981 */ /* 0x000f22000c1e1b00 */
[----:B------:R-:W-:-:S03]  /*1470*/  IMAD.WIDE R32, R38, 0x8, R32 ;  /* 0x0000000826207825 */ /* 0x000fc600078e0220 */
[----:B------:R-:W5:Y:S04]  /*1480*/  LDG.E.64 R20, desc[UR8][R22.64] ;  /* 0x0000000816147981 */ /* 0x000f68000c1e1b00 */
[----:B------:R-:W4:Y:S04]  /*1490*/  LDG.E.64 R26, desc[UR8][R22.64+0x8] ;  /* 0x00000808161a7981 */ /* 0x000f28000c1e1b00 */
[----:B------:R-:W4:Y:S04]  /*14a0*/  LDG.E.64 R24, desc[UR8][R24.64+-0x8] ;  /* 0xfffff80818187981 */ /* 0x000f28000c1e1b00 */
[----:B------:R-:W4:Y:S04]  /*14b0*/  LDG.E.64 R34, desc[UR8][R34.64] ;  /* 0x0000000822227981 */ /* 0x000f28000c1e1b00 */
[----:B------:R-:W4:Y:S01]  /*14c0*/  LDG.E.64 R22, desc[UR8][R22.64+-0x8] ;  /* 0xfffff80816167981 */ /* 0x000f22000c1e1b00 */
[----:B--2---:R-:W-:-:S03]  /*14d0*/  DADD R30, R14, R30 ;  /* 0x000000000e1e7229 */ /* 0x004fc6000000001e */
[----:B------:R-:W2:Y:S05]  /*14e0*/  LDG.E.64 R14, desc[UR8][R32.64+0x8] ;  /* 0x00000808200e7981 */ /* 0x000eaa000c1e1b00 */
[----:B---3--:R-:W-:Y:S02]  /*14f0*/  DADD R18, R30, R18 ;  /* 0x000000001e127229 */ /* 0x008fe40000000012 */
[----:B------:R-:W3:Y:S06]  /*1500*/  LDG.E.64 R30, desc[UR8][R32.64+-0x8] ;  /* 0xfffff808201e7981 */ /* 0x000eec000c1e1b00 */
[----:B-----5:R-:W-:Y:S01]  /*1510*/  DADD R20, R18, R20 ;  /* 0x0000000012147229 */ /* 0x020fe20000000014 */
[----:B------:R-:W-:Y:S01]  /*1520*/  IMAD.WIDE R18, R0, 0x8, R32 ;  /* 0x0000000800127825 */ /* 0x000fe200078e0220 */
[----:B----4-:R-:W-:Y:S01]  /*1530*/  DADD R26, R28, R26 ;  /* 0x000000001c1a7229 */ /* 0x010fe2000000001a */
        /* <DEDUP_REMOVED lines=13> */
[----:B------:R-:W-:-:S06]  /*1610*/  DADD R32, R34, -R32 ;  /* 0x0000000022207229 */ /* 0x000fcc0000000820 */
[----:B------:R-:W-:-:S08]  /*1620*/  DMUL R26, R26, UR6 ;  /* 0x000000061a1a7c28 */ /* 0x000fd00008000000 */
[----:B------:R-:W-:Y:S02]  /*1630*/  DFMA R26, R32, UR10, R26 ;  /* 0x0000000a201a7c2b */ /* 0x000fe4000800001a */
[----:B--2---:R-:W-:-:S08]  /*1640*/  DADD R20, R22, -R20 ;  /* 0x0000000016147229 */ /* 0x004fd00000000814 */
[----:B---3--:R-:W-:-:S08]  /*1650*/  DADD R14, R20, -R14 ;  /* 0x00000000140e7229 */ /* 0x008fd0000000080e */
[----:B------:R-:W-:Y:S01]  /*1660*/  DADD R20, R14, -R18 ;  /* 0x000000000e147229 */ /* 0x000fe20000000812 */
[----:B------:R-:W1:Y:S08]  /*1670*/  LDC.64 R18, c[0x0][0x460] ;  /* 0x00011800ff127b82 */ /* 0x000e700000000a00 */
[----:B------:R-:W2:Y:S01]  /*1680*/  LDC.64 R14, c[0x0][0x3e8] ;  /* 0x0000fa00ff0e7b82 */ /* 0x000ea20000000a00 */
[----:B------:R-:W-:-:S08]  /*1690*/  DADD R16, R20, -R16 ;  /* 0x0000000014107229 */ /* 0x000fd00000000810 */
[----:B------:R-:W-:-:S08]  /*16a0*/  DFMA R16, R16, UR12, R26 ;  /* 0x0000000c10107c2b */ /* 0x000fd0000800001a */
[----:B------:R-:W-:Y:S01]  /*16b0*/  DMUL R16, R16, R12 ;  /* 0x0000000c10107228 */ /* 0x000fe20000000000 */
[----:B-1----:R-:W-:-:S04]  /*16c0*/  IMAD.WIDE R18, R2, 0x8, R18 ;  /* 0x0000000802127825 */ /* 0x002fc800078e0212 */
[----:B--2---:R-:W-:-:S04]  /*16d0*/  IMAD.WIDE R26, R3, 0x8, R14 ;  /* 0x00000008031a7825 */ /* 0x004fc800078e020e */
[--C-:B------:R-:W-:Y:S01]  /*16e0*/  IMAD.WIDE R30, R6, 0x8, R14.reuse ;  /* 0x00000008061e7825 */ /* 0x100fe200078e020e */
[----:B------:R1:W-:Y:S04]  /*16f0*/  STG.E.64 desc[UR8][R18.64], R16 ;  /* 0x0000001012007986 */ /* 0x0003e8000c101b08 */
[----:B------:R-:W2:Y:S01]  /*1700*/  LDG.E.64 R26, desc[UR8][R26.64] ;  /* 0x000000081a1a7981 */ /* 0x000ea2000c1e1b00 */
[----:B------:R-:W-:-:S03]  /*1710*/  IMAD.WIDE R28, R5, 0x8, R14 ;  /* 0x00000008051c7825 */ /* 0x000fc600078e020e */
[----:B------:R-:W2:Y:S01]  /*1720*/  LDG.E.64 R24, desc[UR8][R30.64] ;  /* 0x000000081e187981 */ /* 0x000ea2000c1e1b00 */
[----:B------:R-:W-:-:S03]  /*1730*/  IMAD.WIDE R20, R37, 0x8, R14 ;  /* 0x0000000825147825 */ /* 0x000fc600078e020e */
[----:B------:R3:W4:Y:S01]  /*1740*/  LDG.E.64 R22, desc[UR8][R28.64] ;  /* 0x000000081c167981 */ /* 0x000722000c1e1b00 */
[----:B-1----:R-:W-:-:S03]  /*1750*/  IMAD.WIDE R18, R7, 0x8, R14 ;  /* 0x0000000807127825 */ /* 0x002fc600078e020e */
[----:B------:R-:W5:Y:S01]  /*1760*/  LDG.E.64 R16, desc[UR8][R20.64] ;  /* 0x0000000814107981 */ /* 0x000f62000c1e1b00 */
[----:B------:R-:W-:-:S03]  /*1770*/  IMAD.WIDE R34, R40, 0x8, R18 ;  /* 0x0000000828227825 */ /* 0x000fc600078e0212 */
[----:B------:R1:W5:Y:S04]  /*1780*/  LDG.E.64 R32, desc[UR8][R30.64+-0x10] ;  /* 0xfffff0081e207981 */ /* 0x000368000c1e1b00 */
[----:B------:R-:W5:Y:S01]  /*1790*/  LDG.E.64 R34, desc[UR8][R34.64+-0x8] ;  /* 0xfffff80822227981 */ /* 0x000f62000c1e1b00 */
[----:B---3--:R-:W-:-:S06]  /*17a0*/  IMAD.WIDE R28, R40, 0x8, R28 ;  /* 0x00000008281c7825 */ /* 0x008fcc00078e021c */
[----:B------:R-:W3:Y:S01]  /*17b0*/  LDG.E.64 R28, desc[UR8][R28.64] ;  /* 0x000000081c1c7981 */ /* 0x000ee2000c1e1b00 */
[----:B-1----:R-:W-:-:S06]  /*17c0*/  IMAD.WIDE R30, R0, 0x8, R30 ;  /* 0x00000008001e7825 */ /* 0x002fcc00078e021e */
[----:B------:R-:W3:Y:S01]  /*17d0*/  LDG.E.64 R30, desc[UR8][R30.64] ;  /* 0x000000081e1e7981 */ /* 0x000ee2000c1e1b00 */
[----:B--2---:R-:W-:-:S08]  /*17e0*/  DADD R24, R26, R24 ;  /* 0x000000001a187229 */ /* 0x004fd00000000018 */
[----:B----4-:R-:W-:Y:S01]  /*17f0*/  DADD R22, R24, R22 ;  /* 0x0000000018167229 */ /* 0x010fe20000000016 */
[----:B------:R-:W-:Y:S02]  /*1800*/  IMAD.WIDE R26, R40, 0x8, R20 ;  /* 0x00000008281a7825 */ /* 0x000fe400078e0214 */
[----:B------:R-:W2:Y:S05]  /*1810*/  LDG.E.64 R20, desc[UR8][R20.64+-0x10] ;  /* 0xfffff00814147981 */ /* 0x000eaa000c1e1b00 */
[----:B-----5:R-:W-:Y:S01]  /*1820*/  DADD R16, R22, R16 ;  /* 0x0000000016107229 */ /* 0x020fe20000000010 */
[----:B------:R-:W-:-:S05]  /*1830*/  IMAD.WIDE R22, R0, 0x8, R18 ;  /* 0x0000000800167825 */ /* 0x000fca00078e0212 */
[----:B------:R-:W4:Y:S02]  /*1840*/  LDG.E.64 R24, desc[UR8][R22.64+-0x8] ;  /* 0xfffff80816187981 */ /* 0x000f24000c1e1b00 */
[----:B------:R-:W-:Y:S02]  /*1850*/  DADD R34, R16, -R34 ;  /* 0x0000000010227229 */ /* 0x000fe40000000822 */
[----:B------:R-:W3:Y:S06]  /*1860*/  LDG.E.64 R16, desc[UR8][R26.64] ;  /* 0x000000081a107981 */ /* 0x000eec000c1e1b00 */
[----:B------:R-:W-:Y:S01]  /*1870*/  DADD R32, R34, -R32 ;  /* 0x0000000022207229 */ /* 0x000fe20000000820 */
[----:B------:R-:W5:Y:S07]  /*1880*/  LDG.E.64 R26, desc[UR8][R26.64+-0x10] ;  /* 0xfffff0081a1a7981 */ /* 0x000f6e000c1e1b00 */
[----:B----4-:R-:W-:Y:S01]  /*1890*/  DADD R24, R32, -R24 ;  /* 0x0000000020187229 */ /* 0x010fe20000000818 */
[----:B------:R-:W-:Y:S01]  /*18a0*/  IMAD.WIDE R32, R36, 0x8, R14 ;  /* 0x0000000824207825 */ /* 0x000fe200078e020e */
[----:B---3--:R-:W-:-:S04]  /*18b0*/  DADD R34, R28, R16 ;  /* 0x000000001c227229 */ /* 0x008fc80000000010 */
[----:B------:R-:W3:Y:S01]  /*18c0*/  LDG.E.64 R16, desc[UR8][R32.64] ;  /* 0x0000000820107981 */ /* 0x000ee2000c1e1b00 */
[----:B------:R-:W-:-:S03]  /*18d0*/  IMAD.WIDE R28, R40, 0x8, R22 ;  /* 0x00000008281c7825 */ /* 0x000fc600078e0216 */
[----:B------:R-:W4:Y:S04]  /*18e0*/  LDG.E.64 R22, desc[UR8][R18.64+0x8] ;  /* 0x0000080812167981 */ /* 0x000f28000c1e1b00 */
[----:B------:R-:W5:Y:S01]  /*18f0*/  LDG.E.64 R28, desc[UR8][R28.64+-0x8] ;  /* 0xfffff8081c1c7981 */ /* 0x000f62000c1e1b00 */
[----:B------:R-:W-:Y:S01]  /*1900*/  DADD R30, R34, R30 ;  /* 0x00000000221e7229 */ /* 0x000fe2000000001e */
[----:B0-----:R-:W-:Y:S02]  /*1910*/  IADD3 R34, P0, PT, R9, UR4, RZ ;  /* 0x0000000409227c10 */ /* 0x001fe4000ff1e0ff */
[----:B------:R-:W4:Y:S02]  /*1920*/  LDG.E.64 R32, desc[UR8][R32.64+-0x10] ;  /* 0xfffff00820207981 */ /* 0x000f24000c1e1b00 */
[----:B------:R-:W-:-:S02]  /*1930*/  IADD3.X R35, PT, PT, R11, UR5, RZ, P0, !PT ;  /* 0x000000050b237c10 */ /* 0x000fc400087fe4ff */
[----:B------:R-:W4:Y:S01]  /*1940*/  LDG.E.64 R18, desc[UR8][R18.64+-0x8] ;  /* 0xfffff80812127981 */ /* 0x000f22000c1e1b00 */
[----:B--2---:R-:W-:Y:S01]  /*1950*/  DADD R20, R24, -R20 ;  /* 0x0000000018147229 */ /* 0x004fe20000000814 */
[----:B------:R-:W-:Y:S01]  /*1960*/  IMAD.WIDE R42, R42, 0x8, R14 ;  /* 0x000000082a2a7825 */ /* 0x000fe200078e020e */
[----:B------:R-:W0:Y:S01]  /*1970*/  LDCU.64 UR4, c[0x0][0x530] ;  /* 0x0000a600ff0477ac */ /* 0x000e220008000a00 */
[----:B------:R-:W2:Y:S01]  /*1980*/  LDG.E.64 R34, desc[UR8][R34.64+-0x8] ;  /* 0xfffff80822227981 */ /* 0x000ea2000c1e1b00 */
[----:B---3--:R-:W-:-:S08]  /*1990*/  DADD R16, R30, R16 ;  /* 0x000000001e107229 */ /* 0x008fd00000000010 */
[----:B-----5:R-:W-:-:S08]  /*19a0*/  DADD R16, R16, -R28 ;  /* 0x0000000010107229 */ /* 0x020fd0000000081c */
[----:B------:R-:W-:Y:S02]  /*19b0*/  DADD R16, R16, -R26 ;  /* 0x0000000010107229 */ /* 0x000fe4000000081a */
[----:B----4-:R-:W-:Y:S02]  /*19c0*/  DADD R18, R22, -R18 ;  /* 0x0000000016127229 */ /* 0x010fe40000000812 */
[----:B------:R-:W-:Y:S01]  /*19d0*/  DMUL R22, R20, UR6 ;  /* 0x0000000614167c28 */ /* 0x000fe20008000000 */
[----:B------:R-:W1:Y:S03]  /*19e0*/  LDC.64 R20, c[0x0][0x468] ;  /* 0x00011a00ff147b82 */ /* 0x000e660000000a00 */
[----:B--2---:R-:W-:-:S04]  /*19f0*/  DADD R16, R16, -R34 ;  /* 0x0000000010107229 */ /* 0x004fc80000000822 */
[----:B------:R-:W-:-:S04]  /*1a00*/  DFMA R18, R18, UR10, R22 ;  /* 0x0000000a12127c2b */ /* 0x000fc80008000016 */
[----:B------:R-:W-:-:S08]  /*1a10*/  DADD R16, R16, -R32 ;  /* 0x0000000010107229 */ /* 0x000fd00000000820 */
[----:B------:R-:W-:Y:S01]  /*1a20*/  DFMA R18, R16, UR12, R18 ;  /* 0x0000000c10127c2b */ /* 0x000fe20008000012 */
[----:B------:R-:W-:-:S04]  /*1a30*/  IMAD.WIDE R16, R8, 0x8, R14 ;  /* 0x0000000808107825 */ /* 0x000fc800078e020e */
[----:B-1----:R-:W-:-:S03]  /*1a40*/  IMAD.WIDE R22, R2, 0x8, R20 ;  /* 0x0000000802167825 */ /* 0x002fc600078e0214 */
[----:B------:R-:W-:Y:S01]  /*1a50*/  DMUL R18, R18, R12 ;  /* 0x0000000c12127228 */ /* 0x000fe20000000000 */
[----:B------:R-:W-:-:S06]  /*1a60*/  IMAD.WIDE R20, R40, 0x8, R16 ;  /* 0x0000000828147825 */ /* 0x000fcc00078e0210 */
[----:B------:R1:W-:Y:S04]  /*1a70*/  STG.E.64 desc[UR8][R22.64], R18 ;  /* 0x0000001216007986 */ /* 0x0003e8000c101b08 */
[----:B------:R-:W2:Y:S04]  /*1a80*/  LDG.E.64 R26, desc[UR8][R20.64] ;  /* 0x00000008141a7981 */ /* 0x000ea8000c1e1b00 */
[----:B------:R-:W2:Y:S01]  /*1a90*/  LDG.E.64 R24, desc[UR8][R42.64] ;  /* 0x000000082a187981 */ /* 0x000ea2000c1e1b00 */
[----:B------:R-:W-:-:S03]  /*1aa0*/  IMAD.WIDE R34, R4, 0x8, R14 ;  /* 0x0000000804227825 */ /* 0x000fc600078e020e */
[----:B------:R-:W3:Y:S04]  /*1ab0*/  LDG.E.64 R32, desc[UR8][R16.64+-0x8] ;  /* 0xfffff80810207981 */ /* 0x000ee8000c1e1b00 */
[----:B-1----:R-:W4:Y:S04]  /*1ac0*/  LDG.E.64 R18, desc[UR8][R20.64+0x8] ;  /* 0x0000080814127981 */ /* 0x002f28000c1e1b00 */
[----:B------:R-:W5:Y:S04]  /*1ad0*/  LDG.E.64 R22, desc[UR8][R16.64+0x8] ;  /* 0x0000080810167981 */ /* 0x000f68000c1e1b00 */
[----:B------:R-:W3:Y:S04]  /*1ae0*/  LDG.E.64 R28, desc[UR8][R42.64+0x8] ;  /* 0x000008082a1c7981 */ /* 0x000ee8000c1e1b00 */
[----:B------:R-:W4:Y:S01]  /*1af0*/  LDG.E.64 R20, desc[UR8][R20.64+-0x8] ;  /* 0xfffff80814147981 */ /* 0x000f22000c1e1b00 */
[----:B------:R-:W-:-:S03]  /*1b00*/  IMAD.WIDE R30, R40, 0x8, R34 ;  /* 0x00000008281e7825 */ /* 0x000fc600078e0222 */
[----:B------:R-:W3:Y:S04]  /*1b10*/  LDG.E.64 R16, desc[UR8][R16.64] ;  /* 0x0000000810107981 */ /* 0x000ee8000c1e1b00 */
[----:B------:R-:W3:Y:S01]  /*1b20*/  LDG.E.64 R42, desc[UR8][R42.64+-0x8] ;  /* 0xfffff8082a2a7981 */ /* 0x000ee2000c1e1b00 */
[----:B--2---:R-:W-:-:S03]  /*1b30*/  DADD R26, R26, R24 ;  /* 0x000000001a1a7229 */ /* 0x004fc60000000018 */
[----:B------:R-:W2:Y:S05]  /*1b40*/  LDG.E.64 R24, desc[UR8][R30.64] ;  /* 0x000000081e187981 */ /* 0x000eaa000c1e1b00 */
[----:B-----5:R-:W-:Y:S02]  /*1b50*/  DADD R26, R26, R22 ;  /* 0x000000001a1a7229 */ /* 0x020fe40000000016 */
[----:B----4-:R-:W-:Y:S01]  /*1b60*/  DADD R20, R18, R20 ;  /* 0x0000000012147229 */ /* 0x010fe20000000014 */
[----:B------:R-:W-:-:S05]  /*1b70*/  IMAD.WIDE R18, R41, 0x8, R14 ;  /* 0x0000000829127825 */ /* 0x000fca00078e020e */
[----:B------:R-:W4:Y:S01]  /*1b80*/  LDG.E.64 R22, desc[UR8][R18.64] ;  /* 0x0000000812167981 */ /* 0x000f22000c1e1b00 */
[----:B---3--:R-:W-:Y:S02]  /*1b90*/  DADD R32, R26, R32 ;  /* 0x000000001a207229 */ /* 0x008fe40000000020 */
[----:B------:R-:W-:Y:S01]  /*1ba0*/  DADD R28, R20, R28 ;  /* 0x00000000141c7229 */ /* 0x000fe2000000001c */
[----:B------:R-:W3:Y:S04]  /*1bb0*/  LDG.E.64 R26, desc[UR8][R34.64+0x8] ;  /* 0x00000808221a7981 */ /* 0x000ee8000c1e1b00 */
[----:B------:R-:W5:Y:S03]  /*1bc0*/  LDG.E.64 R20, desc[UR8][R30.64+0x8] ;  /* 0x000008081e147981 */ /* 0x000f66000c1e1b00 */
[----:B------:R-:W-:Y:S01]  /*1bd0*/  DADD R28, R28, R42 ;  /* 0x000000001c1c7229 */ /* 0x000fe2000000002a */
[----:B------:R-:W3:Y:S04]  /*1be0*/  LDG.E.64 R42, desc[UR8][R34.64] ;  /* 0x00000008222a7981 */ /* 0x000ee8000c1e1b00 */
[----:B------:R-:W3:Y:S01]  /*1bf0*/  LDG.E.64 R30, desc[UR8][R30.64+-0x8] ;  /* 0xfffff8081e1e7981 */ /* 0x000ee2000c1e1b00 */
[----:B--2---:R-:W-:-:S03]  /*1c00*/  DADD R24, R32, -R24 ;  /* 0x0000000020187229 */ /* 0x004fc60000000818 */
[----:B------:R-:W2:Y:S04]  /*1c10*/  LDG.E.64 R32, desc[UR8][R34.64+-0x8] ;  /* 0xfffff80822207981 */ /* 0x000ea8000c1e1b00 */
[----:B------:R-:W2:Y:S01]  /*1c20*/  LDG.E.64 R34, desc[UR8][R18.64+0x8] ;  /* 0x0000080812227981 */ /* 0x000ea2000c1e1b00 */
[----:B----4-:R-:W-:-:S03]  /*1c30*/  DADD R24, R24, -R22 ;  /* 0x0000000018187229 */ /* 0x010fc60000000816 */
[----:B------:R-:W4:Y:S01]  /*1c40*/  LDG.E.64 R22, desc[UR8][R18.64+-0x8] ;  /* 0xfffff80812167981 */ /* 0x000f22000c1e1b00 */
[----:B-----5:R-:W-:-:S04]  /*1c50*/  DADD R20, R28, -R20 ;  /* 0x000000001c147229 */ /* 0x020fc80000000814 */
[----:B---3--:R-:W-:-:S04]  /*1c60*/  DADD R24, R24, -R26 ;  /* 0x0000000018187229 */ /* 0x008fc8000000081a */
[----:B------:R-:W-:Y:S02]  /*1c70*/  DADD R20, R20, -R30 ;  /* 0x0000000014147229 */ /* 0x000fe4000000081e */
[----:B------:R-:W-:Y:S01]  /*1c80*/  DADD R16, R16, -R42 ;  /* 0x0000000010107229 */ /* 0x000fe2000000082a */
[----:B------:R-:W-:Y:S01]  /*1c90*/  IMAD.WIDE R42, R38, 0x8, R14 ;  /* 0x00000008262a7825 */ /* 0x000fe200078e020e */
[----:B--2---:R-:W-:-:S08]  /*1ca0*/  DADD R24, R24, -R32 ;  /* 0x0000000018187229 */ /* 0x004fd00000000820 */
[----:B------:R-:W-:Y:S02]  /*1cb0*/  DMUL R26, R24, UR6 ;  /* 0x00000006181a7c28 */ /* 0x000fe40008000000 */
[----:B------:R-:W-:Y:S01]  /*1cc0*/  DADD R20, R20, -R34 ;  /* 0x0000000014147229 */ /* 0x000fe20000000822 */
[----:B------:R-:W1:Y:S05]  /*1cd0*/  LDC.64 R24, c[0x0][0x470] ;  /* 0x00011c00ff187b82 */ /* 0x000e6a0000000a00 */
[----:B------:R-:W-:Y:S02]  /*1ce0*/  DFMA R16, R16, UR10, R26 ;  /* 0x0000000a10107c2b */ /* 0x000fe4000800001a */
[----:B----4-:R-:W-:-:S08]  /*1cf0*/  DADD R20, R20, -R22 ;  /* 0x0000000014147229 */ /* 0x010fd00000000816 */
        /* <DEDUP_REMOVED lines=10> */
[----:B------:R-:W4:Y:S04]  /*1da0*/  LDG.E.64 R20, desc[UR8][R16.64] ;  /* 0x0000000810147981 */ /* 0x000f28000c1e1b00 */
[----:B------:R-:W5:Y:S04]  /*1db0*/  LDG.E.64 R22, desc[UR8][R34.64+0x8] ;  /* 0x0000080822167981 */ /* 0x000f68000c1e1b00 */
[----:B-1----:R-:W5:Y:S04]  /*1dc0*/  LDG.E.64 R24, desc[UR8][R16.64+0x8] ;  /* 0x0000080810187981 */ /* 0x002f68000c1e1b00 */
[----:B------:R-:W5:Y:S04]  /*1dd0*/  LDG.E.64 R14, desc[UR8][R34.64+-0x8] ;  /* 0xfffff808220e7981 */ /* 0x000f68000c1e1b00 */
[----:B------:R-:W5:Y:S04]  /*1de0*/  LDG.E.64 R32, desc[UR8][R32.64] ;  /* 0x0000000820207981 */ /* 0x000f68000c1e1b00 */
[----:B------:R-:W5:Y:S04]  /*1df0*/  LDG.E.64 R16, desc[UR8][R16.64+-0x8] ;  /* 0xfffff80810107981 */ /* 0x000f68000c1e1b00 */
[----:B------:R-:W5:Y:S01]  /*1e00*/  LDG.E.64 R34, desc[UR8][R42.64+0x8] ;  /* 0x000008082a227981 */ /* 0x000f62000c1e1b00 */
[----:B--2---:R-:W-:-:S08]  /*1e10*/  DADD R28, R30, R28 ;  /* 0x000000001e1c7229 */ /* 0x004fd0000000001c */
[----:B---3--:R-:W-:Y:S01]  /*1e20*/  DADD R28, R28, R26 ;  /* 0x000000001c1c7229 */ /* 0x008fe2000000001a */
[----:B------:R-:W2:Y:S07]  /*1e30*/  LDG.E.64 R26, desc[UR8][R42.64+-0x8] ;  /* 0xfffff8082a1a7981 */ /* 0x000eae000c1e1b00 */
[----:B----4-:R-:W-:Y:S01]  /*1e40*/  DADD R28, R28, R20 ;  /* 0x000000001c1c7229 */ /* 0x010fe20000000014 */
[----:B------:R-:W-:Y:S01]  /*1e50*/  IMAD.WIDE R20, R0, 0x8, R42 ;  /* 0x0000000800147825 */ /* 0x000fe200078e022a */
[----:B-----5:R-:W-:Y:S01]  /*1e60*/  DADD R24, R22, R24 ;  /* 0x0000000016187229 */ /* 0x020fe20000000018 */
[----:B------:R-:W3:Y:S04]  /*1e70*/  LDG.E.64 R42, desc[UR8][R42.64] ;  /* 0x000000082a2a7981 */ /* 0x000ee8000c1e1b00 */
[----:B------:R-:W4:Y:S04]  /*1e80*/  LDG.E.64 R30, desc[UR8][R20.64] ;  /* 0x00000008141e7981 */ /* 0x000f28000c1e1b00 */
[----:B------:R-:W5:Y:S01]  /*1e90*/  LDG.E.64 R22, desc[UR8][R20.64+0x8] ;  /* 0x0000080814167981 */ /* 0x000f62000c1e1b00 */
[----:B------:R-:W-:-:S02]  /*1ea0*/  DADD R24, R24, R14 ;  /* 0x0000000018187229 */ /* 0x000fc4000000000e */
[----:B------:R-:W-:Y:S01]  /*1eb0*/  DADD R28, R28, -R34 ;  /* 0x000000001c1c7229 */ /* 0x000fe20000000822 */
[----:B------:R-:W3:Y:S04]  /*1ec0*/  LDG.E.64 R14, desc[UR8][R18.64+0x8] ;  /* 0x00000808120e7981 */ /* 0x000ee8000c1e1b00 */
[----:B------:R-:W3:Y:S04]  /*1ed0*/  LDG.E.64 R34, desc[UR8][R18.64] ;  /* 0x0000000812227981 */ /* 0x000ee8000c1e1b00 */
[----:B------:R-:W3:Y:S04]  /*1ee0*/  LDG.E.64 R20, desc[UR8][R20.64+-0x8] ;  /* 0xfffff80814147981 */ /* 0x000ee8000c1e1b00 */
[----:B------:R-:W3:Y:S01]  /*1ef0*/  LDG.E.64 R18, desc[UR8][R18.64+-0x8] ;  /* 0xfffff80812127981 */ /* 0x000ee2000c1e1b00 */
[----:B------:R-:W-:-:S02]  /*1f00*/  DADD R16, R24, R16 ;  /* 0x0000000018107229 */ /* 0x000fc40000000010 */
[----:B--2---:R-:W-:-:S08]  /*1f10*/  DADD R26, R28, -R26 ;  /* 0x000000001c1a7229 */ /* 0x004fd0000000081a */
[----:B----4-:R-:W-:Y:S02]  /*1f20*/  DADD R26, R26, -R30 ;  /* 0x000000001a1a7229 */ /* 0x010fe4000000081e */
[----:B-----5:R-:W-:-:S08]  /*1f30*/  DADD R16, R16, -R22 ;  /* 0x0000000010107229 */ /* 0x020fd00000000816 */
[----:B---3--:R-:W-:Y:S02]  /*1f40*/  DADD R16, R16, -R14 ;  /* 0x0000000010107229 */ /* 0x008fe4000000080e */
[----:B------:R-:W-:Y:S01]  /*1f50*/  DADD R26, R26, -R34 ;  /* 0x000000001a1a7229 */ /* 0x000fe20000000822 */
[----:B------:R-:W1:Y:S01]  /*1f60*/  LDC.64 R14, c[0x0][0x530] ;  /* 0x00014c00ff0e7b82 */ /* 0x000e620000000a00 */
[----:B------:R-:W-:-:S04]  /*1f70*/  DADD R32, R32, -R42 ;  /* 0x0000000020207229 */ /* 0x000fc8000000082a */
[----:B------:R-:W-:Y:S02]  /*1f80*/  DADD R16, R16, -R20 ;  /* 0x0000000010107229 */ /* 0x000fe40000000814 */
[----:B------:R-:W-:Y:S01]  /*1f90*/  DMUL R26, R26, UR6 ;  /* 0x000000061a1a7c28 */ /* 0x000fe20008000000 */
[----:B------:R-:W2:Y:S05]  /*1fa0*/  LDC.64 R20, c[0x0][0x478] ;  /* 0x00011e00ff147b82 */ /* 0x000eaa0000000a00 */
[----:B------:R-:W-:Y:S02]  /*1fb0*/  DADD R16, R16, -R18 ;  /* 0x0000000010107229 */ /* 0x000fe40000000812 */
[----:B------:R-:W-:-:S08]  /*1fc0*/  DFMA R26, R32, UR10, R26 ;  /* 0x0000000a201a7c2b */ /* 0x000fd0000800001a */
[----:B------:R-:W-:Y:S01]  /*1fd0*/  DFMA R26, R16, UR12, R26 ;  /* 0x0000000c101a7c2b */ /* 0x000fe2000800001a */
[----:B-1----:R-:W-:-:S04]  /*1fe0*/  IMAD.WIDE R4, R5, 0x8, R14 ;  /* 0x0000000805047825 */ /* 0x002fc800078e020e */
[----:B------:R-:W-:-:S03]  /*1ff0*/  IMAD.WIDE R16, R37, 0x8, R14 ;  /* 0x0000000825107825 */ /* 0x000fc600078e020e */
[----:B------:R-:W-:Y:S01]  /*2000*/  DMUL R42, R26, R12 ;  /* 0x0000000c1a2a7228 */ /* 0x000fe20000000000 */
[----:B--2---:R-:W-:-:S04]  /*2010*/  IMAD.WIDE R20, R2, 0x8, R20 ;  /* 0x0000000802147825 */ /* 0x004fc800078e0214 */
[----:B------:R-:W-:-:S04]  /*2020*/  IMAD.WIDE R24, R40, 0x8, R4 ;  /* 0x0000000828187825 */ /* 0x000fc800078e0204 */
[----:B------:R-:W-:Y:S01]  /*2030*/  IMAD.WIDE R18, R40, 0x8, R16 ;  /* 0x0000000828127825 */ /* 0x000fe200078e0210 */
[----:B------:R1:W-:Y:S03]  /*2040*/  STG.E.64 desc[UR8][R20.64], R42 ;  /* 0x0000002a14007986 */ /* 0x0003e6000c101b08 */
[----:B------:R-:W-:Y:S01]  /*2050*/  IMAD.WIDE R34, R6, 0x8, R14 ;  /* 0x0000000806227825 */ /* 0x000fe200078e020e */
[----:B------:R-:W2:Y:S04]  /*2060*/  LDG.E.64 R32, desc[UR8][R24.64] ;  /* 0x0000000818207981 */ /* 0x000ea8000c1e1b00 */
[----:B------:R-:W3:Y:S01]  /*2070*/  LDG.E.64 R30, desc[UR8][R18.64] ;  /* 0x00000008121e7981 */ /* 0x000ee2000c1e1b00 */
[----:B------:R-:W-:-:S03]  /*2080*/  IMAD.WIDE R28, R0, 0x8, R34 ;  /* 0x00000008001c7825 */ /* 0x000fc600078e0222 */
[----:B-1----:R-:W2:Y:S04]  /*2090*/  LDG.E.64 R20, desc[UR8][R24.64+-0x10] ;  /* 0xfffff00818147981 */ /* 0x002ea8000c1e1b00 */
[----:B------:R-:W4:Y:S04]  /*20a0*/  LDG.E.64 R22, desc[UR8][R28.64] ;  /* 0x000000081c167981 */ /* 0x000f28000c1e1b00 */
[----:B------:R-:W5:Y:S04]  /*20b0*/  LDG.E.64 R26, desc[UR8][R28.64+-0x8] ;  /* 0xfffff8081c1a7981 */ /* 0x000f68000c1e1b00 */
[----:B------:R-:W5:Y:S01]  /*20c0*/  LDG.E.64 R24, desc[UR8][R24.64+-0x8] ;  /* 0xfffff80818187981 */ /* 0x000f62000c1e1b00 */
[----:B------:R-:W-:-:S03]  /*20d0*/  IMAD.WIDE R44, R3, 0x8, R14 ;  /* 0x00000008032c7825 */ /* 0x000fc600078e020e */
[----:B------:R-:W5:Y:S04]  /*20e0*/  LDG.E.64 R42, desc[UR8][R34.64] ;  /* 0x00000008222a7981 */ /* 0x000f68000c1e1b00 */
[----:B------:R-:W5:Y:S04]  /*20f0*/  LDG.E.64 R28, desc[UR8][R28.64+-0x10] ;  /* 0xfffff0081c1c7981 */ /* 0x000f68000c1e1b00 */
[----:B------:R-:W5:Y:S01]  /*2100*/  LDG.E.64 R44, desc[UR8][R44.64] ;  /* 0x000000082c2c7981 */ /* 0x000f62000c1e1b00 */
[----:B------:R-:W-:-:S03]  /*2110*/  IMAD.WIDE R6, R7, 0x8, R14 ;  /* 0x0000000807067825 */ /* 0x000fc600078e020e */
[----:B------:R-:W5:Y:S01]  /*2120*/  LDG.E.64 R34, desc[UR8][R34.64+-0x10] ;  /* 0xfffff00822227981 */ /* 0x000f62000c1e1b00 */
[C---:B--2---:R-:W-:Y:S02]  /*2130*/  DADD R20, R32.reuse, R20 ;  /* 0x0000000020147229 */ /* 0x044fe40000000014 */
[----:B---3--:R-:W-:-:S06]  /*2140*/  DADD R32, R32, R30 ;  /* 0x0000000020207229 */ /* 0x008fcc000000001e */
[----:B----4-:R-:W-:Y:S02]  /*2150*/  DADD R20, R22, R20 ;  /* 0x0000000016147229 */ /* 0x010fe40000000014 */
[----:B------:R-:W-:Y:S01]  /*2160*/  DADD R32, R32, R22 ;  /* 0x0000000020207229 */ /* 0x000fe20000000016 */
[----:B------:R-:W2:Y:S01]  /*2170*/  LDG.E.64 R22, desc[UR8][R4.64] ;  /* 0x0000000804167981 */ /* 0x000ea2000c1e1b00 */
[----:B-----5:R-:W-:Y:S01]  /*2180*/  DADD R24, R24, R26 ;  /* 0x0000000018187229 */ /* 0x020fe2000000001a */
[----:B------:R-:W-:-:S03]  /*2190*/  IMAD.WIDE R26, R40, 0x8, R6 ;  /* 0x00000008281a7825 */ /* 0x000fc600078e0206 */
[----:B------:R-:W-:-:S03]  /*21a0*/  DADD R20, R20, R28 ;  /* 0x0000000014147229 */ /* 0x000fc6000000001c */
[----:B------:R-:W3:Y:S04]  /*21b0*/  LDG.E.64 R26, desc[UR8][R26.64+-0x8] ;  /* 0xfffff8081a1a7981 */ /* 0x000ee8000c1e1b00 */
[----:B------:R-:W4:Y:S01]  /*21c0*/  LDG.E.64 R28, desc[UR8][R16.64] ;  /* 0x00000008101c7981 */ /* 0x000f22000c1e1b00 */
[----:B------:R-:W-:Y:S02]  /*21d0*/  DADD R42, R44, R42 ;  /* 0x000000002c2a7229 */ /* 0x000fe4000000002a */
[----:B------:R-:W-:Y:S01]  /*21e0*/  DADD R20, -R30, R20 ;  /* 0x000000001e147229 */ /* 0x000fe20000000114 */
[----:B------:R-:W5:Y:S04]  /*21f0*/  LDG.E.64 R44, desc[UR8][R6.64+0x8] ;  /* 0x00000808062c7981 */ /* 0x000f68000c1e1b00 */
[----:B------:R-:W5:Y:S01]  /*2200*/  LDG.E.64 R30, desc[UR8][R6.64+-0x8] ;  /* 0xfffff808061e7981 */ /* 0x000f62000c1e1b00 */
[----:B--2---:R-:W-:-:S02]  /*2210*/  DADD R42, R42, R22 ;  /* 0x000000002a2a7229 */ /* 0x004fc40000000016 */
[----:B------:R-:W-:Y:S01]  /*2220*/  DADD R24, R22, R24 ;  /* 0x0000000016187229 */ /* 0x000fe20000000018 */
[----:B------:R-:W2:Y:S05]  /*2230*/  LDG.E.64 R22, desc[UR8][R4.64+-0x10] ;  /* 0xfffff00804167981 */ /* 0x000eaa000c1e1b00 */
[----:B----4-:R-:W-:Y:S01]  /*2240*/  DADD R42, R42, R28 ;  /* 0x000000002a2a7229 */ /* 0x010fe2000000001c */
[----:B------:R-:W-:Y:S01]  /*2250*/  IMAD.WIDE R36, R36, 0x8, R14 ;  /* 0x0000000824247825 */ /* 0x000fe200078e020e */
[----:B0-----:R-:W-:Y:S01]  /*2260*/  IADD3 R8, P0, PT, R9, UR4, RZ ;  /* 0x0000000409087c10 */ /* 0x001fe2000ff1e0ff */
[----:B------:R-:W4:Y:S05]  /*2270*/  LDG.E.64 R4, desc[UR8][R4.64+-0x8] ;  /* 0xfffff80804047981 */ /* 0x000f2a000c1e1b00 */
[----:B---3--:R-:W-:Y:S01]  /*2280*/  DADD R42, R42, -R26 ;  /* 0x000000002a2a7229 */ /* 0x008fe2000000081a */
[----:B------:R-:W3:Y:S07]  /*2290*/  LDG.E.64 R26, desc[UR8][R18.64+-0x8] ;  /* 0xfffff808121a7981 */ /* 0x000eee000c1e1b00 */
[----:B------:R-:W-:Y:S01]  /*22a0*/  DADD R34, R42, -R34 ;  /* 0x000000002a227229 */ /* 0x000fe20000000822 */
[----:B------:R-:W-:Y:S01]  /*22b0*/  IMAD.WIDE R42, R0, 0x8, R6 ;  /* 0x00000008002a7825 */ /* 0x000fe200078e0206 */
[----:B-----5:R-:W-:Y:S01]  /*22c0*/  DADD R30, R44, -R30 ;  /* 0x000000002c1e7229 */ /* 0x020fe2000000081e */
[----:B------:R-:W5:Y:S02]  /*22d0*/  LDG.E.64 R6, desc[UR8][R36.64] ;  /* 0x0000000824067981 */ /* 0x000f64000c1e1b00 */
[----:B------:R-:W-:-:S02]  /*22e0*/  IMAD.WIDE R44, R40, 0x8, R42 ;  /* 0x00000008282c7825 */ /* 0x000fc400078e022a */
[----:B------:R-:W4:Y:S04]  /*22f0*/  LDG.E.64 R18, desc[UR8][R18.64+-0x10] ;  /* 0xfffff00812127981 */ /* 0x000f28000c1e1b00 */
[----:B------:R-:W4:Y:S04]  /*2300*/  LDG.E.64 R42, desc[UR8][R42.64+-0x8] ;  /* 0xfffff8082a2a7981 */ /* 0x000f28000c1e1b00 */
[----:B------:R-:W4:Y:S01]  /*2310*/  LDG.E.64 R44, desc[UR8][R44.64+-0x8] ;  /* 0xfffff8082c2c7981 */ /* 0x000f22000c1e1b00 */
[----:B--2---:R-:W-:-:S03]  /*2320*/  DADD R24, R24, R22 ;  /* 0x0000000018187229 */ /* 0x004fc60000000016 */
[----:B------:R-:W2:Y:S01]  /*2330*/  LDG.E.64 R22, desc[UR8][R36.64+-0x8] ;  /* 0xfffff80824167981 */ /* 0x000ea2000c1e1b00 */
[----:B------:R-:W-:-:S06]  /*2340*/  IADD3.X R9, PT, PT, R11, UR5, RZ, P0, !PT ;  /* 0x000000050b097c10 */ /* 0x000fcc00087fe4ff */
[----:B------:R-:W2:Y:S01]  /*2350*/  LDG.E.64 R8, desc[UR8][R8.64+-0x8] ;  /* 0xfffff80808087981 */ /* 0x000ea2000c1e1b00 */
[----:B---3--:R-:W-:-:S03]  /*2360*/  DADD R24, R24, -R26 ;  /* 0x0000000018187229 */ /* 0x008fc6000000081a */
[----:B------:R-:W3:Y:S04]  /*2370*/  LDG.E.64 R36, desc[UR8][R36.64+-0x10] ;  /* 0xfffff00824247981 */ /* 0x000ee8000c1e1b00 */
[----:B------:R-:W3:Y:S01]  /*2380*/  LDG.E.64 R26, desc[UR8][R16.64+-0x10] ;  /* 0xfffff008101a7981 */ /* 0x000ee2000c1e1b00 */
[----:B-----5:R-:W-:Y:S02]  /*2390*/  DADD R32, R32, R6 ;  /* 0x0000000020207229 */ /* 0x020fe40000000006 */
[----:B----4-:R-:W-:Y:S01]  /*23a0*/  DADD R34, R34, -R42 ;  /* 0x0000000022227229 */ /* 0x010fe2000000082a */
[--C-:B------:R-:W-:Y:S01]  /*23b0*/  IMAD.WIDE R10, R10, 0x8, R14.reuse ;  /* 0x000000080a0a7825 */ /* 0x100fe200078e020e */
[----:B------:R-:W-:Y:S01]  /*23c0*/  DADD R20, -R18, R20 ;  /* 0x0000000012147229 */ /* 0x000fe20000000114 */
[----:B------:R-:W4:Y:S02]  /*23d0*/  LDG.E.64 R16, desc[UR8][R16.64+-0x8] ;  /* 0xfffff80810107981 */ /* 0x000f24000c1e1b00 */
[----:B------:R-:W-:Y:S01]  /*23e0*/  IMAD.WIDE R42, R39, 0x8, R14 ;  /* 0x00000008272a7825 */ /* 0x000fe200078e020e */
[----:B------:R-:W-:-:S02]  /*23f0*/  DADD R32, R32, -R44 ;  /* 0x0000000020207229 */ /* 0x000fc4000000082c */
[----:B--2---:R-:W-:Y:S02]  /*2400*/  DADD R44, R24, -R22 ;  /* 0x00000000182c7229 */ /* 0x004fe40000000816 */
[----:B------:R-:W2:Y:S04]  /*2410*/  LDG.E.64 R22, desc[UR8][R42.64+0x8] ;  /* 0x000008082a167981 */ /* 0x000ea8000c1e1b00 */
[----:B------:R-:W2:Y:S01]  /*2420*/  LDG.E.64 R24, desc[UR8][R42.64+-0x8] ;  /* 0xfffff8082a187981 */ /* 0x000ea2000c1e1b00 */
[----:B------:R-:W-:Y:S02]  /*2430*/  DADD R32, R32, -R18 ;  /* 0x0000000020207229 */ /* 0x000fe40000000812 */
[----:B------:R-:W-:-:S06]  /*2440*/  DADD R44, -R28, R44 ;  /* 0x000000001c2c7229 */ /* 0x000fcc000000012c */
[----:B------:R-:W-:Y:S01]  /*2450*/  DADD R32, R32, -R8 ;  /* 0x0000000020207229 */ /* 0x000fe20000000808 */
[----:B------:R-:W-:Y:S02]  /*2460*/  IMAD.WIDE R8, R0, 0x8, R42 ;  /* 0x0000000800087825 */ /* 0x000fe400078e022a */
[----:B------:R-:W5:Y:S04]  /*2470*/  LDG.E.64 R42, desc[UR8][R42.64] ;  /* 0x000000082a2a7981 */ /* 0x000f68000c1e1b00 */
[----:B------:R-:W4:Y:S01]  /*2480*/  LDG.E.64 R18, desc[UR8][R8.64] ;  /* 0x0000000808127981 */ /* 0x000f22000c1e1b00 */
[----:B---3--:R-:W-:Y:S02]  /*2490*/  DADD R34, R34, -R26 ;  /* 0x0000000022227229 */ /* 0x008fe4000000081a */
[----:B------:R-:W-:Y:S01]  /*24a0*/  DADD R44, -R26, R44 ;  /* 0x000000001a2c7229 */ /* 0x000fe2000000012c */
[----:B------:R-:W3:Y:S04]  /*24b0*/  LDG.E.64 R28, desc[UR8][R8.64+0x8] ;  /* 0x00000808081c7981 */ /* 0x000ee8000c1e1b00 */
[----:B------:R-:W3:Y:S01]  /*24c0*/  LDG.E.64 R26, desc[UR8][R10.64+0x8] ;  /* 0x000008080a1a7981 */ /* 0x000ee2000c1e1b00 */
[----:B--2---:R-:W-:-:S03]  /*24d0*/  DADD R24, R22, R24 ;  /* 0x0000000016187229 */ /* 0x004fc60000000018 */
[----:B------:R-:W2:Y:S01]  /*24e0*/  LDG.E.64 R22, desc[UR8][R10.64] ;  /* 0x000000080a167981 */ /* 0x000ea2000c1e1b00 */
[----:B------:R-:W-:-:S03]  /*24f0*/  IMAD.WIDE R38, R38, 0x8, R14 ;  /* 0x0000000826267825 */ /* 0x000fc600078e020e */
[----:B------:R-:W5:Y:S01]  /*2500*/  LDG.E.64 R10, desc[UR8][R10.64+-0x8] ;  /* 0xfffff8080a0a7981 */ /* 0x000f62000c1e1b00 */
[----:B----4-:R-:W-:-:S03]  /*2510*/  DADD R18, R24, R18 ;  /* 0x0000000018127229 */ /* 0x010fc60000000012 */
[----:B------:R-:W4:Y:S01]  /*2520*/  LDG.E.64 R24, desc[UR8][R8.64+-0x8] ;  /* 0xfffff80808187981 */ /* 0x000f22000c1e1b00 */
[----:B---3--:R-:W-:-:S03]  /*2530*/  DADD R26, R28, R26 ;  /* 0x000000001c1a7229 */ /* 0x008fc6000000001a */
[----:B------:R-:W3:Y:S01]  /*2540*/  LDG.E.64 R28, desc[UR8][R38.64+0x8] ;  /* 0x00000808261c7981 */ /* 0x000ee2000c1e1b00 */
[----:B--2---:R-:W-:-:S03]  /*2550*/  DADD R22, R18, R22 ;  /* 0x0000000012167229 */ /* 0x004fc60000000016 */
[----:B------:R-:W2:Y:S01]  /*2560*/  LDG.E.64 R18, desc[UR8][R38.64+-0x8] ;  /* 0xfffff80826127981 */ /* 0x000ea2000c1e1b00 */
[----:B------:R-:W-:Y:S01]  /*2570*/  IMAD.WIDE R14, R41, 0x8, R14 ;  /* 0x00000008290e7825 */ /* 0x000fe200078e020e */
[----:B----4-:R-:W-:-:S03]  /*2580*/  DADD R24, R26, R24 ;  /* 0x000000001a187229 */ /* 0x010fc60000000018 */
[----:B------:R-:W-:Y:S02]  /*2590*/  IMAD.WIDE R26, R0, 0x8, R38 ;  /* 0x00000008001a7825 */ /* 0x000fe400078e0226 */
[----:B------:R-:W4:Y:S01]  /*25a0*/  LDG.E.64 R38, desc[UR8][R38.64] ;  /* 0x0000000826267981 */ /* 0x000f22000c1e1b00 */
[----:B---3--:R-:W-:-:S03]  /*25b0*/  DADD R22, R22, -R28 ;  /* 0x0000000016167229 */ /* 0x008fc6000000081c */
[----:B------:R-:W3:Y:S04]  /*25c0*/  LDG.E.64 R8, desc[UR8][R26.64+0x8] ;  /* 0x000008081a087981 */ /* 0x000ee8000c1e1b00 */
[----:B------:R-:W4:Y:S01]  /*25d0*/  LDG.E.64 R28, desc[UR8][R26.64] ;  /* 0x000000081a1c7981 */ /* 0x000f22000c1e1b00 */
[----:B-----5:R-:W-:-:S03]  /*25e0*/  DADD R24, R24, R10 ;  /* 0x0000000018187229 */ /* 0x020fc6000000000a */
[----:B------:R-:W5:Y:S04]  /*25f0*/  LDG.E.64 R10, desc[UR8][R14.64] ;  /* 0x000000080e0a7981 */ /* 0x000f68000c1e1b00 */
[----:B------:R-:W5:Y:S01]  /*2600*/  LDG.E.64 R40, desc[UR8][R26.64+-0x8] ;  /* 0xfffff8081a287981 */ /* 0x000f62000c1e1b00 */
[----:B--2---:R-:W-:-:S03]  /*2610*/  DADD R18, R22, -R18 ;  /* 0x0000000016127229 */ /* 0x004fc60000000812 */
[----:B------:R-:W2:Y:S04]  /*2620*/  LDG.E.64 R22, desc[UR8][R14.64+0x8] ;  /* 0x000008080e167981 */ /* 0x000ea8000c1e1b00 */
[----:B------:R-:W2:Y:S01]  /*2630*/  LDG.E.64 R14, desc[UR8][R14.64+-0x8] ;  /* 0xfffff8080e0e7981 */ /* 0x000ea2000c1e1b00 */
[----:B------:R-:W-:Y:S01]  /*2640*/  UMOV UR14, 0x1c71c71c ;  /* 0x1c71c71c000e7882 */ /* 0x000fe20000000000 */
[----:B------:R-:W-:Y:S01]  /*2650*/  UMOV UR15, 0x3fbc71c7 ;  /* 0x3fbc71c7000f7882 */ /* 0x000fe20000000000 */
[----:B------:R-:W-:Y:S02]  /*2660*/  DADD R4, R4, -R16 ;  /* 0x0000000004047229 */ /* 0x000fe40000000810 */
[----:B------:R-:W-:Y:S02]  /*2670*/  DMUL R44, R44, UR14 ;  /* 0x0000000e2c2c7c28 */ /* 0x000fe40008000000 */
[----:B------:R-:W-:Y:S01]  /*2680*/  DADD R20, -R6, R20 ;  /* 0x0000000006147229 */ /* 0x000fe20000000114 */
[----:B------:R-:W-:Y:S01]  /*2690*/  UMOV UR4, 0x1c71c71c ;  /* 0x1c71c71c00047882 */ /* 0x000fe20000000000 */
[----:B------:R-:W-:Y:S01]  /*26a0*/  UMOV UR5, 0x3fdc71c7 ;  /* 0x3fdc71c700057882 */ /* 0x000fe20000000000 */
[----:B------:R-:W-:Y:S01]  /*26b0*/  DMUL R34, R34, UR6 ;  /* 0x0000000622227c28 */ /* 0x000fe20008000000 */
[----:B------:R-:W0:Y:S01]  /*26c0*/  LDC.64 R6, c[0x0][0x548] ;  /* 0x00015200ff067b82 */ /* 0x000e220000000a00 */
[----:B---3--:R-:W-:-:S02]  /*26d0*/  DADD R8, R24, -R8 ;  /* 0x0000000018087229 */ /* 0x008fc40000000808 */
[----:B----4-:R-:W-:Y:S02]  /*26e0*/  DADD R18, R18, -R28 ;  /* 0x0000000012127229 */ /* 0x010fe4000000081c */
[----:B------:R-:W-:Y:S02]  /*26f0*/  DFMA R4, R4, UR4, R44 ;  /* 0x0000000404047c2b */ /* 0x000fe4000800002c */
[----:B------:R-:W-:-:S04]  /*2700*/  DADD R20, -R36, R20 ;  /* 0x0000000024147229 */ /* 0x000fc80000000114 */
[----:B-----5:R-:W-:Y:S02]  /*2710*/  DADD R10, R18, -R10 ;  /* 0x00000000120a7229 */ /* 0x020fe4000000080a */
[----:B------:R-:W-:Y:S02]  /*2720*/  DFMA R30, R30, UR10, R34 ;  /* 0x0000000a1e1e7c2b */ /* 0x000fe40008000022 */
[----:B------:R-:W-:Y:S02]  /*2730*/  DADD R32, R32, -R36 ;  /* 0x0000000020207229 */ /* 0x000fe40000000824 */
[----:B------:R-:W-:Y:S02]  /*2740*/  DADD R38, R42, -R38 ;  /* 0x000000002a267229 */ /* 0x000fe40000000826 */
[----:B------:R-:W-:Y:S02]  /*2750*/  DMUL R10, R10, UR14 ;  /* 0x0000000e0a0a7c28 */ /* 0x000fe40008000000 */
[----:B------:R-:W-:-:S02]  /*2760*/  DFMA R4, R20, UR12, R4 ;  /* 0x0000000c14047c2b */ /* 0x000fc40008000004 */
[----:B------:R-:W-:-:S04]  /*2770*/  DFMA R30, R32, UR12, R30 ;  /* 0x0000000c201e7c2b */ /* 0x000fc8000800001e */
[----:B------:R-:W-:Y:S02]  /*2780*/  DFMA R10, R38, UR4, R10 ;  /* 0x00000004260a7c2b */ /* 0x000fe4000800000a */
[-C--:B------:R-:W-:Y:S02]  /*2790*/  DMUL R4, R4, R12.reuse ;  /* 0x0000000c04047228 */ /* 0x080fe40000000000 */
[----:B------:R-:W-:-:S06]  /*27a0*/  DMUL R30, R30, R12 ;  /* 0x0000000c1e1e7228 */ /* 0x000fcc0000000000 */
[----:B------:R-:W-:-:S08]  /*27b0*/  DMUL R4, R4, R4 ;  /* 0x0000000404047228 */ /* 0x000fd00000000000 */
[----:B------:R-:W-:Y:S01]  /*27c0*/  DFMA R4, R30, R30, R4 ;  /* 0x0000001e1e04722b */ /* 0x000fe20000000004 */
[----:B0-----:R-:W-:Y:S01]  /*27d0*/  IMAD.WIDE R2, R2, 0x8, R6 ;  /* 0x0000000802027825 */ /* 0x001fe200078e0206 */
[----:B--2---:R-:W-:-:S08]  /*27e0*/  DADD R8, R8, -R22 ;  /* 0x0000000008087229 */ /* 0x004fd00000000816 */
[----:B------:R-:W-:-:S08]  /*27f0*/  DADD R8, R8, -R40 ;  /* 0x0000000008087229 */ /* 0x000fd00000000828 */
[----:B------:R-:W-:-:S08]  /*2800*/  DADD R8, R8, -R14 ;  /* 0x0000000008087229 */ /* 0x000fd0000000080e */
[----:B------:R-:W-:-:S08]  /*2810*/  DFMA R8, R8, UR12, R10 ;  /* 0x0000000c08087c2b */ /* 0x000fd0000800000a */
[----:B------:R-:W-:-:S08]  /*2820*/  DMUL R8, R8, R12 ;  /* 0x0000000c08087228 */ /* 0x000fd00000000000 */
[----:B------:R-:W-:-:S07]  /*2830*/  DFMA R4, R8, R8, R4 ;  /* 0x000000080804722b */ /* 0x000fce0000000004 */
[----:B------:R-:W-:Y:S01]  /*2840*/  STG.E.64 desc[UR8][R2.64], R4 ;  /* 0x0000000402007986 */ /* 0x000fe2000c101b08 */
[----:B------:R-:W-:Y:S05]  /*2850*/  EXIT ;  /* 0x000000000000794d */ /* 0x000fea0003800000 */
        .weak           $__internal_8_$__cuda_sm20_dblrcp_rn_slowpath_v3
        .type           $__internal_8_$__cuda_sm20_dblrcp_rn_slowpath_v3,@function
        .size           $__internal_8_$__cuda_sm20_dblrcp_rn_slowpath_v3,(.L_x_151 - $__internal_8_$__cuda_sm20_dblrcp_rn_slowpath_v3)
$__internal_8_$__cuda_sm20_dblrcp_rn_slowpath_v3:
        /* <DEDUP_REMOVED lines=23> */
.L_x_134:
        /* <DEDUP_REMOVED lines=10> */
.L_x_132:
[----:B------:R-:W-:Y:S02]  /*2a70*/  LOP3.LUT R13, R9, 0x80000, RZ, 0xfc, !PT ;  /* 0x00080000090d7812 */ /* 0x000fe400078efcff */
[----:B------:R-:W-:-:S07]  /*2a80*/  MOV R12, R8 ;  /* 0x00000008000c7202 */ /* 0x000fce0000000f00 */
.L_x_133:
[----:B------:R-:W-:Y:S02]  /*2a90*/  MOV R8, R6 ;  /* 0x0000000600087202 */ /* 0x000fe40000000f00 */
[----:B------:R-:W-:-:S04]  /*2aa0*/  MOV R9, 0x0 ;  /* 0x0000000000097802 */ /* 0x000fc80000000f00 */
[----:B------:R-:W-:Y:S05]  /*2ab0*/  RET.REL.NODEC R8 `(_Z13getTempVari_16Fields) ;  /* 0xffffffd408507950 */ /* 0x000fea0003c3ffff */
.L_x_135:
        /* <DEDUP_REMOVED lines=12> */
.L_x_151:


//--------------------- .text._Z5copyF6FieldsS_   --------------------------
	.section	.text._Z5copyF6FieldsS_,"ax",@progbits
	.align	128
        .global         _Z5copyF6FieldsS_
        .type           _Z5copyF6FieldsS_,@function
        .size           _Z5copyF6FieldsS_,(.L_x_162 - _Z5copyF6FieldsS_)
        .other          _Z5copyF6FieldsS_,@"STO_CUDA_ENTRY STV_DEFAULT"
_Z5copyF6FieldsS_:
.text._Z5copyF6FieldsS_:
[----:B------:R-:W-:Y:S01]  /*0000*/  LDC R1, c[0x0][0x37c] ;  /* 0x0000df00ff017b82 */ /* 0x000fe20000000800 */
[----:B------:R-:W0:Y:S07]  /*0010*/  S2R R6, SR_TID.X ;  /* 0x0000000000067919 */ /* 0x000e2e0000002100 */
[----:B------:R-:W0:Y:S01]  /*0020*/  LDC.64 R2, c[0x3][0x68] ;  /* 0x00c01a00ff027b82 */ /* 0x000e220000000a00 */
[----:B------:R-:W1:Y:S07]  /*0030*/  LDCU UR6, c[0x0][0x360] ;  /* 0x00006c00ff0677ac */ /* 0x000e6e0008000800 */
[----:B------:R-:W2:Y:S08]  /*0040*/  S2UR UR4, SR_CTAID.X ;  /* 0x00000000000479c3 */ /* 0x000eb00000002500 */
[----:B------:R-:W3:Y:S08]  /*0050*/  S2UR UR5, SR_CTAID.Y ;  /* 0x00000000000579c3 */ /* 0x000ef00000002600 */
[----:B------:R-:W3:Y:S01]  /*0060*/  LDC.64 R8, c[0x3][0x70] ;  /* 0x00c01c00ff087b82 */ /* 0x000ee20000000a00 */
[----:B0-----:R-:W-:-:S07]  /*0070*/  ISETP.GE.AND P0, PT, R6, R2, PT ;  /* 0x000000020600720c */ /* 0x001fce0003f06270 */
[----:B------:R-:W0:Y:S01]  /*0080*/  LDC R4, c[0x0][0x370] ;  /* 0x0000dc00ff047b82 */ /* 0x000e220000000800 */
[----:B--2---:R-:W-:-:S04]  /*0090*/  ISETP.LE.OR P0, PT, R3, UR4, P0 ;  /* 0x0000000403007c0c */ /* 0x004fc80008703670 */
[----:B---3--:R-:W-:Y:S02]  /*00a0*/  ISETP.LE.OR P0, PT, R8, UR5, P0 ;  /* 0x0000000508007c0c */ /* 0x008fe40008703670 */
[C---:B------:R-:W-:Y:S02]  /*00b0*/  IADD3 R5, PT, PT, R9.reuse, UR5, RZ ;  /* 0x0000000509057c10 */ /* 0x040fe4000fffe0ff */
[C---:B-1----:R-:W-:Y:S02]  /*00c0*/  LEA R0, R9.reuse, UR6, 0x1 ;  /* 0x0000000609007c11 */ /* 0x042fe4000f8e08ff */
[----:B------:R-:W-:-:S07]  /*00d0*/  IADD3 R7, PT, PT, R9, UR4, RZ ;  /* 0x0000000409077c10 */ /* 0x000fce000fffe0ff */
[----:B------:R-:W-:Y:S05]  /*00e0*/  @P0 EXIT ;  /* 0x000000000000094d */ /* 0x000fea0003800000 */
[----:B------:R-:W1:Y:S01]  /*00f0*/  LDC.64 R2, c[0x0][0x5a0] ;  /* 0x00016800ff027b82 */ /* 0x000e620000000a00 */
[----:B------:R-:W-:Y:S01]  /*0100*/  IADD3 R6, PT, PT, R6, R9, RZ ;  /* 0x0000000906067210 */ /* 0x000fe20007ffe0ff */
[----:B------:R-:W2:Y:S01]  /*0110*/  LDCU.64 UR4, c[0x0][0x358] ;  /* 0x00006b00ff0477ac */ /* 0x000ea20008000a00 */
[----:B0-----:R-:W-:-:S03]  /*0120*/  LEA R4, R9, R4, 0x1 ;  /* 0x0000000409047211 */ /* 0x001fc600078e08ff */
[----:B------:R-:W-:Y:S02]  /*0130*/  IMAD R6, R0, R7, R6 ;  /* 0x0000000700067224 */ /* 0x000fe400078e0206 */
[----:B------:R-:W-:Y:S01]  /*0140*/  IMAD R5, R4, R5, RZ ;  /* 0x0000000504057224 */ /* 0x000fe200078e02ff */
[----:B------:R-:W0:Y:S03]  /*0150*/  LDC.64 R8, c[0x0][0x4f8] ;  /* 0x00013e00ff087b82 */ /* 0x000e260000000a00 */
[----:B------:R-:W-:-:S05]  /*0160*/  IMAD R11, R0, R5, R6 ;  /* 0x00000005000b7224 */ /* 0x000fca00078e0206 */
[----:B------:R-:W3:Y:S01]  /*0170*/  LDC.64 R4, c[0x0][0x3c8] ;  /* 0x0000f200ff047b82 */ /* 0x000ee20000000a00 */
[----:B-1----:R-:W-:-:S07]  /*0180*/  IMAD.WIDE R2, R11, 0x8, R2 ;  /* 0x000000080b027825 */ /* 0x002fce00078e0202 */
[----:B------:R-:W1:Y:S01]  /*0190*/  LDC.64 R6, c[0x0][0x6d0] ;  /* 0x0001b400ff067b82 */ /* 0x000e620000000a00 */
[----:B--2---:R-:W2:Y:S01]  /*01a0*/  LDG.E.64 R2, desc[UR4][R2.64] ;  /* 0x0000000402027981 */ /* 0x004ea2000c1e1b00 */
[----:B---3--:R-:W-:-:S04]  /*01b0*/  IMAD.WIDE R4, R11, 0x8, R4 ;  /* 0x000000080b047825 */ /* 0x008fc800078e0204 */
[C---:B-1----:R-:W-:Y:S01]  /*01c0*/  IMAD.WIDE R6, R11.reuse, 0x8, R6 ;  /* 0x000000080b067825 */ /* 0x042fe200078e0206 */
[----:B--2---:R-:W-:Y:S05]  /*01d0*/  STG.E.64 desc[UR4][R4.64], R2 ;  /* 0x0000000204007986 */ /* 0x004fea000c101b04 */
[----:B------:R-:W2:Y:S01]  /*01e0*/  LDG.E.64 R6, desc[UR4][R6.64] ;  /* 0x0000000406067981 */ /* 0x000ea2000c1e1b00 */
[----:B0-----:R-:W-:-:S05]  /*01f0*/  IMAD.WIDE R8, R11, 0x8, R8 ;  /* 0x000000080b087825 */ /* 0x001fca00078e0208 */
[----:B--2---:R-:W-:Y:S01]  /*0200*/  STG.E.64 desc[UR4][R8.64], R6 ;  /* 0x0000000608007986 */ /* 0x004fe2000c101b04 */
[----:B------:R-:W-:Y:S05]  /*0210*/  EXIT ;  /* 0x000000000000794d */ /* 0x000fea0003800000 */
.L_x_136:
        /* <DEDUP_REMOVED lines=14> */
.L_x_162:


//--------------------- .text._Z7getVNew6FieldsS_S_d --------------------------
	.section	.text._Z7getVNew6FieldsS_S_d,"ax",@progbits
	.align	128
        .global         _Z7getVNew6FieldsS_S_d
        .type           _Z7getVNew6FieldsS_S_d,@function
        .size           _Z7getVNew6FieldsS_S_d,(.L_x_152 - _Z7getVNew6FieldsS_S_d)
        .other          _Z7getVNew6FieldsS_S_d,@"STO_CUDA_ENTRY STV_DEFAULT"
_Z7getVNew6FieldsS_S_d:
.text._Z7getVNew6FieldsS_S_d:
        /* <DEDUP_REMOVED lines=10> */
[----:B------:R-:W0:Y:S01]  /*00a0*/  LDCU UR8, c[0x0][0x360] ;  /* 0x00006c00ff0877ac */ /* 0x000e220008000800 */
[----:B------:R-:W1:Y:S01]  /*00b0*/  LDC R16, c[0x3][0x74] ;  /* 0x00c01d00ff107b82 */ /* 0x000e620000000800 */
[----:B------:R-:W2:Y:S07]  /*00c0*/  LDCU.64 UR4, c[0x0][0x358] ;  /* 0x00006b00ff0477ac */ /* 0x000eae0008000a00 */
[----:B------:R-:W3:Y:S08]  /*00d0*/  LDC R9, c[0x0][0x370] ;  /* 0x0000dc00ff097b82 */ /* 0x000ef00000000800 */
[----:B------:R-:W4:Y:S01]  /*00e0*/  LDC.64 R12, c[0x0][0x570] ;  /* 0x00015c00ff0c7b82 */ /* 0x000f220000000a00 */
[----:B-1----:R-:W-:-:S02]  /*00f0*/  IADD3 R3, PT, PT, R3, R16, RZ ;  /* 0x0000001003037210 */ /* 0x002fc40007ffe0ff */
[C---:B0-----:R-:W-:Y:S02]  /*0100*/  LEA R2, R16.reuse, UR8, 0x1 ;  /* 0x0000000810027c11 */ /* 0x041fe4000f8e08ff */
[C---:B------:R-:W-:Y:S02]  /*0110*/  IADD3 R0, PT, PT, R16.reuse, UR6, RZ ;  /* 0x0000000610007c10 */ /* 0x040fe4000fffe0ff */
[C---:B------:R-:W-:Y:S02]  /*0120*/  IADD3 R34, PT, PT, R16.reuse, UR7, RZ ;  /* 0x0000000710227c10 */ /* 0x040fe4000fffe0ff */
[----:B---3--:R-:W-:Y:S01]  /*0130*/  LEA R9, R16, R9, 0x1 ;  /* 0x0000000910097211 */ /* 0x008fe200078e08ff */
[----:B------:R-:W-:-:S04]  /*0140*/  IMAD R5, R2, R0, R3 ;  /* 0x0000000002057224 */ /* 0x000fc800078e0203 */
[----:B------:R-:W-:-:S04]  /*0150*/  IMAD R9, R34, R9, RZ ;  /* 0x0000000922097224 */ /* 0x000fc800078e02ff */
[----:B------:R-:W-:Y:S02]  /*0160*/  IMAD R2, R2, R9, R5 ;  /* 0x0000000902027224 */ /* 0x000fe400078e0205 */
[----:B------:R-:W0:Y:S02]  /*0170*/  LDC.64 R8, c[0x3][0x78] ;  /* 0x00c01e00ff087b82 */ /* 0x000e240000000a00 */
[----:B----4-:R-:W-:-:S06]  /*0180*/  IMAD.WIDE R12, R2, 0x8, R12 ;  /* 0x00000008020c7825 */ /* 0x010fcc00078e020c */
[----:B--2---:R-:W5:Y:S01]  /*0190*/  LDG.E.64 R12, desc[UR4][R12.64] ;  /* 0x000000040c0c7981 */ /* 0x004f62000c1e1b00 */
[----:B0-----:R-:W-:-:S06]  /*01a0*/  DADD R8, R8, R8 ;  /* 0x0000000008087229 */ /* 0x001fcc0000000008 */
[----:B------:R-:W0:Y:S04]  /*01b0*/  MUFU.RCP64H R5, R9 ;  /* 0x0000000900057308 */ /* 0x000e280000001800 */
[----:B------:R-:W-:-:S04]  /*01c0*/  IADD3 R4, PT, PT, R9, 0x300402, RZ ;  /* 0x0030040209047810 */ /* 0x000fc80007ffe0ff */
[----:B------:R-:W-:Y:S02]  /*01d0*/  FSETP.GEU.AND P0, PT, |R4|, 5.8789094863358348022e-39, PT ;  /* 0x004004020400780b */ /* 0x000fe40003f0e200 */
[----:B0-----:R-:W-:-:S08]  /*01e0*/  DFMA R10, -R8, R4, 1 ;  /* 0x3ff00000080a742b */ /* 0x001fd00000000104 */
[----:B------:R-:W-:-:S08]  /*01f0*/  DFMA R10, R10, R10, R10 ;  /* 0x0000000a0a0a722b */ /* 0x000fd0000000000a */
[----:B------:R-:W-:Y:S01]  /*0200*/  DFMA R10, R4, R10, R4 ;  /* 0x0000000a040a722b */ /* 0x000fe20000000004 */
[C---:B------:R-:W-:Y:S02]  /*0210*/  LEA R5, R16.reuse, R6, 0x1 ;  /* 0x0000000610057211 */ /* 0x040fe400078e08ff */
[----:B------:R-:W-:-:S03]  /*0220*/  LEA R6, R16, R7, 0x1 ;  /* 0x0000000710067211 */ /* 0x000fc600078e08ff */
[----:B------:R-:W-:Y:S02]  /*0230*/  IMAD R0, R0, R5, R3 ;  /* 0x0000000500007224 */ /* 0x000fe400078e0203 */
[----:B------:R-:W-:Y:S01]  /*0240*/  DFMA R14, -R8, R10, 1 ;  /* 0x3ff00000080e742b */ /* 0x000fe2000000010a */
[----:B------:R-:W-:-:S04]  /*0250*/  IMAD R7, R5, R6, RZ ;  /* 0x0000000605077224 */ /* 0x000fc800078e02ff */
[----:B------:R-:W-:-:S03]  /*0260*/  IMAD R34, R34, R7, R0 ;  /* 0x0000000722227224 */ /* 0x000fc600078e0200 */
[----:B------:R-:W-:Y:S01]  /*0270*/  DFMA R10, R10, R14, R10 ;  /* 0x0000000e0a0a722b */ /* 0x000fe2000000000a */
[----:B------:R-:W-:Y:S10]  /*0280*/  @P0 BRA `(.L_x_137) ;  /* 0x0000000000100947 */ /* 0x000ff40003800000 */
[----:B------:R-:W-:-:S04]  /*0290*/  LOP3.LUT R0, R9, 0x7fffffff, RZ, 0xc0, !PT ;  /* 0x7fffffff09007812 */ /* 0x000fc800078ec0ff */
[----:B------:R-:W-:Y:S02]  /*02a0*/  IADD3 R14, PT, PT, R0, -0x100000, RZ ;  /* 0xfff00000000e7810 */ /* 0x000fe40007ffe0ff */
[----:B------:R-:W-:-:S07]  /*02b0*/  MOV R0, 0x2d0 ;  /* 0x000002d000007802 */ /* 0x000fce0000000f00 */
[----:B-----5:R-:W-:Y:S05]  /*02c0*/  CALL.REL.NOINC `($__internal_9_$__cuda_sm20_dblrcp_rn_slowpath_v3) ;  /* 0x0000001400a87944 */ /* 0x020fea0003c00000 */
.L_x_137:
[----:B------:R-:W0:Y:S01]  /*02d0*/  LDC.64 R18, c[0x0][0x778] ;  /* 0x0001de00ff127b82 */ /* 0x000e220000000a00 */
[----:B------:R-:W-:Y:S01]  /*02e0*/  IADD3 R31, PT, PT, R34, 0x1, RZ ;  /* 0x00000001221f7810 */ /* 0x000fe20007ffe0ff */
[----:B------:R-:W1:Y:S03]  /*02f0*/  LDCU.64 UR6, c[0x0][0x778] ;  /* 0x0000ef00ff0677ac */ /* 0x000e660008000a00 */
[CC--:B------:R-:W-:Y:S01]  /*0300*/  IADD3 R9, PT, PT, R7.reuse, R31.reuse, RZ ;  /* 0x0000001f07097210 */ /* 0x0c0fe20007ffe0ff */
[----:B------:R-:W2:Y:S01]  /*0310*/  LDCU.64 UR8, c[0x0][0x908] ;  /* 0x00012100ff0877ac */ /* 0x000ea20008000a00 */
[-C--:B------:R-:W-:Y:S02]  /*0320*/  IADD3 R35, PT, PT, -R7, R31.reuse, RZ ;  /* 0x0000001f07237210 */ /* 0x080fe40007ffe1ff */
[----:B------:R-:W-:Y:S01]  /*0330*/  IADD3 R33, PT, PT, R5, R31, RZ ;  /* 0x0000001f05217210 */ /* 0x000fe20007ffe0ff */
[----:B0-----:R-:W-:-:S04]  /*0340*/  IMAD.WIDE R16, R9, 0x8, R18 ;  /* 0x0000000809107825 */ /* 0x001fc800078e0212 */
[--C-:B------:R-:W-:Y:S02]  /*0350*/  IMAD.WIDE R26, R35, 0x8, R18.reuse ;  /* 0x00000008231a7825 */ /* 0x100fe400078e0212 */
[----:B------:R-:W3:Y:S04]  /*0360*/  LDG.E.64 R16, desc[UR4][R16.64] ;  /* 0x0000000410107981 */ /* 0x000ee8000c1e1b00 */
[----:B------:R-:W3:Y:S01]  /*0370*/  LDG.E.64 R14, desc[UR4][R26.64] ;  /* 0x000000041a0e7981 */ /* 0x000ee2000c1e1b00 */
[----:B------:R-:W-:-:S05]  /*0380*/  IMAD.WIDE R40, R33, 0x8, R18 ;  /* 0x0000000821287825 */ /* 0x000fca00078e0212 */
[----:B------:R-:W4:Y:S01]  /*0390*/  LDG.E.64 R28, desc[UR4][R40.64] ;  /* 0x00000004281c7981 */ /* 0x000f22000c1e1b00 */
[----:B------:R-:W-:Y:S01]  /*03a0*/  IADD3 R30, PT, PT, -R5, R31, RZ ;  /* 0x0000001f051e7210 */ /* 0x000fe20007ffe1ff */
[----:B------:R-:W-:-:S04]  /*03b0*/  IMAD.WIDE R38, R34, 0x8, R18 ;  /* 0x0000000822267825 */ /* 0x000fc800078e0212 */
[----:B------:R-:W-:-:S05]  /*03c0*/  IMAD.WIDE R36, R30, 0x8, R18 ;  /* 0x000000081e247825 */ /* 0x000fca00078e0212 */
[----:B------:R-:W2:Y:S01]  /*03d0*/  LDG.E.64 R24, desc[UR4][R36.64] ;  /* 0x0000000424187981 */ /* 0x000ea2000c1e1b00 */
[----:B------:R-:W-:-:S06]  /*03e0*/  IMAD.WIDE R20, R7, 0x8, R38 ;  /* 0x0000000807147825 */ /* 0x000fcc00078e0226 */
[----:B------:R-:W2:Y:S01]  /*03f0*/  LDG.E.64 R20, desc[UR4][R20.64+-0x8] ;  /* 0xfffff80414147981 */ /* 0x000ea2000c1e1b00 */
[----:B---3--:R-:W-:-:S03]  /*0400*/  DADD R14, R16, R14 ;  /* 0x00000000100e7229 */ /* 0x008fc6000000000e */
[----:B------:R0:W3:Y:S05]  /*0410*/  LDG.E.64 R16, desc[UR4][R26.64+-0x10] ;  /* 0xfffff0041a107981 */ /* 0x0000ea000c1e1b00 */
[----:B----4-:R-:W-:Y:S01]  /*0420*/  DADD R28, R14, R28 ;  /* 0x000000000e1c7229 */ /* 0x010fe2000000001c */
[----:B------:R-:W-:-:S05]  /*0430*/  IMAD.WIDE R14, R5, 0x8, R38 ;  /* 0x00000008050e7825 */ /* 0x000fca00078e0226 */
[----:B------:R-:W4:Y:S02]  /*0440*/  LDG.E.64 R22, desc[UR4][R14.64+-0x8] ;  /* 0xfffff8040e167981 */ /* 0x000f24000c1e1b00 */
[----:B--2---:R-:W-:Y:S01]  /*0450*/  DADD R24, R28, R24 ;  /* 0x000000001c187229 */ /* 0x004fe20000000018 */
[----:B------:R-:W-:-:S07]  /*0460*/  IMAD.WIDE R28, R7, 0x8, R40 ;  /* 0x00000008071c7825 */ /* 0x000fce00078e0228 */
[----:B------:R-:W-:Y:S01]  /*0470*/  DADD R20, R24, -R20 ;  /* 0x0000000018147229 */ /* 0x000fe20000000814 */
[----:B------:R-:W2:Y:S01]  /*0480*/  LDG.E.64 R28, desc[UR4][R28.64] ;  /* 0x000000041c1c7981 */ /* 0x000ea2000c1e1b00 */
[----:B0-----:R-:W-:-:S06]  /*0490*/  IMAD.WIDE R26, R5, 0x8, R26 ;  /* 0x00000008051a7825 */ /* 0x001fcc00078e021a */
[----:B------:R-:W2:Y:S01]  /*04a0*/  LDG.E.64 R26, desc[UR4][R26.64] ;  /* 0x000000041a1a7981 */ /* 0x000ea2000c1e1b00 */
[----:B---3--:R-:W-:Y:S01]  /*04b0*/  DADD R24, R20, -R16 ;  /* 0x0000000014187229 */ /* 0x008fe20000000810 */
[----:B------:R-:W-:Y:S02]  /*04c0*/  IMAD.WIDE R20, R7, 0x8, R36 ;  /* 0x0000000807147825 */ /* 0x000fe400078e0224 */
[----:B------:R-:W3:Y:S04]  /*04d0*/  LDG.E.64 R36, desc[UR4][R36.64+-0x10] ;  /* 0xfffff00424247981 */ /* 0x000ee8000c1e1b00 */
[----:B------:R-:W2:Y:S01]  /*04e0*/  LDG.E.64 R16, desc[UR4][R20.64] ;  /* 0x0000000414107981 */ /* 0x000ea2000c1e1b00 */
[----:B----4-:R-:W-:-:S03]  /*04f0*/  DADD R22, R24, -R22 ;  /* 0x0000000018167229 */ /* 0x010fc60000000816 */
[----:B------:R-:W4:Y:S01]  /*0500*/  LDG.E.64 R24, desc[UR4][R38.64+0x8] ;  /* 0x0000080426187981 */ /* 0x000f22000c1e1b00 */
[C---:B------:R-:W-:Y:S01]  /*0510*/  IMAD.WIDE R14, R7.reuse, 0x8, R14 ;  /* 0x00000008070e7825 */ /* 0x040fe200078e020e */
[----:B------:R-:W-:Y:S02]  /*0520*/  SHF.R.S32.HI R0, RZ, 0x1f, R34 ;  /* 0x0000001fff007819 */ /* 0x000fe40000011422 */
[----:B------:R-:W-:Y:S01]  /*0530*/  SHF.R.S32.HI R3, RZ, 0x1f, R7 ;  /* 0x0000001fff037819 */ /* 0x000fe20000011407 */
[----:B------:R-:W4:Y:S01]  /*0540*/  LDG.E.64 R20, desc[UR4][R20.64+-0x10] ;  /* 0xfffff00414147981 */ /* 0x000f22000c1e1b00 */
[--C-:B------:R-:W-:Y:S02]  /*0550*/  SHF.R.S32.HI R4, RZ, 0x1f, R5.reuse ;  /* 0x0000001fff047819 */ /* 0x100fe40000011405 */
[----:B------:R-:W-:Y:S01]  /*0560*/  IADD3 R32, P0, P1, -R7, R34, R5 ;  /* 0x0000002207207210 */ /* 0x000fe2000791e105 */
[----:B------:R-:W4:Y:S04]  /*0570*/  LDG.E.64 R14, desc[UR4][R14.64+-0x8] ;  /* 0xfffff8040e0e7981 */ /* 0x000f28000c1e1b00 */
[----:B------:R-:W4:Y:S01]  /*0580*/  LDG.E.64 R38, desc[UR4][R38.64+-0x8] ;  /* 0xfffff80426267981 */ /* 0x000f22000c1e1b00 */
[----:B------:R-:W-:-:S02]  /*0590*/  IADD3.X R3, PT, PT, ~R3, R0, R4, P0, P1 ;  /* 0x0000000003037210 */ /* 0x000fc400007e2504 */
[C---:B------:R-:W-:Y:S02]  /*05a0*/  SHF.L.U32 R8, R32.reuse, 0x3, RZ ;  /* 0x0000000320087819 */ /* 0x040fe400000006ff */
[----:B------:R-:W-:Y:S01]  /*05b0*/  SHF.L.U64.HI R32, R32, 0x3, R3 ;  /* 0x0000000320207819 */ /* 0x000fe20000010203 */
[----:B--2---:R-:W-:Y:S01]  /*05c0*/  DADD R16, R28, R16 ;  /* 0x000000001c107229 */ /* 0x004fe20000000010 */
[----:B------:R-:W-:-:S04]  /*05d0*/  IADD3 R28, PT, PT, R5, R7, RZ ;  /* 0x00000007051c7210 */ /* 0x000fc80007ffe0ff */
[----:B------:R-:W-:Y:S01]  /*05e0*/  IADD3 R31, PT, PT, R31, -R28, RZ ;  /* 0x8000001c1f1f7210 */ /* 0x000fe20007ffe0ff */
[----:B---3--:R-:W-:Y:S02]  /*05f0*/  DADD R36, R22, -R36 ;  /* 0x0000000016247229 */ /* 0x008fe40000000824 */
[----:B----4-:R-:W-:Y:S02]  /*0600*/  DADD R38, R24, -R38 ;  /* 0x0000000018267229 */ /* 0x010fe40000000826 */
[----:B------:R-:W-:-:S05]  /*0610*/  IMAD.WIDE R24, R31, 0x8, R18 ;  /* 0x000000081f187825 */ /* 0x000fca00078e0212 */
[----:B------:R-:W2:Y:S01]  /*0620*/  LDG.E.64 R22, desc[UR4][R24.64] ;  /* 0x0000000418167981 */ /* 0x000ea2000c1e1b00 */
[----:B------:R-:W-:Y:S01]  /*0630*/  DADD R26, R16, R26 ;  /* 0x00000000101a7229 */ /* 0x000fe2000000001a */
[----:B-1----:R-:W-:-:S04]  /*0640*/  IADD3 R16, P0, PT, R8, UR6, RZ ;  /* 0x0000000608107c10 */ /* 0x002fc8000ff1e0ff */
[----:B------:R-:W-:Y:S01]  /*0650*/  IADD3.X R17, PT, PT, R32, UR7, RZ, P0, !PT ;  /* 0x0000000720117c10 */ /* 0x000fe200087fe4ff */
[----:B------:R-:W3:Y:S05]  /*0660*/  LDG.E.64 R24, desc[UR4][R24.64+-0x10] ;  /* 0xfffff00418187981 */ /* 0x000eea000c1e1b00 */
[----:B------:R-:W4:Y:S01]  /*0670*/  LDG.E.64 R16, desc[UR4][R16.64+-0x8] ;  /* 0xfffff80410107981 */ /* 0x000f22000c1e1b00 */
[----:B------:R-:W-:Y:S01]  /*0680*/  UMOV UR6, 0x1c71c71c ;  /* 0x1c71c71c00067882 */ /* 0x000fe20000000000 */
[----:B------:R-:W-:Y:S02]  /*0690*/  UMOV UR7, 0x3fbc71c7 ;  /* 0x3fbc71c700077882 */ /* 0x000fe40000000000 */
[----:B------:R-:W-:Y:S01]  /*06a0*/  DMUL R36, R36, UR6 ;  /* 0x0000000624247c28 */ /* 0x000fe20008000000 */
[----:B------:R-:W-:-:S07]  /*06b0*/  UMOV UR7, 0x3fdc71c7 ;  /* 0x3fdc71c700077882 */ /* 0x000fce0000000000 */
[----:B------:R-:W-:Y:S01]  /*06c0*/  DFMA R36, R38, UR6, R36 ;  /* 0x0000000626247c2b */ /* 0x000fe20008000024 */
[----:B------:R-:W-:Y:S01]  /*06d0*/  UMOV UR7, 0x3f9c71c7 ;  /* 0x3f9c71c700077882 */ /* 0x000fe20000000000 */
[----:B------:R-:W-:-:S04]  /*06e0*/  IADD3 R29, PT, PT, R5, R34, RZ ;  /* 0x00000022051d7210 */ /* 0x000fc80007ffe0ff */
[----:B------:R-:W-:Y:S01]  /*06f0*/  IADD3 R6, PT, PT, -R7, R29, RZ ;  /* 0x0000001d07067210 */ /* 0x000fe20007ffe1ff */
[----:B--2---:R-:W-:-:S08]  /*0700*/  DADD R22, R26, R22 ;  /* 0x000000001a167229 */ /* 0x004fd00000000016 */
[----:B------:R-:W-:-:S08]  /*0710*/  DADD R14, R22, -R14 ;  /* 0x00000000160e7229 */ /* 0x000fd0000000080e */
[----:B------:R-:W-:-:S08]  /*0720*/  DADD R14, R14, -R20 ;  /* 0x000000000e0e7229 */ /* 0x000fd00000000814 */
[----:B----4-:R-:W-:Y:S01]  /*0730*/  DADD R14, R14, -R16 ;  /* 0x000000000e0e7229 */ /* 0x010fe20000000810 */
[----:B------:R-:W0:Y:S07]  /*0740*/  LDC.64 R16, c[0x0][0x380] ;  /* 0x0000e000ff107b82 */ /* 0x000e2e0000000a00 */
[----:B---3--:R-:W-:-:S08]  /*0750*/  DADD R14, R14, -R24 ;  /* 0x000000000e0e7229 */ /* 0x008fd00000000818 */
[----:B------:R-:W-:-:S08]  /*0760*/  DFMA R14, R14, UR6, R36 ;  /* 0x000000060e0e7c2b */ /* 0x000fd00008000024 */
[----:B------:R-:W-:Y:S01]  /*0770*/  DMUL R14, R14, R10 ;  /* 0x0000000a0e0e7228 */ /* 0x000fe20000000000 */
[----:B------:R-:W-:-:S07]  /*0780*/  IMAD.WIDE R36, R29, 0x8, R18 ;  /* 0x000000081d247825 */ /* 0x000fce00078e0212 */
[----:B-----5:R-:W-:Y:S01]  /*0790*/  DFMA R14, -R14, UR8, R12 ;  /* 0x000000080e0e7c2b */ /* 0x020fe2000800010c */
[----:B------:R-:W-:-:S04]  /*07a0*/  IMAD.WIDE R22, R7, 0x8, R36 ;  /* 0x0000000807167825 */ /* 0x000fc800078e0224 */
[----:B0-----:R-:W-:-:S04]  /*07b0*/  IMAD.WIDE R12, R2, 0x8, R16 ;  /* 0x00000008020c7825 */ /* 0x001fc800078e0210 */
[----:B------:R-:W-:Y:S01]  /*07c0*/  IMAD.WIDE R20, R6, 0x8, R18 ;  /* 0x0000000806147825 */ /* 0x000fe200078e0212 */
[----:B------:R0:W-:Y:S04]  /*07d0*/  STG.E.64 desc[UR4][R12.64], R14 ;  /* 0x0000000e0c007986 */ /* 0x0001e8000c101b04 */
[----:B------:R-:W2:Y:S01]  /*07e0*/  LDG.E.64 R38, desc[UR4][R36.64+0x8] ;  /* 0x0000080424267981 */ /* 0x000ea2000c1e1b00 */
[----:B------:R-:W-:-:S03]  /*07f0*/  IADD3 R0, PT, PT, -R5, R34, RZ ;  /* 0x0000002205007210 */ /* 0x000fc60007ffe1ff */
[----:B------:R-:W3:Y:S04]  /*0800*/  LDG.E.64 R24, desc[UR4][R36.64+-0x8] ;  /* 0xfffff80424187981 */ /* 0x000ee8000c1e1b00 */
[----:B0-----:R-:W4:Y:S04]  /*0810*/  LDG.E.64 R14, desc[UR4][R22.64] ;  /* 0x00000004160e7981 */ /* 0x001f28000c1e1b00 */
[----:B------:R-:W4:Y:S01]  /*0820*/  LDG.E.64 R12, desc[UR4][R20.64] ;  /* 0x00000004140c7981 */ /* 0x000f22000c1e1b00 */
[----:B------:R-:W-:-:S03]  /*0830*/  IMAD.WIDE R26, R0, 0x8, R18 ;  /* 0x00000008001a7825 */ /* 0x000fc600078e0212 */
[----:B------:R-:W3:Y:S04]  /*0840*/  LDG.E.64 R36, desc[UR4][R36.64] ;  /* 0x0000000424247981 */ /* 0x000ee8000c1e1b00 */
[----:B------:R-:W3:Y:S01]  /*0850*/  LDG.E.64 R26, desc[UR4][R26.64] ;  /* 0x000000041a1a7981 */ /* 0x000ee2000c1e1b00 */
[----:B----4-:R-:W-:Y:S01]  /*0860*/  DADD R12, R14, R12 ;  /* 0x000000000e0c7229 */ /* 0x010fe2000000000c */
[----:B------:R-:W-:-:S04]  /*0870*/  IMAD.WIDE R14, R0, 0x8, R18 ;  /* 0x00000008000e7825 */ /* 0x000fc800078e0212 */
[----:B------:R-:W-:-:S03]  /*0880*/  IMAD.WIDE R16, R7, 0x8, R14 ;  /* 0x0000000807107825 */ /* 0x000fc600078e020e */
[----:B--2---:R-:W-:Y:S02]  /*0890*/  DADD R38, R12, R38 ;  /* 0x000000000c267229 */ /* 0x004fe40000000026 */
[----:B------:R-:W2:Y:S06]  /*08a0*/  LDG.E.64 R12, desc[UR4][R16.64] ;  /* 0x00000004100c7981 */ /* 0x000eac000c1e1b00 */
[----:B---3--:R-:W-:Y:S01]  /*08b0*/  DADD R24, R38, R24 ;  /* 0x0000000026187229 */ /* 0x008fe20000000018 */
[----:B------:R-:W-:Y:S01]  /*08c0*/  IADD3 R28, PT, PT, R34, -R28, RZ ;  /* 0x8000001c221c7210 */ /* 0x000fe20007ffe0ff */
[----:B------:R-:W-:-:S06]  /*08d0*/  DADD R26, R36, -R26 ;  /* 0x00000000241a7229 */ /* 0x000fcc000000081a */
[----:B--2---:R-:W-:Y:S01]  /*08e0*/  DADD R24, R24, -R12 ;  /* 0x0000000018187229 */ /* 0x004fe2000000080c */
[----:B------:R-:W-:-:S05]  /*08f0*/  IMAD.WIDE R12, R28, 0x8, R18 ;  /* 0x000000081c0c7825 */ /* 0x000fca00078e0212 */
[----:B------:R-:W2:Y:S02]  /*0900*/  LDG.E.64 R36, desc[UR4][R12.64] ;  /* 0x000000040c247981 */ /* 0x000ea4000c1e1b00 */
[----:B--2---:R-:W-:Y:S02]  /*0910*/  DADD R36, R24, -R36 ;  /* 0x0000000018247229 */ /* 0x004fe40000000824 */
[----:B------:R-:W2:Y:S06]  /*0920*/  LDG.E.64 R24, desc[UR4][R14.64+0x8] ;  /* 0x000008040e187981 */ /* 0x000eac000c1e1b00 */
[----:B--2---:R-:W-:-:S02]  /*0930*/  DADD R24, R36, -R24 ;  /* 0x0000000024187229 */ /* 0x004fc40000000818 */
[----:B------:R-:W2:Y:S04]  /*0940*/  LDG.E.64 R36, desc[UR4][R14.64+-0x8] ;  /* 0xfffff8040e247981 */ /* 0x000ea8000c1e1b00 */
[----:B------:R-:W3:Y:S04]  /*0950*/  LDG.E.64 R14, desc[UR4][R22.64+0x8] ;  /* 0x00000804160e7981 */ /* 0x000ee8000c1e1b00 */
[----:B------:R-:W3:Y:S01]  /*0960*/  LDG.E.64 R22, desc[UR4][R22.64+-0x8] ;  /* 0xfffff80416167981 */ /* 0x000ee2000c1e1b00 */
[----:B--2---:R-:W-:-:S03]  /*0970*/  DADD R24, R24, -R36 ;  /* 0x0000000018187229 */ /* 0x004fc60000000824 */
[----:B------:R-:W2:Y:S01]  /*0980*/  LDG.E.64 R36, desc[UR4][R20.64+-0x8] ;  /* 0xfffff80414247981 */ /* 0x000ea2000c1e1b00 */
[----:B---3--:R-:W-:-:S03]  /*0990*/  DADD R22, R14, R22 ;  /* 0x000000000e167229 */ /* 0x008fc60000000016 */
[----:B------:R-:W3:Y:S04]  /*09a0*/  LDG.E.64 R14, desc[UR4][R20.64+0x8] ;  /* 0x00000804140e7981 */ /* 0x000ee8000c1e1b00 */
[----:B------:R-:W4:Y:S04]  /*09b0*/  LDG.E.64 R20, desc[UR4][R16.64+0x8] ;  /* 0x0000080410147981 */ /* 0x000f28000c1e1b00 */
[----:B------:R-:W4:Y:S01]  /*09c0*/  LDG.E.64 R16, desc[UR4][R16.64+-0x8] ;  /* 0xfffff80410107981 */ /* 0x000f22000c1e1b00 */
[----:B---3--:R-:W-:-:S08]  /*09d0*/  DADD R14, R22, R14 ;  /* 0x00000000160e7229 */ /* 0x008fd0000000000e */
[----:B--2---:R-:W-:-:S08]  /*09e0*/  DADD R14, R14, R36 ;  /* 0x000000000e0e7229 */ /* 0x004fd00000000024 */
[----:B----4-:R-:W-:Y:S01]  /*09f0*/  DADD R22, R14, -R20 ;  /* 0x000000000e167229 */ /* 0x010fe20000000814 */
[----:B------:R-:W2:Y:S01]  /*0a00*/  LDG.E.64 R20, desc[UR4][R12.64+0x8] ;  /* 0x000008040c147981 */ /* 0x000ea2000c1e1b00 */
[----:B------:R-:W0:Y:S06]  /*0a10*/  LDC.64 R14, c[0x0][0x578] ;  /* 0x00015e00ff0e7b82 */ /* 0x000e2c0000000a00 */
[----:B------:R-:W-:Y:S01]  /*0a20*/  DADD R22, R22, -R16 ;  /* 0x0000000016167229 */ /* 0x000fe20000000810 */
[----:B------:R-:W3:Y:S01]  /*0a30*/  LDG.E.64 R16, desc[UR4][R12.64+-0x8] ;  /* 0xfffff8040c107981 */ /* 0x000ee2000c1e1b00 */
[----:B0-----:R-:W-:-:S06]  /*0a40*/  IMAD.WIDE R14, R2, 0x8, R14 ;  /* 0x00000008020e7825 */ /* 0x001fcc00078e020e */
[----:B------:R-:W4:Y:S01]  /*0a50*/  LDG.E.64 R14, desc[UR4][R14.64] ;  /* 0x000000040e0e7981 */ /* 0x000f22000c1e1b00 */
[----:B------:R-:W-:Y:S01]  /*0a60*/  UMOV UR10, 0x1c71c71c ;  /* 0x1c71c71c000a7882 */ /* 0x000fe20000000000 */
[----:B------:R-:W-:Y:S02]  /*0a70*/  UMOV UR11, 0x3fbc71c7 ;  /* 0x3fbc71c7000b7882 */ /* 0x000fe40000000000 */
[----:B------:R-:W-:Y:S01]  /*0a80*/  DMUL R24, R24, UR10 ;  /* 0x0000000a18187c28 */ /* 0x000fe20008000000 */
[----:B------:R-:W-:Y:S01]  /*0a90*/  UMOV UR7, 0x3fdc71c7 ;  /* 0x3fdc71c700077882 */ /* 0x000fe20000000000 */
[----:B------:R-:W-:-:S06]  /*0aa0*/  UMOV UR12, 0x1c71c71c ;  /* 0x1c71c71c000c7882 */ /* 0x000fcc0000000000 */
[----:B------:R-:W-:Y:S01]  /*0ab0*/  DFMA R24, R26, UR6, R24 ;  /* 0x000000061a187c2b */ /* 0x000fe20008000018 */
[----:B------:R-:W-:Y:S01]  /*0ac0*/  UMOV UR13, 0x3f9c71c7 ;  /* 0x3f9c71c7000d7882 */ /* 0x000fe20000000000 */
[CC--:B------:R-:W-:Y:S02]  /*0ad0*/  IADD3 R4, PT, PT, R7.reuse, R34.reuse, RZ ;  /* 0x0000002207047210 */ /* 0x0c0fe40007ffe0ff */
[----:B------:R-:W-:Y:S01]  /*0ae0*/  IADD3 R3, PT, PT, -R7, R34, RZ ;  /* 0x0000002207037210 */ /* 0x000fe20007ffe1ff */
[----:B--2---:R-:W-:-:S08]  /*0af0*/  DADD R20, R22, -R20 ;  /* 0x0000000016147229 */ /* 0x004fd00000000814 */
[----:B---3--:R-:W-:Y:S01]  /*0b00*/  DADD R20, R20, -R16 ;  /* 0x0000000014147229 */ /* 0x008fe20000000810 */
[----:B------:R-:W0:Y:S07]  /*0b10*/  LDC.64 R16, c[0x0][0x388] ;  /* 0x0000e200ff107b82 */ /* 0x000e2e0000000a00 */
[----:B------:R-:W-:-:S08]  /*0b20*/  DFMA R20, R20, UR12, R24 ;  /* 0x0000000c14147c2b */ /* 0x000fd00008000018 */
[----:B------:R-:W-:-:S08]  /*0b30*/  DMUL R20, R20, R10 ;  /* 0x0000000a14147228 */ /* 0x000fd00000000000 */
[----:B----4-:R-:W-:Y:S01]  /*0b40*/  DFMA R20, -R20, UR8, R14 ;  /* 0x0000000814147c2b */ /* 0x010fe2000800010e */
[----:B0-----:R-:W-:-:S04]  /*0b50*/  IMAD.WIDE R14, R2, 0x8, R16 ;  /* 0x00000008020e7825 */ /* 0x001fc800078e0210 */
[--C-:B------:R-:W-:Y:S02]  /*0b60*/  IMAD.WIDE R16, R4, 0x8, R18.reuse ;  /* 0x0000000804107825 */ /* 0x100fe400078e0212 */
[----:B------:R0:W-:Y:S04]  /*0b70*/  STG.E.64 desc[UR4][R14.64], R20 ;  /* 0x000000140e007986 */ /* 0x0001e8000c101b04 */
[----:B------:R-:W2:Y:S01]  /*0b80*/  LDG.E.64 R24, desc[UR4][R16.64+-0x8] ;  /* 0xfffff80410187981 */ /* 0x000ea2000c1e1b00 */
[----:B------:R-:W-:-:S03]  /*0b90*/  IMAD.WIDE R22, R3, 0x8, R18 ;  /* 0x0000000803167825 */ /* 0x000fc600078e0212 */
[----:B------:R-:W3:Y:S04]  /*0ba0*/  LDG.E.64 R26, desc[UR4][R16.64] ;  /* 0x00000004101a7981 */ /* 0x000ee8000c1e1b00 */
[----:B0-----:R0:W2:Y:S04]  /*0bb0*/  LDG.E.64 R20, desc[UR4][R16.64+0x8] ;  /* 0x0000080410147981 */ /* 0x0010a8000c1e1b00 */
[----:B------:R-:W3:Y:S01]  /*0bc0*/  LDG.E.64 R14, desc[UR4][R22.64] ;  /* 0x00000004160e7981 */ /* 0x000ee2000c1e1b00 */
[C---:B------:R-:W-:Y:S01]  /*0bd0*/  IADD3 R36, PT, PT, -R5.reuse, R4, RZ ;  /* 0x0000000405247210 */ /* 0x040fe20007ffe1ff */
[----:B0-----:R-:W-:-:S04]  /*0be0*/  IMAD.WIDE R16, R5, 0x8, R16 ;  /* 0x0000000805107825 */ /* 0x001fc800078e0210 */
[----:B------:R-:W-:Y:S01]  /*0bf0*/  IMAD.WIDE R18, R36, 0x8, R18 ;  /* 0x0000000824127825 */ /* 0x000fe200078e0212 */
[----:B--2---:R-:W-:Y:S01]  /*0c00*/  DADD R24, R20, R24 ;  /* 0x0000000014187229 */ /* 0x004fe20000000018 */
[----:B------:R-:W2:Y:S01]  /*0c10*/  LDG.E.64 R20, desc[UR4][R16.64] ;  /* 0x0000000410147981 */ /* 0x000ea2000c1e1b00 */
[----:B---3--:R-:W-:-:S03]  /*0c20*/  DADD R14, R26, -R14 ;  /* 0x000000001a0e7229 */ /* 0x008fc6000000080e */
[----:B------:R-:W3:Y:S03]  /*0c30*/  LDG.E.64 R26, desc[UR4][R18.64] ;  /* 0x00000004121a7981 */ /* 0x000ee6000c1e1b00 */
[----:B--2---:R-:W-:Y:S02]  /*0c40*/  DADD R20, R24, R20 ;  /* 0x0000000018147229 */ /* 0x004fe40000000014 */
[----:B------:R-:W2:Y:S06]  /*0c50*/  LDG.E.64 R24, desc[UR4][R22.64+0x8] ;  /* 0x0000080416187981 */ /* 0x000eac000c1e1b00 */
[----:B---3--:R-:W-:-:S02]  /*0c60*/  DADD R26, R20, R26 ;  /* 0x00000000141a7229 */ /* 0x008fc4000000001a */
[----:B------:R0:W3:Y:S02]  /*0c70*/  LDG.E.64 R20, desc[UR4][R22.64+-0x8] ;  /* 0xfffff80416147981 */ /* 0x0000e4000c1e1b00 */
[----:B0-----:R-:W-:-:S04]  /*0c80*/  IMAD.WIDE R22, R5, 0x8, R22 ;  /* 0x0000000805167825 */ /* 0x001fc800078e0216 */
[----:B--2---:R-:W-:Y:S02]  /*0c90*/  DADD R24, R26, -R24 ;  /* 0x000000001a187229 */ /* 0x004fe40000000818 */
[----:B------:R-:W2:Y:S06]  /*0ca0*/  LDG.E.64 R26, desc[UR4][R12.64] ;  /* 0x000000040c1a7981 */ /* 0x000eac000c1e1b00 */
[----:B---3--:R-:W-:Y:S02]  /*0cb0*/  DADD R20, R24, -R20 ;  /* 0x0000000018147229 */ /* 0x008fe40000000814 */
[----:B------:R-:W3:Y:S06]  /*0cc0*/  LDG.E.64 R24, desc[UR4][R22.64] ;  /* 0x0000000416187981 */ /* 0x000eec000c1e1b00 */
[----:B---3--:R-:W-:-:S08]  /*0cd0*/  DADD R20, R20, -R24 ;  /* 0x0000000014147229 */ /* 0x008fd00000000818 */
[----:B--2---:R-:W-:-:S08]  /*0ce0*/  DADD R20, R20, -R26 ;  /* 0x0000000014147229 */ /* 0x004fd0000000081a */
[----:B------:R-:W-:Y:S02]  /*0cf0*/  DMUL R24, R20, UR10 ;  /* 0x0000000a14187c28 */ /* 0x000fe40008000000 */
[----:B------:R-:W2:Y:S06]  /*0d00*/  LDG.E.64 R20, desc[UR4][R16.64+0x8] ;  /* 0x0000080410147981 */ /* 0x000eac000c1e1b00 */
[----:B------:R-:W-:Y:S01]  /*0d10*/  DFMA R24, R14, UR6, R24 ;  /* 0x000000060e187c2b */ /* 0x000fe20008000018 */
[----:B------:R-:W-:Y:S01]  /*0d20*/  UMOV UR11, 0x3f9c71c7 ;  /* 0x3f9c71c7000b7882 */ /* 0x000fe20000000000 */
[----:B------:R-:W2:Y:S01]  /*0d30*/  LDG.E.64 R14, desc[UR4][R18.64+0x8] ;  /* 0x00000804120e7981 */ /* 0x000ea2000c1e1b00 */
[----:B------:R-:W0:Y:S03]  /*0d40*/  LDCU.64 UR6, c[0x0][0x8a8] ;  /* 0x00011500ff0677ac */ /* 0x000e260008000a00 */
[----:B------:R-:W3:Y:S04]  /*0d50*/  LDG.E.64 R16, desc[UR4][R16.64+-0x8] ;  /* 0xfffff80410107981 */ /* 0x000ee8000c1e1b00 */
[----:B------:R-:W4:Y:S01]  /*0d60*/  LDG.E.64 R18, desc[UR4][R18.64+-0x8] ;  /* 0xfffff80412127981 */ /* 0x000f22000c1e1b00 */
[----:B--2---:R-:W-:-:S03]  /*0d70*/  DADD R20, R20, R14 ;  /* 0x0000000014147229 */ /* 0x004fc6000000000e */
[----:B------:R-:W2:Y:S05]  /*0d80*/  LDG.E.64 R14, desc[UR4][R22.64+0x8] ;  /* 0x00000804160e7981 */ /* 0x000eaa000c1e1b00 */
[----:B---3--:R-:W-:Y:S01]  /*0d90*/  DADD R20, R20, R16 ;  /* 0x0000000014147229 */ /* 0x008fe20000000010 */
[----:B------:R-:W3:Y:S04]  /*0da0*/  LDG.E.64 R16, desc[UR4][R12.64+0x8] ;  /* 0x000008040c107981 */ /* 0x000ee8000c1e1b00 */
[----:B------:R-:W3:Y:S03]  /*0db0*/  LDG.E.64 R22, desc[UR4][R22.64+-0x8] ;  /* 0xfffff80416167981 */ /* 0x000ee6000c1e1b00 */
[----:B----4-:R-:W-:-:S02]  /*0dc0*/  DADD R18, R20, R18 ;  /* 0x0000000014127229 */ /* 0x010fc40000000012 */
[----:B------:R-:W1:Y:S01]  /*0dd0*/  LDC.64 R20, c[0x0][0x580] ;  /* 0x00016000ff147b82 */ /* 0x000e620000000a00 */
[----:B------:R-:W4:Y:S01]  /*0de0*/  LDG.E.64 R12, desc[UR4][R12.64+-0x8] ;  /* 0xfffff8040c0c7981 */ /* 0x000f22000c1e1b00 */
[----:B-1----:R-:W-:-:S06]  /*0df0*/  IMAD.WIDE R20, R2, 0x8, R20 ;  /* 0x0000000802147825 */ /* 0x002fcc00078e0214 */
[----:B------:R-:W4:Y:S01]  /*0e00*/  LDG.E.64 R20, desc[UR4][R20.64] ;  /* 0x0000000414147981 */ /* 0x000f22000c1e1b00 */
[----:B--2---:R-:W-:-:S08]  /*0e10*/  DADD R14, R18, -R14 ;  /* 0x00000000120e7229 */ /* 0x004fd0000000080e */
[----:B---3--:R-:W-:-:S08]  /*0e20*/  DADD R14, R14, -R16 ;  /* 0x000000000e0e7229 */ /* 0x008fd00000000810 */
[----:B------:R-:W-:-:S08]  /*0e30*/  DADD R14, R14, -R22 ;  /* 0x000000000e0e7229 */ /* 0x000fd00000000816 */
[----:B----4-:R-:W-:Y:S02]  /*0e40*/  DADD R16, R14, -R12 ;  /* 0x000000000e107229 */ /* 0x010fe4000000080c */
[----:B------:R-:W1:Y:S08]  /*0e50*/  LDC.64 R14, c[0x0][0x390] ;  /* 0x0000e400ff0e7b82 */ /* 0x000e700000000a00 */
[----:B------:R-:W2:Y:S01]  /*0e60*/  LDC.64 R12, c[0x0][0x8a8] ;  /* 0x00022a00ff0c7b82 */ /* 0x000ea20000000a00 */
[----:B------:R-:W-:-:S08]  /*0e70*/  DFMA R16, R16, UR10, R24 ;  /* 0x0000000a10107c2b */ /* 0x000fd00008000018 */
[----:B------:R-:W-:-:S08]  /*0e80*/  DMUL R16, R16, R10 ;  /* 0x0000000a10107228 */ /* 0x000fd00000000000 */
[----:B------:R-:W-:Y:S01]  /*0e90*/  DFMA R20, -R16, UR8, R20 ;  /* 0x0000000810147c2b */ /* 0x000fe20008000114 */
[----:B-1----:R-:W-:-:S04]  /*0ea0*/  IMAD.WIDE R16, R2, 0x8, R14 ;  /* 0x0000000802107825 */ /* 0x002fc800078e020e */
[----:B--2---:R-:W-:-:S04]  /*0eb0*/  IMAD.WIDE R22, R9, 0x8, R12 ;  /* 0x0000000809167825 */ /* 0x004fc800078e020c */
[--C-:B------:R-:W-:Y:S01]  /*0ec0*/  IMAD.WIDE R14, R35, 0x8, R12.reuse ;  /* 0x00000008230e7825 */ /* 0x100fe200078e020c */
[----:B------:R1:W-:Y:S04]  /*0ed0*/  STG.E.64 desc[UR4][R16.64], R20 ;  /* 0x0000001410007986 */ /* 0x0003e8000c101b04 */
[----:B------:R-:W2:Y:S01]  /*0ee0*/  LDG.E.64 R22, desc[UR4][R22.64] ;  /* 0x0000000416167981 */ /* 0x000ea2000c1e1b00 */
[----:B------:R-:W-:-:S03]  /*0ef0*/  IMAD.WIDE R18, R30, 0x8, R12 ;  /* 0x000000081e127825 */ /* 0x000fc600078e020c */
[----:B------:R-:W3:Y:S04]  /*0f00*/  LDG.E.64 R24, desc[UR4][R14.64+-0x10] ;  /* 0xfffff0040e187981 */ /* 0x000ee8000c1e1b00 */
[----:B-1----:R-:W2:Y:S01]  /*0f10*/  LDG.E.64 R20, desc[UR4][R14.64] ;  /* 0x000000040e147981 */ /* 0x002ea2000c1e1b00 */
[----:B------:R-:W-:-:S05]  /*0f20*/  IMAD.WIDE R16, R33, 0x8, R12 ;  /* 0x0000000821107825 */ /* 0x000fca00078e020c */
[----:B------:R-:W4:Y:S01]  /*0f30*/  LDG.E.64 R38, desc[UR4][R16.64] ;  /* 0x0000000410267981 */ /* 0x000f22000c1e1b00 */
[----:B------:R-:W-:-:S03]  /*0f40*/  IMAD.WIDE R40, R34, 0x8, R12 ;  /* 0x0000000822287825 */ /* 0x000fc600078e020c */
[----:B------:R-:W3:Y:S01]  /*0f50*/  LDG.E.64 R34, desc[UR4][R18.64] ;  /* 0x0000000412227981 */ /* 0x000ee2000c1e1b00 */
[----:B------:R-:W-:-:S06]  /*0f60*/  IMAD.WIDE R26, R7, 0x8, R40 ;  /* 0x00000008071a7825 */ /* 0x000fcc00078e0228 */
[----:B------:R-:W3:Y:S01]  /*0f70*/  LDG.E.64 R26, desc[UR4][R26.64+-0x8] ;  /* 0xfffff8041a1a7981 */ /* 0x000ee2000c1e1b00 */
[----:B--2---:R-:W-:Y:S01]  /*0f80*/  DADD R20, R22, R20 ;  /* 0x0000000016147229 */ /* 0x004fe20000000014 */
[----:B------:R-:W-:-:S07]  /*0f90*/  IMAD.WIDE R22, R5, 0x8, R40 ;  /* 0x0000000805167825 */ /* 0x000fce00078e0228 */
[----:B----4-:R-:W-:Y:S02]  /*0fa0*/  DADD R38, R20, R38 ;  /* 0x0000000014267229 */ /* 0x010fe40000000026 */
[----:B------:R-:W2:Y:S06]  /*0fb0*/  LDG.E.64 R20, desc[UR4][R22.64+-0x8] ;  /* 0xfffff80416147981 */ /* 0x000eac000c1e1b00 */
[----:B---3--:R-:W-:-:S08]  /*0fc0*/  DADD R34, R38, R34 ;  /* 0x0000000026227229 */ /* 0x008fd00000000022 */
[----:B------:R-:W-:-:S08]  /*0fd0*/  DADD R26, R34, -R26 ;  /* 0x00000000221a7229 */ /* 0x000fd0000000081a */
[----:B------:R-:W-:Y:S01]  /*0fe0*/  DADD R26, R26, -R24 ;  /* 0x000000001a1a7229 */ /* 0x000fe20000000818 */
[----:B------:R1:W3:Y:S01]  /*0ff0*/  LDG.E.64 R24, desc[UR4][R18.64+-0x10] ;  /* 0xfffff00412187981 */ /* 0x0002e2000c1e1b00 */
[----:B------:R-:W-:-:S04]  /*1000*/  IMAD.WIDE R16, R7, 0x8, R16 ;  /* 0x0000000807107825 */ /* 0x000fc800078e0210 */
[----:B-1----:R-:W-:-:S04]  /*1010*/  IMAD.WIDE R18, R7, 0x8, R18 ;  /* 0x0000000807127825 */ /* 0x002fc800078e0212 */
[----:B------:R-:W-:-:S06]  /*1020*/  IMAD.WIDE R14, R5, 0x8, R14 ;  /* 0x00000008050e7825 */ /* 0x000fcc00078e020e */
[----:B------:R-:W4:Y:S01]  /*1030*/  LDG.E.64 R14, desc[UR4][R14.64] ;  /* 0x000000040e0e7981 */ /* 0x000f22000c1e1b00 */
[----:B--2---:R-:W-:-:S03]  /*1040*/  DADD R20, R26, -R20 ;  /* 0x000000001a147229 */ /* 0x004fc60000000814 */
[----:B------:R-:W2:Y:S04]  /*1050*/  LDG.E.64 R26, desc[UR4][R16.64] ;  /* 0x00000004101a7981 */ /* 0x000ea8000c1e1b00 */
[----:B------:R-:W2:Y:S01]  /*1060*/  LDG.E.64 R16, desc[UR4][R18.64] ;  /* 0x0000000412107981 */ /* 0x000ea2000c1e1b00 */
[----:B------:R-:W-:-:S06]  /*1070*/  IMAD.WIDE R22, R7, 0x8, R22 ;  /* 0x0000000807167825 */ /* 0x000fcc00078e0216 */
[----:B------:R-:W4:Y:S01]  /*1080*/  LDG.E.64 R22, desc[UR4][R22.64+-0x8] ;  /* 0xfffff80416167981 */ /* 0x000f22000c1e1b00 */
[----:B0-----:R-:W-:-:S03]  /*1090*/  IADD3 R8, P0, PT, R8, UR6, RZ ;  /* 0x0000000608087c10 */ /* 0x001fc6000ff1e0ff */
[----:B------:R-:W4:Y:S01]  /*10a0*/  LDG.E.64 R18, desc[UR4][R18.64+-0x10] ;  /* 0xfffff00412127981 */ /* 0x000f22000c1e1b00 */
[----:B---3--:R-:W-:Y:S01]  /*10b0*/  DADD R20, R20, -R24 ;  /* 0x0000000014147229 */ /* 0x008fe20000000818 */
[----:B------:R-:W-:-:S05]  /*10c0*/  IMAD.WIDE R24, R31, 0x8, R12 ;  /* 0x000000081f187825 */ /* 0x000fca00078e020c */
[----:B------:R-:W3:Y:S01]  /*10d0*/  LDG.E.64 R30, desc[UR4][R24.64] ;  /* 0x00000004181e7981 */ /* 0x000ee2000c1e1b00 */
[----:B------:R-:W-:-:S06]  /*10e0*/  IADD3.X R9, PT, PT, R32, UR7, RZ, P0, !PT ;  /* 0x0000000720097c10 */ /* 0x000fcc00087fe4ff */
[----:B------:R-:W3:Y:S01]  /*10f0*/  LDG.E.64 R8, desc[UR4][R8.64+-0x8] ;  /* 0xfffff80408087981 */ /* 0x000ee2000c1e1b00 */
[----:B--2---:R-:W-:-:S03]  /*1100*/  DADD R16, R26, R16 ;  /* 0x000000001a107229 */ /* 0x004fc60000000010 */
[----:B------:R0:W2:Y:S05]  /*1110*/  LDG.E.64 R26, desc[UR4][R24.64+-0x10] ;  /* 0xfffff004181a7981 */ /* 0x0000aa000c1e1b00 */
[----:B----4-:R-:W-:Y:S02]  /*1120*/  DADD R14, R16, R14 ;  /* 0x00000000100e7229 */ /* 0x010fe4000000000e */
[----:B------:R-:W4:Y:S01]  /*1130*/  LDG.E.64 R16, desc[UR4][R40.64+0x8] ;  /* 0x0000080428107981 */ /* 0x000f22000c1e1b00 */
[----:B0-----:R-:W0:Y:S03]  /*1140*/  LDC.64 R24, c[0x0][0x5c8] ;  /* 0x00017200ff187b82 */ /* 0x001e260000000a00 */
[----:B------:R-:W4:Y:S01]  /*1150*/  LDG.E.64 R40, desc[UR4][R40.64+-0x8] ;  /* 0xfffff80428287981 */ /* 0x000f22000c1e1b00 */
[----:B0-----:R-:W-:-:S06]  /*1160*/  IMAD.WIDE R24, R2, 0x8, R24 ;  /* 0x0000000802187825 */ /* 0x001fcc00078e0218 */
[----:B------:R-:W4:Y:S01]  /*1170*/  LDG.E.64 R24, desc[UR4][R24.64] ;  /* 0x0000000418187981 */ /* 0x000f22000c1e1b00 */
[----:B---3--:R-:W-:-:S08]  /*1180*/  DADD R14, R14, R30 ;  /* 0x000000000e0e7229 */ /* 0x008fd0000000001e */
[----:B------:R-:W-:Y:S01]  /*1190*/  DADD R14, R14, -R22 ;  /* 0x000000000e0e7229 */ /* 0x000fe20000000816 */
[----:B------:R-:W-:Y:S01]  /*11a0*/  UMOV UR6, 0x1c71c71c ;  /* 0x1c71c71c00067882 */ /* 0x000fe20000000000 */
[----:B------:R-:W-:-:S06]  /*11b0*/  UMOV UR7, 0x3fbc71c7 ;  /* 0x3fbc71c700077882 */ /* 0x000fcc0000000000 */
[----:B------:R-:W-:Y:S02]  /*11c0*/  DADD R14, R14, -R18 ;  /* 0x000000000e0e7229 */ /* 0x000fe40000000812 */
[----:B------:R-:W-:-:S06]  /*11d0*/  DMUL R20, R20, UR6 ;  /* 0x0000000614147c28 */ /* 0x000fcc0008000000 */
[----:B------:R-:W-:Y:S01]  /*11e0*/  DADD R14, R14, -R8 ;  /* 0x000000000e0e7229 */ /* 0x000fe20000000808 */
[----:B------:R-:W-:Y:S01]  /*11f0*/  UMOV UR13, 0x3fdc71c7 ;  /* 0x3fdc71c7000d7882 */ /* 0x000fe20000000000 */
[----:B------:R-:W-:-:S04]  /*1200*/  IMAD.WIDE R8, R29, 0x8, R12 ;  /* 0x000000081d087825 */ /* 0x000fc800078e020c */
[----:B------:R-:W-:Y:S02]  /*1210*/  IMAD.WIDE R22, R7, 0x8, R8 ;  /* 0x0000000807167825 */ /* 0x000fe400078e0208 */
[----:B--2---:R-:W-:Y:S02]  /*1220*/  DADD R26, R14, -R26 ;  /* 0x000000000e1a7229 */ /* 0x004fe4000000081a */
[----:B------:R-:W0:Y:S01]  /*1230*/  LDC.64 R14, c[0x0][0x3d8] ;  /* 0x0000f600ff0e7b82 */ /* 0x000e220000000a00 */
[----:B----4-:R-:W-:-:S08]  /*1240*/  DADD R16, R16, -R40 ;  /* 0x0000000010107229 */ /* 0x010fd00000000828 */
[----:B------:R-:W-:-:S08]  /*1250*/  DFMA R16, R16, UR12, R20 ;  /* 0x0000000c10107c2b */ /* 0x000fd00008000014 */
[----:B------:R-:W-:-:S08]  /*1260*/  DFMA R16, R26, UR10, R16 ;  /* 0x0000000a1a107c2b */ /* 0x000fd00008000010 */
[----:B------:R-:W-:Y:S01]  /*1270*/  DMUL R16, R16, R10 ;  /* 0x0000000a10107228 */ /* 0x000fe20000000000 */
[----:B0-----:R-:W-:-:S07]  /*1280*/  IMAD.WIDE R40, R2, 0x8, R14 ;  /* 0x0000000802287825 */ /* 0x001fce00078e020e */
[----:B------:R-:W-:Y:S01]  /*1290*/  DFMA R38, -R16, UR8, R24 ;  /* 0x0000000810267c2b */ /* 0x000fe20008000118 */
[----:B------:R-:W-:-:S06]  /*12a0*/  IMAD.WIDE R16, R6, 0x8, R12 ;  /* 0x0000000806107825 */ /* 0x000fcc00078e020c */
[----:B------:R0:W-:Y:S04]  /*12b0*/  STG.E.64 desc[UR4][R40.64], R38 ;  /* 0x0000002628007986 */ /* 0x0001e8000c101b04 */
[----:B------:R-:W2:Y:S04]  /*12c0*/  LDG.E.64 R20, desc[UR4][R22.64] ;  /* 0x0000000416147981 */ /* 0x000ea8000c1e1b00 */
[----:B------:R-:W2:Y:S04]  /*12d0*/  LDG.E.64 R18, desc[UR4][R16.64] ;  /* 0x0000000410127981 */ /* 0x000ea8000c1e1b00 */
[----:B------:R-:W3:Y:S01]  /*12e0*/  LDG.E.64 R14, desc[UR4][R8.64+0x8] ;  /* 0x00000804080e7981 */ /* 0x000ee2000c1e1b00 */
[----:B------:R-:W-:Y:S01]  /*12f0*/  IMAD.WIDE R26, R0, 0x8, R12 ;  /* 0x00000008001a7825 */ /* 0x000fe200078e020c */
[----:B0-----:R-:W0:Y:S02]  /*1300*/  LDC.64 R40, c[0x0][0x5d8] ;  /* 0x00017600ff287b82 */ /* 0x001e240000000a00 */
[----:B------:R-:W4:Y:S04]  /*1310*/  LDG.E.64 R30, desc[UR4][R22.64+0x8] ;  /* 0x00000804161e7981 */ /* 0x000f28000c1e1b00 */
[----:B------:R-:W4:Y:S04]  /*1320*/  LDG.E.64 R24, desc[UR4][R8.64+-0x8] ;  /* 0xfffff80408187981 */ /* 0x000f28000c1e1b00 */
[----:B------:R-:W4:Y:S01]  /*1330*/  LDG.E.64 R22, desc[UR4][R22.64+-0x8] ;  /* 0xfffff80416167981 */ /* 0x000f22000c1e1b00 */
[----:B------:R-:W-:-:S03]  /*1340*/  IMAD.WIDE R34, R7, 0x8, R26 ;  /* 0x0000000807227825 */ /* 0x000fc600078e021a */
[----:B------:R-:W4:Y:S01]  /*1350*/  LDG.E.64 R6, desc[UR4][R16.64+0x8] ;  /* 0x0000080410067981 */ /* 0x000f22000c1e1b00 */
[----:B------:R-:W-:-:S03]  /*1360*/  IMAD.WIDE R28, R28, 0x8, R12 ;  /* 0x000000081c1c7825 */ /* 0x000fc600078e020c */
[----:B------:R-:W4:Y:S04]  /*1370*/  LDG.E.64 R32, desc[UR4][R34.64] ;  /* 0x0000000422207981 */ /* 0x000f28000c1e1b00 */
[----:B------:R-:W4:Y:S04]  /*1380*/  LDG.E.64 R8, desc[UR4][R8.64] ;  /* 0x0000000408087981 */ /* 0x000f28000c1e1b00 */
[----:B------:R-:W4:Y:S01]  /*1390*/  LDG.E.64 R16, desc[UR4][R16.64+-0x8] ;  /* 0xfffff80410107981 */ /* 0x000f22000c1e1b00 */
[----:B--2---:R-:W-:-:S03]  /*13a0*/  DADD R18, R20, R18 ;  /* 0x0000000014127229 */ /* 0x004fc60000000012 */
[----:B------:R-:W2:Y:S05]  /*13b0*/  LDG.E.64 R20, desc[UR4][R26.64+0x8] ;  /* 0x000008041a147981 */ /* 0x000eaa000c1e1b00 */
[----:B---3--:R-:W-:Y:S01]  /*13c0*/  DADD R18, R18, R14 ;  /* 0x0000000012127229 */ /* 0x008fe2000000000e */
[----:B------:R-:W3:Y:S07]  /*13d0*/  LDG.E.64 R14, desc[UR4][R28.64] ;  /* 0x000000041c0e7981 */ /* 0x000eee000c1e1b00 */
[----:B----4-:R-:W-:-:S02]  /*13e0*/  DADD R24, R18, R24 ;  /* 0x0000000012187229 */ /* 0x010fc40000000018 */
[----:B------:R-:W-:Y:S01]  /*13f0*/  DADD R22, R30, R22 ;  /* 0x000000001e167229 */ /* 0x000fe20000000016 */
[----:B------:R-:W4:Y:S04]  /*1400*/  LDG.E.64 R18, desc[UR4][R34.64+0x8] ;  /* 0x0000080422127981 */ /* 0x000f28000c1e1b00 */
[----:B------:R-:W4:Y:S03]  /*1410*/  LDG.E.64 R30, desc[UR4][R26.64] ;  /* 0x000000041a1e7981 */ /* 0x000f26000c1e1b00 */
[----:B------:R-:W-:Y:S02]  /*1420*/  DADD R6, R22, R6 ;  /* 0x0000000016067229 */ /* 0x000fe40000000006 */
[----:B------:R1:W4:Y:S04]  /*1430*/  LDG.E.64 R22, desc[UR4][R26.64+-0x8] ;  /* 0xfffff8041a167981 */ /* 0x000328000c1e1b00 */
[----:B------:R-:W4:Y:S01]  /*1440*/  LDG.E.64 R34, desc[UR4][R34.64+-0x8] ;  /* 0xfffff80422227981 */ /* 0x000f22000c1e1b00 */
[----:B------:R-:W-:-:S02]  /*1450*/  DADD R24, R24, -R32 ;  /* 0x0000000018187229 */ /* 0x000fc40000000820 */
[----:B------:R-:W-:Y:S01]  /*1460*/  DADD R6, R6, R16 ;  /* 0x0000000006067229 */ /* 0x000fe20000000010 */
[----:B------:R-:W4:Y:S01]  /*1470*/  LDG.E.64 R16, desc[UR4][R28.64+0x8] ;  /* 0x000008041c107981 */ /* 0x000f22000c1e1b00 */
[----:B-1----:R-:W1:Y:S02]  /*1480*/  LDC.64 R26, c[0x0][0x5d0] ;  /* 0x00017400ff1a7b82 */ /* 0x002e640000000a00 */
[----:B-1----:R-:W-:-:S06]  /*1490*/  IMAD.WIDE R26, R2, 0x8, R26 ;  /* 0x00000008021a7825 */ /* 0x002fcc00078e021a */
[----:B------:R-:W4:Y:S01]  /*14a0*/  LDG.E.64 R26, desc[UR4][R26.64] ;  /* 0x000000041a1a7981 */ /* 0x000f22000c1e1b00 */
[----:B---3--:R-:W-:-:S03]  /*14b0*/  DADD R24, R24, -R14 ;  /* 0x0000000018187229 */ /* 0x008fc6000000080e */
[----:B------:R-:W3:Y:S05]  /*14c0*/  LDG.E.64 R14, desc[UR4][R28.64+-0x8] ;  /* 0xfffff8041c0e7981 */ /* 0x000eea000c1e1b00 */
[----:B--2---:R-:W-:Y:S02]  /*14d0*/  DADD R20, R24, -R20 ;  /* 0x0000000018147229 */ /* 0x004fe40000000814 */
[----:B----4-:R-:W-:Y:S01]  /*14e0*/  DADD R6, R6, -R18 ;  /* 0x0000000006067229 */ /* 0x010fe20000000812 */
[----:B------:R-:W1:Y:S05]  /*14f0*/  LDC.64 R18, c[0x0][0x3e0] ;  /* 0x0000f800ff127b82 */ /* 0x000e6a0000000a00 */
[----:B------:R-:W-:-:S02]  /*1500*/  DADD R20, R20, -R22 ;  /* 0x0000000014147229 */ /* 0x000fc40000000816 */
[----:B------:R-:W-:Y:S02]  /*1510*/  DADD R6, R6, -R34 ;  /* 0x0000000006067229 */ /* 0x000fe40000000822 */
[----:B------:R-:W-:-:S04]  /*1520*/  DADD R8, R8, -R30 ;  /* 0x0000000008087229 */ /* 0x000fc8000000081e */
[----:B------:R-:W-:Y:S02]  /*1530*/  DMUL R20, R20, UR6 ;  /* 0x0000000614147c28 */ /* 0x000fe40008000000 */
[----:B------:R-:W-:-:S06]  /*1540*/  DADD R6, R6, -R16 ;  /* 0x0000000006067229 */ /* 0x000fcc0000000810 */
[----:B------:R-:W-:Y:S01]  /*1550*/  DFMA R8, R8, UR12, R20 ;  /* 0x0000000c08087c2b */ /* 0x000fe20008000014 */
[----:B-1----:R-:W-:-:S04]  /*1560*/  IMAD.WIDE R18, R2, 0x8, R18 ;  /* 0x0000000802127825 */ /* 0x002fc800078e0212 */
[----:B------:R-:W-:Y:S01]  /*1570*/  IMAD.WIDE R36, R36, 0x8, R12 ;  /* 0x0000000824247825 */ /* 0x000fe200078e020c */
[----:B---3--:R-:W-:-:S08]  /*1580*/  DADD R6, R6, -R14 ;  /* 0x0000000006067229 */ /* 0x008fd0000000080e */
[----:B------:R-:W-:-:S08]  /*1590*/  DFMA R6, R6, UR10, R8 ;  /* 0x0000000a06067c2b */ /* 0x000fd00008000008 */
[----:B------:R-:W-:-:S08]  /*15a0*/  DMUL R6, R6, R10 ;  /* 0x0000000a06067228 */ /* 0x000fd00000000000 */
[----:B------:R-:W-:Y:S01]  /*15b0*/  DFMA R26, -R6, UR8, R26 ;  /* 0x00000008061a7c2b */ /* 0x000fe2000800011a */
[----:B------:R-:W-:-:S06]  /*15c0*/  IMAD.WIDE R6, R4, 0x8, R12 ;  /* 0x0000000804067825 */ /* 0x000fcc00078e020c */
[----:B------:R1:W-:Y:S01]  /*15d0*/  STG.E.64 desc[UR4][R18.64], R26 ;  /* 0x0000001a12007986 */ /* 0x0003e2000c101b04 */
[----:B------:R-:W-:-:S03]  /*15e0*/  IMAD.WIDE R30, R5, 0x8, R6 ;  /* 0x00000008051e7825 */ /* 0x000fc600078e0206 */
[----:B------:R-:W2:Y:S04]  /*15f0*/  LDG.E.64 R20, desc[UR4][R6.64+0x8] ;  /* 0x0000080406147981 */ /* 0x000ea8000c1e1b00 */
[----:B------:R-:W2:Y:S04]  /*1600*/  LDG.E.64 R22, desc[UR4][R6.64+-0x8] ;  /* 0xfffff80406167981 */ /* 0x000ea8000c1e1b00 */
[----:B------:R-:W3:Y:S04]  /*1610*/  LDG.E.64 R24, desc[UR4][R30.64] ;  /* 0x000000041e187981 */ /* 0x000ee8000c1e1b00 */
[----:B------:R-:W4:Y:S04]  /*1620*/  LDG.E.64 R34, desc[UR4][R36.64] ;  /* 0x0000000424227981 */ /* 0x000f28000c1e1b00 */
[----:B------:R-:W4:Y:S04]  /*1630*/  LDG.E.64 R14, desc[UR4][R30.64+0x8] ;  /* 0x000008041e0e7981 */ /* 0x000f28000c1e1b00 */
[----:B------:R-:W4:Y:S01]  /*1640*/  LDG.E.64 R8, desc[UR4][R36.64+0x8] ;  /* 0x0000080424087981 */ /* 0x000f22000c1e1b00 */
[----:B------:R-:W-:-:S03]  /*1650*/  IMAD.WIDE R12, R3, 0x8, R12 ;  /* 0x00000008030c7825 */ /* 0x000fc600078e020c */
[----:B------:R-:W4:Y:S04]  /*1660*/  LDG.E.64 R16, desc[UR4][R30.64+-0x8] ;  /* 0xfffff8041e107981 */ /* 0x000f28000c1e1b00 */
[----:B-1----:R-:W4:Y:S01]  /*1670*/  LDG.E.64 R18, desc[UR4][R12.64+0x8] ;  /* 0x000008040c127981 */ /* 0x002f22000c1e1b00 */
[----:B------:R-:W-:-:S03]  /*1680*/  IMAD.WIDE R4, R5, 0x8, R12 ;  /* 0x0000000805047825 */ /* 0x000fc600078e020c */
[----:B------:R-:W4:Y:S04]  /*1690*/  LDG.E.64 R6, desc[UR4][R6.64] ;  /* 0x0000000406067981 */ /* 0x000f28000c1e1b00 */
[----:B------:R-:W4:Y:S04]  /*16a0*/  LDG.E.64 R30, desc[UR4][R28.64] ;  /* 0x000000041c1e7981 */ /* 0x000f28000c1e1b00 */
[----:B------:R-:W4:Y:S01]  /*16b0*/  LDG.E.64 R38, desc[UR4][R28.64+-0x8] ;  /* 0xfffff8041c267981 */ /* 0x000f22000c1e1b00 */
[----:B0-----:R-:W-:-:S06]  /*16c0*/  IMAD.WIDE R40, R2, 0x8, R40 ;  /* 0x0000000802287825 */ /* 0x001fcc00078e0228 */
[----:B------:R-:W4:Y:S01]  /*16d0*/  LDG.E.64 R40, desc[UR4][R40.64] ;  /* 0x0000000428287981 */ /* 0x000f22000c1e1b00 */
[----:B--2---:R-:W-:-:S03]  /*16e0*/  DADD R26, R20, R22 ;  /* 0x00000000141a7229 */ /* 0x004fc60000000016 */
[----:B------:R-:W2:Y:S04]  /*16f0*/  LDG.E.64 R20, desc[UR4][R36.64+-0x8] ;  /* 0xfffff80424147981 */ /* 0x000ea8000c1e1b00 */
[----:B------:R-:W2:Y:S01]  /*1700*/  LDG.E.64 R22, desc[UR4][R12.64+-0x8] ;  /* 0xfffff8040c167981 */ /* 0x000ea2000c1e1b00 */
[----:B---3--:R-:W-:-:S03]  /*1710*/  DADD R32, R26, R24 ;  /* 0x000000001a207229 */ /* 0x008fc60000000018 */
[----:B------:R-:W3:Y:S04]  /*1720*/  LDG.E.64 R26, desc[UR4][R4.64+0x8] ;  /* 0x00000804041a7981 */ /* 0x000ee8000c1e1b00 */
[----:B------:R-:W3:Y:S01]  /*1730*/  LDG.E.64 R24, desc[UR4][R4.64] ;  /* 0x0000000404187981 */ /* 0x000ee2000c1e1b00 */
[----:B----4-:R-:W-:-:S03]  /*1740*/  DADD R34, R32, R34 ;  /* 0x0000000020227229 */ /* 0x010fc60000000022 */
[----:B------:R-:W4:Y:S01]  /*1750*/  LDG.E.64 R32, desc[UR4][R28.64+0x8] ;  /* 0x000008041c207981 */ /* 0x000f22000c1e1b00 */
[----:B------:R-:W-:-:S03]  /*1760*/  DADD R8, R14, R8 ;  /* 0x000000000e087229 */ /* 0x000fc60000000008 */
[----:B------:R0:W4:Y:S04]  /*1770*/  LDG.E.64 R14, desc[UR4][R12.64] ;  /* 0x000000040c0e7981 */ /* 0x000128000c1e1b00 */
[----:B------:R1:W4:Y:S01]  /*1780*/  LDG.E.64 R36, desc[UR4][R4.64+-0x8] ;  /* 0xfffff80404247981 */ /* 0x000322000c1e1b00 */
[----:B------:R-:W-:Y:S02]  /*1790*/  DADD R8, R8, R16 ;  /* 0x0000000008087229 */ /* 0x000fe40000000010 */
[----:B------:R-:W-:Y:S01]  /*17a0*/  DADD R18, R34, -R18 ;  /* 0x0000000022127229 */ /* 0x000fe20000000812 */
[----:B0-----:R-:W0:Y:S08]  /*17b0*/  LDC.64 R12, c[0x0][0x708] ;  /* 0x0001c200ff0c7b82 */ /* 0x001e300000000a00 */
[----:B-1----:R-:W1:Y:S02]  /*17c0*/  LDC.64 R4, c[0x0][0x3e8] ;  /* 0x0000fa00ff047b82 */ /* 0x002e640000000a00 */
[----:B-1----:R-:W-:Y:S01]  /*17d0*/  IMAD.WIDE R4, R2, 0x8, R4 ;  /* 0x0000000802047825 */ /* 0x002fe200078e0204 */
[----:B--2---:R-:W-:-:S02]  /*17e0*/  DADD R8, R8, R20 ;  /* 0x0000000008087229 */ /* 0x004fc40000000014 */
[----:B------:R-:W-:-:S06]  /*17f0*/  DADD R18, R18, -R22 ;  /* 0x0000000012127229 */ /* 0x000fcc0000000816 */
[----:B---3--:R-:W-:Y:S02]  /*1800*/  DADD R8, R8, -R26 ;  /* 0x0000000008087229 */ /* 0x008fe4000000081a */
[----:B------:R-:W-:-:S06]  /*1810*/  DADD R18, R18, -R24 ;  /* 0x0000000012127229 */ /* 0x000fcc0000000818 */
[----:B----4-:R-:W-:Y:S02]  /*1820*/  DADD R8, R8, -R32 ;  /* 0x0000000008087229 */ /* 0x010fe40000000820 */
[----:B------:R-:W-:Y:S02]  /*1830*/  DADD R18, R18, -R30 ;  /* 0x0000000012127229 */ /* 0x000fe4000000081e */
[----:B------:R-:W-:-:S04]  /*1840*/  DADD R6, R6, -R14 ;  /* 0x0000000006067229 */ /* 0x000fc8000000080e */
[----:B------:R-:W-:Y:S01]  /*1850*/  DADD R8, R8, -R36 ;  /* 0x0000000008087229 */ /* 0x000fe20000000824 */
[----:B------:R-:W1:Y:S01]  /*1860*/  LDC.64 R14, c[0x0][0x8e8] ;  /* 0x00023a00ff0e7b82 */ /* 0x000e620000000a00 */
[----:B------:R-:W-:-:S06]  /*1870*/  DMUL R18, R18, UR6 ;  /* 0x0000000612127c28 */ /* 0x000fcc0008000000 */
[----:B------:R-:W-:Y:S02]  /*1880*/  DADD R8, R8, -R38 ;  /* 0x0000000008087229 */ /* 0x000fe40000000826 */
[----:B------:R-:W-:-:S08]  /*1890*/  DFMA R6, R6, UR12, R18 ;  /* 0x0000000c06067c2b */ /* 0x000fd00008000012 */
[----:B------:R-:W-:-:S08]  /*18a0*/  DFMA R6, R8, UR10, R6 ;  /* 0x0000000a08067c2b */ /* 0x000fd00008000006 */
[----:B------:R-:W-:Y:S01]  /*18b0*/  DMUL R6, R6, R10 ;  /* 0x0000000a06067228 */ /* 0x000fe20000000000 */
[----:B0-----:R-:W-:-:S04]  /*18c0*/  IMAD.WIDE R8, R2, 0x8, R12 ;  /* 0x0000000802087825 */ /* 0x001fc800078e020c */
[----:B-1----:R-:W-:Y:S02]  /*18d0*/  IMAD.WIDE R10, R2, 0x8, R14 ;  /* 0x00000008020a7825 */ /* 0x002fe400078e020e */
[----:B------:R-:W0:Y:S01]  /*18e0*/  LDC.64 R14, c[0x0][0x530] ;  /* 0x00014c00ff0e7b82 */ /* 0x000e220000000a00 */
[----:B------:R-:W-:-:S07]  /*18f0*/  DFMA R6, -R6, UR8, R40 ;  /* 0x0000000806067c2b */ /* 0x000fce0008000128 */
[----:B------:R-:W-:Y:S04]  /*1900*/  STG.E.64 desc[UR4][R4.64], R6 ;  /* 0x0000000604007986 */ /* 0x000fe8000c101b04 */
[----:B------:R-:W2:Y:S04]  /*1910*/  LDG.E.64 R8, desc[UR4][R8.64] ;  /* 0x0000000408087981 */ /* 0x000ea8000c1e1b00 */
[----:B------:R-:W2:Y:S01]  /*1920*/  LDG.E.64 R10, desc[UR4][R10.64] ;  /* 0x000000040a0a7981 */ /* 0x000ea2000c1e1b00 */
[----:B0-----:R-:W-:Y:S01]  /*1930*/  IMAD.WIDE R2, R2, 0x8, R14 ;  /* 0x0000000802027825 */ /* 0x001fe200078e020e */
[----:B--2---:R-:W-:-:S07]  /*1940*/  DFMA R12, R10, UR8, R8 ;  /* 0x000000080a0c7c2b */ /* 0x004fce0008000008 */
[----:B------:R-:W-:Y:S01]  /*1950*/  STG.E.64 desc[UR4][R2.64], R12 ;  /* 0x0000000c02007986 */ /* 0x000fe2000c101b04 */
[----:B------:R-:W-:Y:S05]  /*1960*/  EXIT ;  /* 0x000000000000794d */ /* 0x000fea0003800000 */
        .weak           $__internal_9_$__cuda_sm20_dblrcp_rn_slowpath_v3
        .type           $__internal_9_$__cuda_sm20_dblrcp_rn_slowpath_v3,@function
        .size           $__internal_9_$__cuda_sm20_dblrcp_rn_slowpath_v3,(.L_x_152 - $__internal_9_$__cuda_sm20_dblrcp_rn_slowpath_v3)
$__internal_9_$__cuda_sm20_dblrcp_rn_slowpath_v3:
        /* <DEDUP_REMOVED lines=23> */
.L_x_140:
        /* <DEDUP_REMOVED lines=10> */
.L_x_138:
[----:B------:R-:W-:Y:S02]  /*1b80*/  LOP3.LUT R11, R9, 0x80000, RZ, 0xfc, !PT ;  /* 0x00080000090b7812 */ /* 0x000fe400078efcff */
[----:B------:R-:W-:-:S07]  /*1b90*/  MOV R10, R8 ;  /* 0x00000008000a7202 */ /* 0x000fce0000000f00 */
.L_x_139:
[----:B------:R-:W-:Y:S02]  /*1ba0*/  MOV R8, R0 ;  /* 0x0000000000087202 */ /* 0x000fe40000000f00 */
[----:B------:R-:W-:-:S04]  /*1bb0*/  MOV R9, 0x0 ;  /* 0x0000000000097802 */ /* 0x000fc80000000f00 */
[----:B------:R-:W-:Y:S05]  /*1bc0*/  RET.REL.NODEC R8 `(_Z7getVNew6FieldsS_S_d) ;  /* 0xffffffe4080c7950 */ /* 0x000fea0003c3ffff */
.L_x_141:
        /* <DEDUP_REMOVED lines=11> */
.L_x_152:


//--------------------- .text._Z8getVStar6FieldsS_S_d --------------------------
	.section	.text._Z8getVStar6FieldsS_S_d,"ax",@progbits
	.align	128
        .global         _Z8getVStar6FieldsS_S_d
        .type           _Z8getVStar6FieldsS_S_d,@function
        .size           _Z8getVStar6FieldsS_S_d,(.L_x_164 - _Z8getVStar6FieldsS_S_d)
        .other          _Z8getVStar6FieldsS_S_d,@"STO_CUDA_ENTRY STV_DEFAULT"
_Z8getVStar6FieldsS_S_d:
.text._Z8getVStar6FieldsS_S_d:
        /* <DEDUP_REMOVED lines=19> */
[----:B------:R-:W-:Y:S01]  /*0130*/  IMAD R8, R0, R9, R8 ;  /* 0x0000000900087224 */ /* 0x000fe200078e0208 */
[----:B------:R-:W0:Y:S01]  /*0140*/  LDCU.64 UR6, c[0x0][0x908] ;  /* 0x00012100ff0677ac */ /* 0x000e220008000a00 */
[----:B------:R-:W3:Y:S01]  /*0150*/  LDC.64 R4, c[0x0][0x760] ;  /* 0x0001d800ff047b82 */ /* 0x000ee20000000a00 */
[----:B------:R-:W-:-:S04]  /*0160*/  IMAD R7, R6, R7, RZ ;  /* 0x0000000706077224 */ /* 0x000fc800078e02ff */
[----:B------:R-:W-:-:S03]  /*0170*/  IMAD R0, R0, R7, R8 ;  /* 0x0000000700007224 */ /* 0x000fc600078e0208 */
[----:B------:R-:W4:Y:S01]  /*0180*/  LDC.64 R8, c[0x0][0x398] ;  /* 0x0000e600ff087b82 */ /* 0x000f220000000a00 */
[----:B-1----:R-:W-:-:S07]  /*0190*/  IMAD.WIDE R2, R0, 0x8, R2 ;  /* 0x0000000800027825 */ /* 0x002fce00078e0202 */
[----:B------:R-:W1:Y:S01]  /*01a0*/  LDC.64 R10, c[0x0][0x560] ;  /* 0x00015800ff0a7b82 */ /* 0x000e620000000a00 */
[----:B--2---:R-:W0:Y:S01]  /*01b0*/  LDG.E.64 R2, desc[UR4][R2.64] ;  /* 0x0000000402027981 */ /* 0x004e22000c1e1b00 */
[----:B---3--:R-:W-:-:S06]  /*01c0*/  IMAD.WIDE R4, R0, 0x8, R4 ;  /* 0x0000000800047825 */ /* 0x008fcc00078e0204 */
[----:B------:R-:W2:Y:S01]  /*01d0*/  LDC.64 R12, c[0x0][0x768] ;  /* 0x0001da00ff0c7b82 */ /* 0x000ea20000000a00 */
[----:B------:R-:W0:Y:S01]  /*01e0*/  LDG.E.64 R4, desc[UR4][R4.64] ;  /* 0x0000000404047981 */ /* 0x000e22000c1e1b00 */
[----:B----4-:R-:W-:-:S06]  /*01f0*/  IMAD.WIDE R8, R0, 0x8, R8 ;  /* 0x0000000800087825 */ /* 0x010fcc00078e0208 */
[----:B------:R-:W3:Y:S01]  /*0200*/  LDC.64 R14, c[0x0][0x568] ;  /* 0x00015a00ff0e7b82 */ /* 0x000ee20000000a00 */
[----:B-1----:R-:W-:-:S07]  /*0210*/  IMAD.WIDE R10, R0, 0x8, R10 ;  /* 0x00000008000a7825 */ /* 0x002fce00078e020a */
[----:B------:R-:W1:Y:S01]  /*0220*/  LDC.64 R16, c[0x0][0x770] ;  /* 0x0001dc00ff107b82 */ /* 0x000e620000000a00 */
[----:B--2---:R-:W-:Y:S01]  /*0230*/  IMAD.WIDE R12, R0, 0x8, R12 ;  /* 0x00000008000c7825 */ /* 0x004fe200078e020c */
[----:B0-----:R-:W-:-:S06]  /*0240*/  DFMA R6, R4, UR6, R2 ;  /* 0x0000000604067c2b */ /* 0x001fcc0008000002 */
[----:B------:R-:W0:Y:S01]  /*0250*/  LDC.64 R4, c[0x0][0x3a0] ;  /* 0x0000e800ff047b82 */ /* 0x000e220000000a00 */
[----:B------:R2:W-:Y:S04]  /*0260*/  STG.E.64 desc[UR4][R8.64], R6 ;  /* 0x0000000608007986 */ /* 0x0005e8000c101b04 */
[----:B------:R-:W4:Y:S04]  /*0270*/  LDG.E.64 R10, desc[UR4][R10.64] ;  /* 0x000000040a0a7981 */ /* 0x000f28000c1e1b00 */
[----:B------:R-:W4:Y:S01]  /*0280*/  LDG.E.64 R12, desc[UR4][R12.64] ;  /* 0x000000040c0c7981 */ /* 0x000f22000c1e1b00 */
[----:B---3--:R-:W-:-:S04]  /*0290*/  IMAD.WIDE R14, R0, 0x8, R14 ;  /* 0x00000008000e7825 */ /* 0x008fc800078e020e */
[C---:B-1----:R-:W-:Y:S01]  /*02a0*/  IMAD.WIDE R16, R0.reuse, 0x8, R16 ;  /* 0x0000000800107825 */ /* 0x042fe200078e0210 */
[----:B--2---:R-:W1:Y:S03]  /*02b0*/  LDC.64 R8, c[0x0][0x3a8] ;  /* 0x0000ea00ff087b82 */ /* 0x004e660000000a00 */
[----:B0-----:R-:W-:Y:S01]  /*02c0*/  IMAD.WIDE R4, R0, 0x8, R4 ;  /* 0x0000000800047825 */ /* 0x001fe200078e0204 */
[----:B----4-:R-:W-:-:S04]  /*02d0*/  DFMA R2, R12, UR6, R10 ;  /* 0x000000060c027c2b */ /* 0x010fc8000800000a */
[----:B------:R-:W0:Y:S03]  /*02e0*/  LDC.64 R10, c[0x0][0x5b0] ;  /* 0x00016c00ff0a7b82 */ /* 0x000e260000000a00 */
[----:B------:R2:W-:Y:S05]  /*02f0*/  STG.E.64 desc[UR4][R4.64], R2 ;  /* 0x0000000204007986 */ /* 0x0005ea000c101b04 */
[----:B------:R-:W3:Y:S01]  /*0300*/  LDC.64 R12, c[0x0][0x7b8] ;  /* 0x0001ee00ff0c7b82 */ /* 0x000ee20000000a00 */
[----:B------:R-:W4:Y:S04]  /*0310*/  LDG.E.64 R14, desc[UR4][R14.64] ;  /* 0x000000040e0e7981 */ /* 0x000f28000c1e1b00 */
[----:B------:R-:W4:Y:S01]  /*0320*/  LDG.E.64 R16, desc[UR4][R16.64] ;  /* 0x0000000410107981 */ /* 0x000f22000c1e1b00 */
[----:B-1----:R-:W-:-:S02]  /*0330*/  IMAD.WIDE R8, R0, 0x8, R8 ;  /* 0x0000000800087825 */ /* 0x002fc400078e0208 */
[----:B--2---:R-:W1:Y:S02]  /*0340*/  LDC.64 R4, c[0x0][0x3f0] ;  /* 0x0000fc00ff047b82 */ /* 0x004e640000000a00 */
[----:B0-----:R-:W-:-:S04]  /*0350*/  IMAD.WIDE R10, R0, 0x8, R10 ;  /* 0x00000008000a7825 */ /* 0x001fc800078e020a */
[C---:B---3--:R-:W-:Y:S01]  /*0360*/  IMAD.WIDE R12, R0.reuse, 0x8, R12 ;  /* 0x00000008000c7825 */ /* 0x048fe200078e020c */
[----:B----4-:R-:W-:Y:S01]  /*0370*/  DFMA R6, R16, UR6, R14 ;  /* 0x0000000610067c2b */ /* 0x010fe2000800000e */
[----:B------:R-:W0:Y:S06]  /*0380*/  LDC.64 R14, c[0x0][0x5b8] ;  /* 0x00016e00ff0e7b82 */ /* 0x000e2c0000000a00 */
[----:B------:R2:W-:Y:S02]  /*0390*/  STG.E.64 desc[UR4][R8.64], R6 ;  /* 0x0000000608007986 */ /* 0x0005e4000c101b04 */
[----:B------:R-:W3:Y:S02]  /*03a0*/  LDC.64 R16, c[0x0][0x7c0] ;  /* 0x0001f000ff107b82 */ /* 0x000ee40000000a00 */
[----:B------:R-:W4:Y:S04]  /*03b0*/  LDG.E.64 R10, desc[UR4][R10.64] ;  /* 0x000000040a0a7981 */ /* 0x000f28000c1e1b00 */
[----:B------:R-:W4:Y:S01]  /*03c0*/  LDG.E.64 R12, desc[UR4][R12.64] ;  /* 0x000000040c0c7981 */ /* 0x000f22000c1e1b00 */
[C---:B-1----:R-:W-:Y:S01]  /*03d0*/  IMAD.WIDE R4, R0.reuse, 0x8, R4 ;  /* 0x0000000800047825 */ /* 0x042fe200078e0204 */
[----:B--2---:R-:W1:Y:S03]  /*03e0*/  LDC.64 R8, c[0x0][0x3f8] ;  /* 0x0000fe00ff087b82 */ /* 0x004e660000000a00 */
        /* <DEDUP_REMOVED lines=11> */
[----:B---3--:R-:W-:Y:S01]  /*04a0*/  IMAD.WIDE R12, R0, 0x8, R12 ;  /* 0x00000008000c7825 */ /* 0x008fe200078e020c */
[----:B----4-:R-:W-:-:S07]  /*04b0*/  DFMA R6, R16, UR6, R14 ;  /* 0x0000000610067c2b */ /* 0x010fce000800000e */
[----:B------:R-:W-:Y:S04]  /*04c0*/  STG.E.64 desc[UR4][R8.64], R6 ;  /* 0x0000000608007986 */ /* 0x000fe8000c101b04 */
[----:B------:R-:W2:Y:S04]  /*04d0*/  LDG.E.64 R10, desc[UR4][R10.64] ;  /* 0x000000040a0a7981 */ /* 0x000ea8000c1e1b00 */
[----:B------:R-:W2:Y:S01]  /*04e0*/  LDG.E.64 R12, desc[UR4][R12.64] ;  /* 0x000000040c0c7981 */ /* 0x000ea2000c1e1b00 */
[----:B-1----:R-:W-:Y:S01]  /*04f0*/  IMAD.WIDE R4, R0, 0x8, R4 ;  /* 0x0000000800047825 */ /* 0x002fe200078e0204 */
[----:B--2---:R-:W-:-:S07]  /*0500*/  DFMA R2, R12, UR6, R10 ;  /* 0x000000060c027c2b */ /* 0x004fce000800000a */
[----:B------:R-:W-:Y:S01]  /*0510*/  STG.E.64 desc[UR4][R4.64], R2 ;  /* 0x0000000204007986 */ /* 0x000fe2000c101b04 */
[----:B------:R-:W-:Y:S05]  /*0520*/  EXIT ;  /* 0x000000000000794d */ /* 0x000fea0003800000 */
.L_x_142:
        /* <DEDUP_REMOVED lines=13> */
.L_x_164:


//--------------------- .nv.global.init           --------------------------
	.section	.nv.global.init,"aw",@progbits
	.align	4
.nv.global.init:
	.type		mrg32k3aM1SubSeq,@object
	.size		mrg32k3aM1SubSeq,(mrg32k3aM2SubSeq - mrg32k3aM1SubSeq)
mrg32k3aM1SubSeq:
        /*0000*/ 	.byte	0x0b, 0xcc, 0xee, 0x04, 0x73, 0x29, 0x8b, 0x6f, 0xf6, 0x53, 0x03, 0xf6, 0x23, 0xf6, 0xea, 0xda
        /* <DEDUP_REMOVED lines=125> */
	.type		mrg32k3aM2SubSeq,@object
	.size		mrg32k3aM2SubSeq,(mrg32k3aM1 - mrg32k3aM2SubSeq)
mrg32k3aM2SubSeq:
        /* <DEDUP_REMOVED lines=126> */
	.type		mrg32k3aM1,@object
	.size		mrg32k3aM1,(mrg32k3aM1Seq - mrg32k3aM1)
mrg32k3aM1:
        /* <DEDUP_REMOVED lines=144> */
	.type		mrg32k3aM1Seq,@object
	.size		mrg32k3aM1Seq,(mrg32k3aM2 - mrg32k3aM1Seq)
mrg32k3aM1Seq:
        /* <DEDUP_REMOVED lines=144> */
	.type		mrg32k3aM2,@object
	.size		mrg32k3aM2,(mrg32k3aM2Seq - mrg32k3aM2)
mrg32k3aM2:
        /* <DEDUP_REMOVED lines=144> */
	.type		mrg32k3aM2Seq,@object
	.size		mrg32k3aM2Seq,(precalc_xorwow_matrix - mrg32k3aM2Seq)
mrg32k3aM2Seq:
        /* <DEDUP_REMOVED lines=144> */
	.type		precalc_xorwow_matrix,@object
	.size		precalc_xorwow_matrix,(precalc_xorwow_offset_matrix - precalc_xorwow_matrix)
precalc_xorwow_matrix:
        /* <DEDUP_REMOVED lines=6400> */
	.type		precalc_xorwow_offset_matrix,@object
	.size		precalc_xorwow_offset_matrix,(.L_1 - precalc_xorwow_offset_matrix)
precalc_xorwow_offset_matrix:
        /* <DEDUP_REMOVED lines=6400> */
.L_1:


//--------------------- .nv.shared._Z16initRandSeedDevijP17curandStateXORWOW --------------------------
	.section	.nv.shared._Z16initRandSeedDevijP17curandStateXORWOW,"aw",@nobits
	.sectionflags	@""
	.align	16
	.zero		1024


//--------------------- .nv.shared.reserved.0     --------------------------
	.section	.nv.shared.reserved.0,"aw",@nobits
	.weak		__nv_reservedSMEM_offset_0_alias
	.size		__nv_reservedSMEM_offset_0_alias, 0, 64
	.other		__nv_reservedSMEM_offset_0_alias,@"STO_CUDA_RESERVED_SHARED STV_DEFAULT"
__nv_reservedSMEM_offset_0_alias:
	.zero		0
	.zero		64


//--------------------- .nv.shared._Z9BounPeriF6Fields --------------------------
	.section	.nv.shared._Z9BounPeriF6Fields,"aw",@nobits
	.sectionflags	@""
	.align	16
	.zero		1024


//--------------------- .nv.shared._Z9BounPeriUPd --------------------------
	.section	.nv.shared._Z9BounPeriUPd,"aw",@nobits
	.sectionflags	@""
	.align	16
	.zero		1024


//--------------------- .nv.shared._Z5getDtPdS_S_ --------------------------
	.section	.nv.shared._Z5getDtPdS_S_,"aw",@nobits
	.sectionflags	@""
	.align	16
	.zero		1024


//--------------------- .nv.shared._Z7getMaxX6FieldsPd --------------------------
	.section	.nv.shared._Z7getMaxX6FieldsPd,"aw",@nobits
	.sectionflags	@""
	.align	16
	.zero		1024


//--------------------- .nv.shared._Z9getStream6Fields7Poissonii --------------------------
	.section	.nv.shared._Z9getStream6Fields7Poissonii,"aw",@nobits
	.sectionflags	@""
	.align	16
	.zero		1024


//--------------------- .nv.shared._Z6getDtF6Fields --------------------------
	.section	.nv.shared._Z6getDtF6Fields,"aw",@nobits
	.sectionflags	@""
	.align	16
	.zero		1024


//--------------------- .nv.shared._Z13getTempVari_26Fields --------------------------
	.section	.nv.shared._Z13getTempVari_26Fields,"aw",@nobits
	.sectionflags	@""
	.align	16
	.zero		1024


//--------------------- .nv.shared._Z13getTempVari_16Fields --------------------------
	.section	.nv.shared._Z13getTempVari_16Fields,"aw",@nobits
	.sectionflags	@""
	.align	16
	.zero		1024


//--------------------- .nv.shared._Z5copyF6FieldsS_ --------------------------
	.section	.nv.shared._Z5copyF6FieldsS_,"aw",@nobits
	.sectionflags	@""
	.align	16
	.zero		1024


//--------------------- .nv.shared._Z7getVNew6FieldsS_S_d --------------------------
	.section	.nv.shared._Z7getVNew6FieldsS_S_d,"aw",@nobits
	.sectionflags	@""
	.align	16
	.zero		1024


//--------------------- .nv.shared._Z8getVStar6FieldsS_S_d --------------------------
	.section	.nv.shared._Z8getVStar6FieldsS_S_d,"aw",@nobits
	.sectionflags	@""
	.align	16
	.zero		1024


//--------------------- .nv.constant0._Z16initRandSeedDevijP17curandStateXORWOW --------------------------
	.section	.nv.constant0._Z16initRandSeedDevijP17curandStateXORWOW,"a",@progbits
	.sectionflags	@""
	.align	4
.nv.constant0._Z16initRandSeedDevijP17curandStateXORWOW:
	.zero		912


//--------------------- .nv.constant0._Z9BounPeriF6Fields --------------------------
	.section	.nv.constant0._Z9BounPeriF6Fields,"a",@progbits
	.sectionflags	@""
	.align	4
.nv.constant0._Z9BounPeriF6Fields:
	.zero		1368


//--------------------- .nv.constant0._Z9BounPeriUPd --------------------------
	.section	.nv.constant0._Z9BounPeriUPd,"a",@progbits
	.sectionflags	@""
	.align	4
.nv.constant0._Z9BounPeriUPd:
	.zero		904


//--------------------- .nv.constant0._Z5getDtPdS_S_ --------------------------
	.section	.nv.constant0._Z5getDtPdS_S_,"a",@progbits
	.sectionflags	@""
	.align	4
.nv.constant0._Z5getDtPdS_S_:
	.zero		920


//--------------------- .nv.constant0._Z7getMaxX6FieldsPd --------------------------
	.section	.nv.constant0._Z7getMaxX6FieldsPd,"a",@progbits
	.sectionflags	@""
	.align	4
.nv.constant0._Z7getMaxX6FieldsPd:
	.zero		1376


//--------------------- .nv.constant0._Z9getStream6Fields7Poissonii --------------------------
	.section	.nv.constant0._Z9getStream6Fields7Poissonii,"a",@progbits
	.sectionflags	@""
	.align	4
.nv.constant0._Z9getStream6Fields7Poissonii:
	.zero		1384


//--------------------- .nv.constant0._Z6getDtF6Fields --------------------------
	.section	.nv.constant0._Z6getDtF6Fields,"a",@progbits
	.sectionflags	@""
	.align	4
.nv.constant0._Z6getDtF6Fields:
	.zero		1368


//--------------------- .nv.constant0._Z13getTempVari_26Fields --------------------------
	.section	.nv.constant0._Z13getTempVari_26Fields,"a",@progbits
	.sectionflags	@""
	.align	4
.nv.constant0._Z13getTempVari_26Fields:
	.zero		1368


//--------------------- .nv.constant0._Z13getTempVari_16Fields --------------------------
	.section	.nv.constant0._Z13getTempVari_16Fields,"a",@progbits
	.sectionflags	@""
	.align	4
.nv.constant0._Z13getTempVari_16Fields:
	.zero		1368


//--------------------- .nv.constant0._Z5copyF6FieldsS_ --------------------------
	.section	.nv.constant0._Z5copyF6FieldsS_,"a",@progbits
	.sectionflags	@""
	.align	4
.nv.constant0._Z5copyF6FieldsS_:
	.zero		1840


//--------------------- .nv.constant0._Z7getVNew6FieldsS_S_d --------------------------
	.section	.nv.constant0._Z7getVNew6FieldsS_S_d,"a",@progbits
	.sectionflags	@""
	.align	4
.nv.constant0._Z7getVNew6FieldsS_S_d:
	.zero		2320


//--------------------- .nv.constant0._Z8getVStar6FieldsS_S_d --------------------------
	.section	.nv.constant0._Z8getVStar6FieldsS_S_d,"a",@progbits
	.sectionflags	@""
	.align	4
.nv.constant0._Z8getVStar6FieldsS_S_d:
	.zero		2320


//--------------------- SYMBOLS --------------------------

	.type		.nv.reservedSmem.offset0,@object
	.size		.nv.reservedSmem.offset0,0x4
	.type		.nv.reservedSmem.cap,@object
	.size		.nv.reservedSmem.cap,0x4
